	.target	sm_90a

	.elftype	@"ET_EXEC"


//--------------------- .note.nv.tkinfo           --------------------------
	.section	.note.nv.tkinfo,"",@"SHT_NOTE"
	.sectionflags	@"SHF_NOTE_NV_TKINFO"
	.tkinfo
        /*0018*/ 	.word	0x00000002
        /*0030*/ 	.string	""
        /*0030*/ 	.string	"ptxas"
        /*0030*/ 	.string	"Cuda compilation tools, release 13.0, V13.0.88"
        /*0030*/ 	.string	"Build cuda_13.0.r13.0/compiler.36424714_0"
        /*0030*/ 	.string	"-arch sm_90a -m 64 "



//--------------------- .note.nv.cuinfo           --------------------------
	.section	.note.nv.cuinfo,"",@"SHT_NOTE"
	.sectionflags	@"SHF_NOTE_NV_CUINFO"
        /*0018*/ 	.short	0x0002
        /*001a*/ 	.short	0x005a
        /*001c*/ 	.short	0x0082
	.zero		2


//--------------------- .nv.info                  --------------------------
	.section	.nv.info,"",@"SHT_CUDA_INFO"
	.align	4


	//----- nvinfo : EIATTR_REGCOUNT
	.align		4
        /*0000*/ 	.byte	0x04, 0x2f
        /*0002*/ 	.short	(.L_16 - .L_15)
	.align		4
.L_15:
        /*0004*/ 	.word	index@(_ZN7cutlass13device_kernelINS_4fmha6kernel28FmhaKernelTmaWarpSpecializedINS1_10collective30FmhaMainloopTmaWarpSpecializedINS_12float_e4m3_tEffN4cute5tupleIJNS7_1CILi128EEESA_NS9_ILi192EEEEEENS8_IJiNS9_ILi1EEENS8_IJiiEEEEEESF_NS8_IJSD_iSE_EEENS4_14ResidualFusionEJEEENS4_15FmhaFwdEpilogueIS6_fNS8_IJNS9_ILi64EEESB_SA_EEEEENS2_23IndividualTileSchedulerEJEEEEEvNT_6ParamsE)
        /*0008*/ 	.word	0x000000a8


	//----- nvinfo : EIATTR_FRAME_SIZE
	.align		4
.L_16:
        /*000c*/ 	.byte	0x04, 0x11
        /*000e*/ 	.short	(.L_18 - .L_17)
	.align		4
.L_17:
        /*0010*/ 	.word	index@($__internal_0_$__cuda_sm20_rcp_rn_f32_slowpath)
        /*0014*/ 	.word	0x00000000


	//----- nvinfo : EIATTR_FRAME_SIZE
	.align		4
.L_18:
        /*0018*/ 	.byte	0x04, 0x11
        /*001a*/ 	.short	(.L_20 - .L_19)
	.align		4
.L_19:
        /*001c*/ 	.word	index@(_ZN7cutlass13device_kernelINS_4fmha6kernel28FmhaKernelTmaWarpSpecializedINS1_10collective30FmhaMainloopTmaWarpSpecializedINS_12float_e4m3_tEffN4cute5tupleIJNS7_1CILi128EEESA_NS9_ILi192EEEEEENS8_IJiNS9_ILi1EEENS8_IJiiEEEEEESF_NS8_IJSD_iSE_EEENS4_14ResidualFusionEJEEENS4_15FmhaFwdEpilogueIS6_fNS8_IJNS9_ILi64EEESB_SA_EEEEENS2_23IndividualTileSchedulerEJEEEEEvNT_6ParamsE)
        /*0020*/ 	.word	0x00000000


	//----- nvinfo : EIATTR_MIN_STACK_SIZE
	.align		4
.L_20:
        /*0024*/ 	.byte	0x04, 0x12
        /*0026*/ 	.short	(.L_22 - .L_21)
	.align		4
.L_21:
        /*0028*/ 	.word	index@(_ZN7cutlass13device_kernelINS_4fmha6kernel28FmhaKernelTmaWarpSpecializedINS1_10collective30FmhaMainloopTmaWarpSpecializedINS_12float_e4m3_tEffN4cute5tupleIJNS7_1CILi128EEESA_NS9_ILi192EEEEEENS8_IJiNS9_ILi1EEENS8_IJiiEEEEEESF_NS8_IJSD_iSE_EEENS4_14ResidualFusionEJEEENS4_15FmhaFwdEpilogueIS6_fNS8_IJNS9_ILi64EEESB_SA_EEEEENS2_23IndividualTileSchedulerEJEEEEEvNT_6ParamsE)
        /*002c*/ 	.word	0x00000000
.L_22:


//--------------------- .nv.compat                --------------------------
	.section	.nv.compat,"",@"SHT_CUDA_COMPAT_INFO"
	.align	4
        /*0000*/ 	.byte	0x02, 0x09, 0x01, 0x00, 0x02, 0x02, 0x04, 0x00, 0x02, 0x05, 0x05, 0x00, 0x03, 0x07, 0x01, 0x01
        /*0010*/ 	.byte	0x02, 0x03, 0x01, 0x00, 0x02, 0x06, 0x01, 0x00, 0x04, 0x0b, 0x08, 0x00, 0x00, 0x00, 0x00, 0x00
        /*0020*/ 	.byte	0x00, 0x00, 0x00, 0x00


//--------------------- .nv.info._ZN7cutlass13device_kernelINS_4fmha6kernel28FmhaKernelTmaWarpSpecializedINS1_10collective30FmhaMainloopTmaWarpSpecializedINS_12float_e4m3_tEffN4cute5tupleIJNS7_1CILi128EEESA_NS9_ILi192EEEEEENS8_IJiNS9_ILi1EEENS8_IJiiEEEEEESF_NS8_IJSD_iSE_EEENS4_14ResidualFusionEJEEENS4_15FmhaFwdEpilogueIS6_fNS8_IJNS9_ILi64EEESB_SA_EEEEENS2_23IndividualTileSchedulerEJEEEEEvNT_6ParamsE --------------------------
	.section	.nv.info._ZN7cutlass13device_kernelINS_4fmha6kernel28FmhaKernelTmaWarpSpecializedINS1_10collective30FmhaMainloopTmaWarpSpecializedINS_12float_e4m3_tEffN4cute5tupleIJNS7_1CILi128EEESA_NS9_ILi192EEEEEENS8_IJiNS9_ILi1EEENS8_IJiiEEEEEESF_NS8_IJSD_iSE_EEENS4_14ResidualFusionEJEEENS4_15FmhaFwdEpilogueIS6_fNS8_IJNS9_ILi64EEESB_SA_EEEEENS2_23IndividualTileSchedulerEJEEEEEvNT_6ParamsE,"",@"SHT_CUDA_INFO"
	.sectionflags	@""
	.align	4


	//----- nvinfo : EIATTR_CUDA_API_VERSION
	.align		4
        /*0000*/ 	.byte	0x04, 0x37
        /*0002*/ 	.short	(.L_24 - .L_23)
.L_23:
        /*0004*/ 	.word	0x00000082


	//----- nvinfo : EIATTR_KPARAM_INFO
	.align		4
.L_24:
        /*0008*/ 	.byte	0x04, 0x17
        /*000a*/ 	.short	(.L_26 - .L_25)
.L_25:
        /*000c*/ 	.word	0x00000000
        /*0010*/ 	.short	0x0000
        /*0012*/ 	.short	0x0070
        /*0014*/ 	.byte	0x00, 0xf0, 0x01, 0x20


	//----- nvinfo : EIATTR_SPARSE_MMA_MASK
	.align		4
.L_26:
        /*0018*/ 	.byte	0x03, 0x50
        /*001a*/ 	.short	0x0000


	//----- nvinfo : EIATTR_MAXREG_COUNT
	.align		4
        /*001c*/ 	.byte	0x03, 0x1b
        /*001e*/ 	.short	0x00a8


	//----- nvinfo : EIATTR_NUM_BARRIERS
	.align		4
        /*0020*/ 	.byte	0x02, 0x4c
        /*0022*/ 	.byte	0x02
	.zero		1


	//----- nvinfo : EIATTR_EXTERNS
	.align		4
        /*0024*/ 	.byte	0x04, 0x0f
        /*0026*/ 	.short	(.L_28 - .L_27)


	//   ....[0]....
	.align		4
.L_27:
        /*0028*/ 	.word	index@(__assertfail)


	//----- nvinfo : EIATTR_MERCURY_ISA_VERSION
	.align		4
.L_28:
        /*002c*/ 	.byte	0x03, 0x5f
        /*002e*/ 	.short	0x0101


	//----- nvinfo : EIATTR_INT_WARP_WIDE_INSTR_OFFSETS
	.align		4
        /*0030*/ 	.byte	0x04, 0x31
        /*0032*/ 	.short	(.L_30 - .L_29)


	//   ....[0]....
.L_29:
        /*0034*/ 	.word	0x000006f0


	//   ....[1]....
        /*0038*/ 	.word	0x00000700


	//   ....[2]....
        /*003c*/ 	.word	0x00000710


	//   ....[3]....
        /*0040*/ 	.word	0x00000720


	//   ....[4]....
        /*0044*/ 	.word	0x00000790


	//----- nvinfo : EIATTR_COOP_GROUP_MASK_REGIDS
	.align		4
.L_30:
        /*0048*/ 	.byte	0x04, 0x29
        /*004a*/ 	.short	(.L_32 - .L_31)


	//   ....[0]....
.L_31:
        /*004c*/ 	.word	0xffffffff


	//   ....[1]....
        /*0050*/ 	.word	0xffffffff


	//   ....[2]....
        /*0054*/ 	.word	0xffffffff


	//   ....[3]....
        /*0058*/ 	.word	0xffffffff


	//   ....[4]....
        /*005c*/ 	.word	0xffffffff


	//   ....[5]....
        /*0060*/ 	.word	0xffffffff


	//   ....[6]....
        /*0064*/ 	.word	0xffffffff


	//   ....[7]....
        /*0068*/ 	.word	0xffffffff


	//   ....[8]....
        /*006c*/ 	.word	0xffffffff


	//   ....[9]....
        /*0070*/ 	.word	0xffffffff


	//   ....[10]....
        /*0074*/ 	.word	0xffffffff


	//   ....[11]....
        /*0078*/ 	.word	0xffffffff


	//   ....[12]....
        /*007c*/ 	.word	0xffffffff


	//   ....[13]....
        /*0080*/ 	.word	0xffffffff


	//   ....[14]....
        /*0084*/ 	.word	0xffffffff


	//   ....[15]....
        /*0088*/ 	.word	0xffffffff


	//   ....[16]....
        /*008c*/ 	.word	0xffffffff


	//   ....[17]....
        /*0090*/ 	.word	0xffffffff


	//   ....[18]....
        /*0094*/ 	.word	0xffffffff


	//   ....[19]....
        /*0098*/ 	.word	0xffffffff


	//   ....[20]....
        /*009c*/ 	.word	0xffffffff


	//   ....[21]....
        /*00a0*/ 	.word	0xffffffff


	//   ....[22]....
        /*00a4*/ 	.word	0xffffffff


	//   ....[23]....
        /*00a8*/ 	.word	0xffffffff


	//   ....[24]....
        /*00ac*/ 	.word	0xffffffff


	//   ....[25]....
        /*00b0*/ 	.word	0xffffffff


	//   ....[26]....
        /*00b4*/ 	.word	0xffffffff


	//   ....[27]....
        /*00b8*/ 	.word	0xffffffff


	//   ....[28]....
        /*00bc*/ 	.word	0xffffffff


	//   ....[29]....
        /*00c0*/ 	.word	0xffffffff


	//   ....[30]....
        /*00c4*/ 	.word	0xffffffff


	//   ....[31]....
        /*00c8*/ 	.word	0xffffffff


	//   ....[32]....
        /*00cc*/ 	.word	0xffffffff


	//   ....[33]....
        /*00d0*/ 	.word	0xffffffff


	//   ....[34]....
        /*00d4*/ 	.word	0xffffffff


	//   ....[35]....
        /*00d8*/ 	.word	0xffffffff


	//   ....[36]....
        /*00dc*/ 	.word	0xffffffff


	//   ....[37]....
        /*00e0*/ 	.word	0xffffffff


	//   ....[38]....
        /*00e4*/ 	.word	0xffffffff


	//   ....[39]....
        /*00e8*/ 	.word	0xffffffff


	//   ....[40]....
        /*00ec*/ 	.word	0xffffffff


	//   ....[41]....
        /*00f0*/ 	.word	0xffffffff


	//   ....[42]....
        /*00f4*/ 	.word	0xffffffff


	//   ....[43]....
        /*00f8*/ 	.word	0xffffffff


	//   ....[44]....
        /*00fc*/ 	.word	0xffffffff


	//   ....[45]....
        /*0100*/ 	.word	0xffffffff


	//   ....[46]....
        /*0104*/ 	.word	0xffffffff


	//   ....[47]....
        /*0108*/ 	.word	0xffffffff


	//   ....[48]....
        /*010c*/ 	.word	0xffffffff


	//   ....[49]....
        /*0110*/ 	.word	0xffffffff


	//   ....[50]....
        /*0114*/ 	.word	0xffffffff


	//   ....[51]....
        /*0118*/ 	.word	0xffffffff


	//   ....[52]....
        /*011c*/ 	.word	0xffffffff


	//   ....[53]....
        /*0120*/ 	.word	0xffffffff


	//   ....[54]....
        /*0124*/ 	.word	0xffffffff


	//   ....[55]....
        /*0128*/ 	.word	0xffffffff


	//   ....[56]....
        /*012c*/ 	.word	0xffffffff


	//   ....[57]....
        /*0130*/ 	.word	0xffffffff


	//   ....[58]....
        /*0134*/ 	.word	0xffffffff


	//   ....[59]....
        /*0138*/ 	.word	0xffffffff


	//   ....[60]....
        /*013c*/ 	.word	0xffffffff


	//   ....[61]....
        /*0140*/ 	.word	0xffffffff


	//   ....[62]....
        /*0144*/ 	.word	0xffffffff


	//   ....[63]....
        /*0148*/ 	.word	0xffffffff


	//   ....[64]....
        /*014c*/ 	.word	0xffffffff


	//   ....[65]....
        /*0150*/ 	.word	0xffffffff


	//   ....[66]....
        /*0154*/ 	.word	0xffffffff


	//   ....[67]....
        /*0158*/ 	.word	0xffffffff


	//   ....[68]....
        /*015c*/ 	.word	0xffffffff


	//   ....[69]....
        /*0160*/ 	.word	0xffffffff


	//----- nvinfo : EIATTR_COOP_GROUP_INSTR_OFFSETS
	.align		4
.L_32:
        /*0164*/ 	.byte	0x04, 0x28
        /*0166*/ 	.short	(.L_34 - .L_33)


	//   ....[0]....
.L_33:
        /*0168*/ 	.word	0x00000050


	//   ....[1]....
        /*016c*/ 	.word	0x00000080


	//   ....[2]....
        /*0170*/ 	.word	0x000001b0


	//   ....[3]....
        /*0174*/ 	.word	0x00000370


	//   ....[4]....
        /*0178*/ 	.word	0x00000530


	//   ....[5]....
        /*017c*/ 	.word	0x00000690


	//   ....[6]....
        /*0180*/ 	.word	0x00001ed0


	//   ....[7]....
        /*0184*/ 	.word	0x00001fb0


	//   ....[8]....
        /*0188*/ 	.word	0x00002010


	//   ....[9]....
        /*018c*/ 	.word	0x00002150


	//   ....[10]....
        /*0190*/ 	.word	0x00004a40


	//   ....[11]....
        /*0194*/ 	.word	0x00004a70


	//   ....[12]....
        /*0198*/ 	.word	0x00004a90


	//   ....[13]....
        /*019c*/ 	.word	0x00004ab0


	//   ....[14]....
        /*01a0*/ 	.word	0x00004ac0


	//   ....[15]....
        /*01a4*/ 	.word	0x00004ae0


	//   ....[16]....
        /*01a8*/ 	.word	0x00004b10


	//   ....[17]....
        /*01ac*/ 	.word	0x00004b20


	//   ....[18]....
        /*01b0*/ 	.word	0x00004b50


	//   ....[19]....
        /*01b4*/ 	.word	0x00004b60


	//   ....[20]....
        /*01b8*/ 	.word	0x00004b90


	//   ....[21]....
        /*01bc*/ 	.word	0x00004ba0


	//   ....[22]....
        /*01c0*/ 	.word	0x00004bd0


	//   ....[23]....
        /*01c4*/ 	.word	0x00004be0


	//   ....[24]....
        /*01c8*/ 	.word	0x00004c10


	//   ....[25]....
        /*01cc*/ 	.word	0x00004c20


	//   ....[26]....
        /*01d0*/ 	.word	0x00005490


	//   ....[27]....
        /*01d4*/ 	.word	0x000054c0


	//   ....[28]....
        /*01d8*/ 	.word	0x00005da0


	//   ....[29]....
        /*01dc*/ 	.word	0x00005ec0


	//   ....[30]....
        /*01e0*/ 	.word	0x00008050


	//   ....[31]....
        /*01e4*/ 	.word	0x00008080


	//   ....[32]....
        /*01e8*/ 	.word	0x000080b0


	//   ....[33]....
        /*01ec*/ 	.word	0x000080f0


	//   ....[34]....
        /*01f0*/ 	.word	0x00008130


	//   ....[35]....
        /*01f4*/ 	.word	0x00008170


	//   ....[36]....
        /*01f8*/ 	.word	0x000081b0


	//   ....[37]....
        /*01fc*/ 	.word	0x000081f0


	//   ....[38]....
        /*0200*/ 	.word	0x00008230


	//   ....[39]....
        /*0204*/ 	.word	0x00008270


	//   ....[40]....
        /*0208*/ 	.word	0x000082b0


	//   ....[41]....
        /*020c*/ 	.word	0x000082f0


	//   ....[42]....
        /*0210*/ 	.word	0x00008330


	//   ....[43]....
        /*0214*/ 	.word	0x00008370


	//   ....[44]....
        /*0218*/ 	.word	0x000083b0


	//   ....[45]....
        /*021c*/ 	.word	0x000083f0


	//   ....[46]....
        /*0220*/ 	.word	0x00009640


	//   ....[47]....
        /*0224*/ 	.word	0x00009700


	//   ....[48]....
        /*0228*/ 	.word	0x0000a0f0


	//   ....[49]....
        /*022c*/ 	.word	0x0000a1f0


	//   ....[50]....
        /*0230*/ 	.word	0x0000bfd0


	//   ....[51]....
        /*0234*/ 	.word	0x0000c010


	//   ....[52]....
        /*0238*/ 	.word	0x0000c050


	//   ....[53]....
        /*023c*/ 	.word	0x0000c090


	//   ....[54]....
        /*0240*/ 	.word	0x0000c0d0


	//   ....[55]....
        /*0244*/ 	.word	0x0000c110


	//   ....[56]....
        /*0248*/ 	.word	0x0000c150


	//   ....[57]....
        /*024c*/ 	.word	0x0000c190


	//   ....[58]....
        /*0250*/ 	.word	0x0000c1d0


	//   ....[59]....
        /*0254*/ 	.word	0x0000c210


	//   ....[60]....
        /*0258*/ 	.word	0x0000c250


	//   ....[61]....
        /*025c*/ 	.word	0x0000c290


	//   ....[62]....
        /*0260*/ 	.word	0x0000c2d0


	//   ....[63]....
        /*0264*/ 	.word	0x0000c310


	//   ....[64]....
        /*0268*/ 	.word	0x0000c350


	//   ....[65]....
        /*026c*/ 	.word	0x0000c390


	//   ....[66]....
        /*0270*/ 	.word	0x0000cb90


	//   ....[67]....
        /*0274*/ 	.word	0x0000cbd0


	//   ....[68]....
        /*0278*/ 	.word	0x0000cc10


	//   ....[69]....
        /*027c*/ 	.word	0x0000cc20


	//----- nvinfo : EIATTR_REG_RECONFIG
	.align		4
.L_34:
        /*0280*/ 	.byte	0x01, 0x54
	.zero		2


	//----- nvinfo : EIATTR_SYSCALL_OFFSETS
	.align		4
        /*0284*/ 	.byte	0x04, 0x46
        /*0286*/ 	.short	(.L_36 - .L_35)


	//   ....[0]....
.L_35:
        /*0288*/ 	.word	0x0000d9f0


	//   ....[1]....
        /*028c*/ 	.word	0x0000db50


	//----- nvinfo : EIATTR_MBARRIER_INSTR_OFFSETS
	.align		4
.L_36:
        /*0290*/ 	.byte	0x04, 0x39
        /*0292*/ 	.short	(.L_38 - .L_37)


	//   ....[0]....
.L_37:
        /*0294*/ 	.word	0x00000320
        /*0298*/ 	.word	0x000000ff
        /*029c*/ 	.word	0x00024050
        /*02a0*/ 	.short	0x0100
        /*02a2*/ 	.byte	0x06
	.zero		1


	//   ....[1]....
        /*02a4*/ 	.word	0x00000330
        /*02a8*/ 	.word	0x000000ff
        /*02ac*/ 	.word	0x00024060
        /*02b0*/ 	.short	0x0100
        /*02b2*/ 	.byte	0x06
	.zero		1


	//   ....[2]....
        /*02b4*/ 	.word	0x00000340
        /*02b8*/ 	.word	0x000000ff
        /*02bc*/ 	.word	0x00024058
        /*02c0*/ 	.short	0x0100
        /*02c2*/ 	.byte	0x06
	.zero		1


	//   ....[3]....
        /*02c4*/ 	.word	0x00000350
        /*02c8*/ 	.word	0x000000ff
        /*02cc*/ 	.word	0x00024068
        /*02d0*/ 	.short	0x0100
        /*02d2*/ 	.byte	0x06
	.zero		1


	//   ....[4]....
        /*02d4*/ 	.word	0x00000480
        /*02d8*/ 	.word	0x000000ff
        /*02dc*/ 	.word	0x00024000
        /*02e0*/ 	.short	0x0100
        /*02e2*/ 	.byte	0x06
	.zero		1


	//   ....[5]....
        /*02e4*/ 	.word	0x00000490
        /*02e8*/ 	.word	0x000000ff
        /*02ec*/ 	.word	0x00024028
        /*02f0*/ 	.short	0x0100
        /*02f2*/ 	.byte	0x06
	.zero		1


	//   ....[6]....
        /*02f4*/ 	.word	0x000004a0
        /*02f8*/ 	.word	0x000000ff
        /*02fc*/ 	.word	0x00024008
        /*0300*/ 	.short	0x0100
        /*0302*/ 	.byte	0x06
	.zero		1


	//   ....[7]....
        /*0304*/ 	.word	0x000004b0
        /*0308*/ 	.word	0x000000ff
        /*030c*/ 	.word	0x00024030
        /*0310*/ 	.short	0x0100
        /*0312*/ 	.byte	0x06
	.zero		1


	//   ....[8]....
        /*0314*/ 	.word	0x000004c0
        /*0318*/ 	.word	0x000000ff
        /*031c*/ 	.word	0x00024010
        /*0320*/ 	.short	0x0100
        /*0322*/ 	.byte	0x06
	.zero		1


	//   ....[9]....
        /*0324*/ 	.word	0x000004d0
        /*0328*/ 	.word	0x000000ff
        /*032c*/ 	.word	0x00024038
        /*0330*/ 	.short	0x0100
        /*0332*/ 	.byte	0x06
	.zero		1


	//   ....[10]....
        /*0334*/ 	.word	0x000004e0
        /*0338*/ 	.word	0x000000ff
        /*033c*/ 	.word	0x00024018
        /*0340*/ 	.short	0x0100
        /*0342*/ 	.byte	0x06
	.zero		1


	//   ....[11]....
        /*0344*/ 	.word	0x000004f0
        /*0348*/ 	.word	0x000000ff
        /*034c*/ 	.word	0x00024040
        /*0350*/ 	.short	0x0100
        /*0352*/ 	.byte	0x06
	.zero		1


	//   ....[12]....
        /*0354*/ 	.word	0x00000500
        /*0358*/ 	.word	0x000000ff
        /*035c*/ 	.word	0x00024020
        /*0360*/ 	.short	0x0100
        /*0362*/ 	.byte	0x06
	.zero		1


	//   ....[13]....
        /*0364*/ 	.word	0x00000510
        /*0368*/ 	.word	0x000000ff
        /*036c*/ 	.word	0x00024048
        /*0370*/ 	.short	0x0100
        /*0372*/ 	.byte	0x06
	.zero		1


	//   ....[14]....
        /*0374*/ 	.word	0x00000640
        /*0378*/ 	.word	0x000000ff
        /*037c*/ 	.word	0x00024070
        /*0380*/ 	.short	0x0100
        /*0382*/ 	.byte	0x06
	.zero		1


	//   ....[15]....
        /*0384*/ 	.word	0x00000650
        /*0388*/ 	.word	0x000000ff
        /*038c*/ 	.word	0x00024080
        /*0390*/ 	.short	0x0100
        /*0392*/ 	.byte	0x06
	.zero		1


	//   ....[16]....
        /*0394*/ 	.word	0x00000660
        /*0398*/ 	.word	0x000000ff
        /*039c*/ 	.word	0x00024078
        /*03a0*/ 	.short	0x0100
        /*03a2*/ 	.byte	0x06
	.zero		1


	//   ....[17]....
        /*03a4*/ 	.word	0x00000670
        /*03a8*/ 	.word	0x000000ff
        /*03ac*/ 	.word	0x00024088
        /*03b0*/ 	.short	0x0100
        /*03b2*/ 	.byte	0x06
	.zero		1


	//   ....[18]....
        /*03b4*/ 	.word	0x000007b0
        /*03b8*/ 	.word	0x000000ff
        /*03bc*/ 	.word	0x00024090
        /*03c0*/ 	.short	0x0100
        /*03c2*/ 	.byte	0x06
	.zero		1


	//   ....[19]....
        /*03c4*/ 	.word	0x000007c0
        /*03c8*/ 	.word	0x000000ff
        /*03cc*/ 	.word	0x00024098
        /*03d0*/ 	.short	0x0100
        /*03d2*/ 	.byte	0x06
	.zero		1


	//   ....[20]....
        /*03d4*/ 	.word	0x000007d0
        /*03d8*/ 	.word	0x000000ff
        /*03dc*/ 	.word	0x000240a0
        /*03e0*/ 	.short	0x0100
        /*03e2*/ 	.byte	0x06
	.zero		1


	//   ....[21]....
        /*03e4*/ 	.word	0x000007e0
        /*03e8*/ 	.word	0x000000ff
        /*03ec*/ 	.word	0x000240a8
        /*03f0*/ 	.short	0x0100
        /*03f2*/ 	.byte	0x06
	.zero		1


	//   ....[22]....
        /*03f4*/ 	.word	0x000008e0
        /*03f8*/ 	.word	0x000000ff
        /*03fc*/ 	.word	0x000240c0
        /*0400*/ 	.short	0x0100
        /*0402*/ 	.byte	0x06
	.zero		1


	//   ....[23]....
        /*0404*/ 	.word	0x000008f0
        /*0408*/ 	.word	0x000000ff
        /*040c*/ 	.word	0x000240d8
        /*0410*/ 	.short	0x0100
        /*0412*/ 	.byte	0x06
	.zero		1


	//   ....[24]....
        /*0414*/ 	.word	0x00000900
        /*0418*/ 	.word	0x000000ff
        /*041c*/ 	.word	0x000240c8
        /*0420*/ 	.short	0x0100
        /*0422*/ 	.byte	0x06
	.zero		1


	//   ....[25]....
        /*0424*/ 	.word	0x00000910
        /*0428*/ 	.word	0x000000ff
        /*042c*/ 	.word	0x000240e0
        /*0430*/ 	.short	0x0100
        /*0432*/ 	.byte	0x06
	.zero		1


	//   ....[26]....
        /*0434*/ 	.word	0x00000920
        /*0438*/ 	.word	0x000000ff
        /*043c*/ 	.word	0x000240d0
        /*0440*/ 	.short	0x0100
        /*0442*/ 	.byte	0x06
	.zero		1


	//   ....[27]....
        /*0444*/ 	.word	0x00000930
        /*0448*/ 	.word	0x000000ff
        /*044c*/ 	.word	0x000240e8
        /*0450*/ 	.short	0x0100
        /*0452*/ 	.byte	0x06
	.zero		1


	//   ....[28]....
        /*0454*/ 	.word	0x00000db0
        /*0458*/ 	.word	0x000000ff
        /*045c*/ 	.word	0x00024050
        /*0460*/ 	.short	0x010a
        /*0462*/ 	.byte	0x08
	.zero		1


	//   ....[29]....
        /*0464*/ 	.word	0x00000e30
        /*0468*/ 	.word	0x000000ff
        /*046c*/ 	.word	0x00024000
        /*0470*/ 	.short	0x010a
        /*0472*/ 	.byte	0x24
	.zero		1


	//   ....[30]....
        /*0474*/ 	.word	0x00000e80
        /*0478*/ 	.word	0x000000ff
        /*047c*/ 	.word	0xfffffff8
        /*0480*/ 	.short	0x010a
        /*0482*/ 	.byte	0x20
	.zero		1


	//   ....[31]....
        /*0484*/ 	.word	0x00003720
        /*0488*/ 	.word	0x00000009
        /*048c*/ 	.word	0x00000000
        /*0490*/ 	.short	0x0101
        /*0492*/ 	.byte	0x21
	.zero		1


	//   ....[32]....
        /*0494*/ 	.word	0x00004cd0
        /*0498*/ 	.word	0x000000ff
        /*049c*/ 	.word	0x00024008
        /*04a0*/ 	.short	0x010a
        /*04a2*/ 	.byte	0x24
	.zero		1


	//   ....[33]....
        /*04a4*/ 	.word	0x00004ea0
        /*04a8*/ 	.word	0x000000ff
        /*04ac*/ 	.word	0x00000000
        /*04b0*/ 	.short	0x0101
        /*04b2*/ 	.byte	0x05
	.zero		1


	//   ....[34]....
        /*04b4*/ 	.word	0x00005010
        /*04b8*/ 	.word	0x000000ff
        /*04bc*/ 	.word	0x00024000
        /*04c0*/ 	.short	0x010a
        /*04c2*/ 	.byte	0x07
	.zero		1


	//   ....[35]....
        /*04c4*/ 	.word	0x000080c0
        /*04c8*/ 	.word	0x000000ff
        /*04cc*/ 	.word	0x00024000
        /*04d0*/ 	.short	0x010a
        /*04d2*/ 	.byte	0x05
	.zero		1


	//   ....[36]....
        /*04d4*/ 	.word	0x000085e0
        /*04d8*/ 	.word	0x000000ff
        /*04dc*/ 	.word	0x00024000
        /*04e0*/ 	.short	0x010a
        /*04e2*/ 	.byte	0x05
	.zero		1


	//   ....[37]....
        /*04e4*/ 	.word	0x00008790
        /*04e8*/ 	.word	0x000000ff
        /*04ec*/ 	.word	0x00000000
        /*04f0*/ 	.short	0x0101
        /*04f2*/ 	.byte	0x05
	.zero		1


	//   ....[38]....
        /*04f4*/ 	.word	0x00008840
        /*04f8*/ 	.word	0x000000ff
        /*04fc*/ 	.word	0x00000000
        /*0500*/ 	.short	0x0101
        /*0502*/ 	.byte	0x04
	.zero		1


	//   ....[39]....
        /*0504*/ 	.word	0x000089f0
        /*0508*/ 	.word	0x000000ff
        /*050c*/ 	.word	0x00024000
        /*0510*/ 	.short	0x010a
        /*0512*/ 	.byte	0x0a
	.zero		1


	//   ....[40]....
        /*0514*/ 	.word	0x0000c1a0
        /*0518*/ 	.word	0x000000ff
        /*051c*/ 	.word	0x00024000
        /*0520*/ 	.short	0x010a
        /*0522*/ 	.byte	0x05
	.zero		1


	//   ....[41]....
        /*0524*/ 	.word	0x0000c700
        /*0528*/ 	.word	0x000000ff
        /*052c*/ 	.word	0x00024000
        /*0530*/ 	.short	0x010a
        /*0532*/ 	.byte	0x05
	.zero		1


	//   ....[42]....
        /*0534*/ 	.word	0x0000c9d0
        /*0538*/ 	.word	0x000000ff
        /*053c*/ 	.word	0x00000000
        /*0540*/ 	.short	0x0101
        /*0542*/ 	.byte	0x05
	.zero		1


	//   ....[43]....
        /*0544*/ 	.word	0x0000ca80
        /*0548*/ 	.word	0x000000ff
        /*054c*/ 	.word	0x00000000
        /*0550*/ 	.short	0x0101
        /*0552*/ 	.byte	0x04
	.zero		1


	//   ....[44]....
        /*0554*/ 	.word	0x0000d320
        /*0558*/ 	.word	0x000000ff
        /*055c*/ 	.word	0x00000008
        /*0560*/ 	.short	0x010a
        /*0562*/ 	.byte	0x20
	.zero		1


	//   ....[45]....
        /*0564*/ 	.word	0x0000edc0
        /*0568*/ 	.word	0x00000000
        /*056c*/ 	.word	0x00024090
        /*0570*/ 	.short	0x0101
        /*0572*/ 	.byte	0x24
	.zero		1


	//   ....[46]....
        /*0574*/ 	.word	0x0000ef10
        /*0578*/ 	.word	0x00000004
        /*057c*/ 	.word	0x00024060
        /*0580*/ 	.short	0x010a
        /*0582*/ 	.byte	0x3f
	.zero		1


	//   ....[47]....
        /*0584*/ 	.word	0x0000f230
        /*0588*/ 	.word	0x00000005
        /*058c*/ 	.word	0x00024028
        /*0590*/ 	.short	0x010a
        /*0592*/ 	.byte	0x3f
	.zero		1


	//   ....[48]....
        /*0594*/ 	.word	0x0000f550
        /*0598*/ 	.word	0x00000005
        /*059c*/ 	.word	0x00024060
        /*05a0*/ 	.short	0x010a
        /*05a2*/ 	.byte	0x3f
	.zero		1


	//   ....[49]....
        /*05a4*/ 	.word	0x0000f8a0
        /*05a8*/ 	.word	0x00000004
        /*05ac*/ 	.word	0x00024028
        /*05b0*/ 	.short	0x010a
        /*05b2*/ 	.byte	0x3f
	.zero		1


	//   ....[50]....
        /*05b4*/ 	.word	0x0000fbd0
        /*05b8*/ 	.word	0x00000006
        /*05bc*/ 	.word	0x00024028
        /*05c0*/ 	.short	0x010a
        /*05c2*/ 	.byte	0x3f
	.zero		1


	//   ....[51]....
        /*05c4*/ 	.word	0x0000ff20
        /*05c8*/ 	.word	0x00000006
        /*05cc*/ 	.word	0x00024028
        /*05d0*/ 	.short	0x010a
        /*05d2*/ 	.byte	0x3f
	.zero		1


	//   ....[52]....
        /*05d4*/ 	.word	0x00010180
        /*05d8*/ 	.word	0x00000003
        /*05dc*/ 	.word	0x00024050
        /*05e0*/ 	.short	0x010a
        /*05e2*/ 	.byte	0x3f
	.zero		1


	//   ....[53]....
        /*05e4*/ 	.word	0x000101e0
        /*05e8*/ 	.word	0x00000003
        /*05ec*/ 	.word	0x00024000
        /*05f0*/ 	.short	0x010a
        /*05f2*/ 	.byte	0x3f
	.zero		1


	//   ....[54]....
        /*05f4*/ 	.word	0x00010240
        /*05f8*/ 	.word	0x00000003
        /*05fc*/ 	.word	0xfffffff8
        /*0600*/ 	.short	0x010a
        /*0602*/ 	.byte	0x3f
	.zero		1


	//   ....[55]....
        /*0604*/ 	.word	0x000102a0
        /*0608*/ 	.word	0x0000000f
        /*060c*/ 	.word	0x00024008
        /*0610*/ 	.short	0x010a
        /*0612*/ 	.byte	0x3f
	.zero		1


	//   ....[56]....
        /*0614*/ 	.word	0x00010300
        /*0618*/ 	.word	0x00000008
        /*061c*/ 	.word	0x00024000
        /*0620*/ 	.short	0x010a
        /*0622*/ 	.byte	0x3f
	.zero		1


	//   ....[57]....
        /*0624*/ 	.word	0x00010360
        /*0628*/ 	.word	0x0000000e
        /*062c*/ 	.word	0x00024000
        /*0630*/ 	.short	0x010a
        /*0632*/ 	.byte	0x3f
	.zero		1


	//   ....[58]....
        /*0634*/ 	.word	0x000103c0
        /*0638*/ 	.word	0x00000008
        /*063c*/ 	.word	0x00024000
        /*0640*/ 	.short	0x010a
        /*0642*/ 	.byte	0x3f
	.zero		1


	//   ....[59]....
        /*0644*/ 	.word	0x00010420
        /*0648*/ 	.word	0x0000000d
        /*064c*/ 	.word	0x00024000
        /*0650*/ 	.short	0x010a
        /*0652*/ 	.byte	0x3f
	.zero		1


	//   ....[60]....
        /*0654*/ 	.word	0x00010480
        /*0658*/ 	.word	0x00000003
        /*065c*/ 	.word	0x00000008
        /*0660*/ 	.short	0x010a
        /*0662*/ 	.byte	0x3f
	.zero		1


	//   ....[61]....
        /*0664*/ 	.word	0x000104d0
        /*0668*/ 	.word	0x00000004
        /*066c*/ 	.word	0x00024060
        /*0670*/ 	.short	0x010a
        /*0672*/ 	.byte	0x3f
	.zero		1


	//   ....[62]....
        /*0674*/ 	.word	0x00010520
        /*0678*/ 	.word	0x00000005
        /*067c*/ 	.word	0x00024028
        /*0680*/ 	.short	0x010a
        /*0682*/ 	.byte	0x3f
	.zero		1


	//   ....[63]....
        /*0684*/ 	.word	0x00010570
        /*0688*/ 	.word	0x00000005
        /*068c*/ 	.word	0x00024060
        /*0690*/ 	.short	0x010a
        /*0692*/ 	.byte	0x3f
	.zero		1


	//   ....[64]....
        /*0694*/ 	.word	0x000105c0
        /*0698*/ 	.word	0x00000004
        /*069c*/ 	.word	0x00024028
        /*06a0*/ 	.short	0x010a
        /*06a2*/ 	.byte	0x3f
	.zero		1


	//   ....[65]....
        /*06a4*/ 	.word	0x00010610
        /*06a8*/ 	.word	0x00000006
        /*06ac*/ 	.word	0x00024028
        /*06b0*/ 	.short	0x010a
        /*06b2*/ 	.byte	0x3f
	.zero		1


	//   ....[66]....
        /*06b4*/ 	.word	0x00010660
        /*06b8*/ 	.word	0x00000006
        /*06bc*/ 	.word	0x00024028
        /*06c0*/ 	.short	0x010a
        /*06c2*/ 	.byte	0x3f
	.zero		1


	//----- nvinfo : EIATTR_NUM_MBARRIERS
	.align		4
.L_38:
        /*06c4*/ 	.byte	0x03, 0x38
        /*06c6*/ 	.short	0x001c


	//----- nvinfo : EIATTR_EXIT_INSTR_OFFSETS
	.align		4
        /*06c8*/ 	.byte	0x04, 0x1c
        /*06ca*/ 	.short	(.L_40 - .L_39)


	//   ....[0]....
.L_39:
        /*06cc*/ 	.word	0x000009d0


	//   ....[1]....
        /*06d0*/ 	.word	0x0000edd0


	//   ....[2]....
        /*06d4*/ 	.word	0x0000ee10


	//   ....[3]....
        /*06d8*/ 	.word	0x0000faa0


	//   ....[4]....
        /*06dc*/ 	.word	0x00010160


	//----- nvinfo : EIATTR_MAX_THREADS
	.align		4
.L_40:
        /*06e0*/ 	.byte	0x04, 0x05
        /*06e2*/ 	.short	(.L_42 - .L_41)
.L_41:
        /*06e4*/ 	.word	0x00000180
        /*06e8*/ 	.word	0x00000001
        /*06ec*/ 	.word	0x00000001


	//----- nvinfo : EIATTR_CRS_STACK_SIZE
	.align		4
.L_42:
        /*06f0*/ 	.byte	0x04, 0x1e
        /*06f2*/ 	.short	(.L_44 - .L_43)
.L_43:
        /*06f4*/ 	.word	0x00000000


	//----- nvinfo : EIATTR_CBANK_PARAM_SIZE
	.align		4
.L_44:
        /*06f8*/ 	.byte	0x03, 0x19
        /*06fa*/ 	.short	0x0870


	//----- nvinfo : EIATTR_PARAM_CBANK
	.align		4
        /*06fc*/ 	.byte	0x04, 0x0a
        /*06fe*/ 	.short	(.L_46 - .L_45)
	.align		4
.L_45:
        /*0700*/ 	.word	index@(.nv.constant0._ZN7cutlass13device_kernelINS_4fmha6kernel28FmhaKernelTmaWarpSpecializedINS1_10collective30FmhaMainloopTmaWarpSpecializedINS_12float_e4m3_tEffN4cute5tupleIJNS7_1CILi128EEESA_NS9_ILi192EEEEEENS8_IJiNS9_ILi1EEENS8_IJiiEEEEEESF_NS8_IJSD_iSE_EEENS4_14ResidualFusionEJEEENS4_15FmhaFwdEpilogueIS6_fNS8_IJNS9_ILi64EEESB_SA_EEEEENS2_23IndividualTileSchedulerEJEEEEEvNT_6ParamsE)
        /*0704*/ 	.short	0x0210
        /*0706*/ 	.short	0x0870


	//----- nvinfo : EIATTR_SW_WAR
	.align		4
.L_46:
        /*0708*/ 	.byte	0x04, 0x36
        /*070a*/ 	.short	(.L_48 - .L_47)
.L_47:
        /*070c*/ 	.word	0x00000008
.L_48:


//--------------------- .nv.callgraph             --------------------------
	.section	.nv.callgraph,"",@"SHT_CUDA_CALLGRAPH"
	.align	4
	.sectionentsize	8
	.align		4
        /*0000*/ 	.word	0x00000000
	.align		4
        /*0004*/ 	.word	0xffffffff
	.align		4
        /*0008*/ 	.word	index@(_ZN7cutlass13device_kernelINS_4fmha6kernel28FmhaKernelTmaWarpSpecializedINS1_10collective30FmhaMainloopTmaWarpSpecializedINS_12float_e4m3_tEffN4cute5tupleIJNS7_1CILi128EEESA_NS9_ILi192EEEEEENS8_IJiNS9_ILi1EEENS8_IJiiEEEEEESF_NS8_IJSD_iSE_EEENS4_14ResidualFusionEJEEENS4_15FmhaFwdEpilogueIS6_fNS8_IJNS9_ILi64EEESB_SA_EEEEENS2_23IndividualTileSchedulerEJEEEEEvNT_6ParamsE)
	.align		4
        /*000c*/ 	.word	index@(__assertfail)
	.align		4
        /*0010*/ 	.word	0x00000000
	.align		4
        /*0014*/ 	.word	0xfffffffe
	.align		4
        /*0018*/ 	.word	0x00000000
	.align		4
        /*001c*/ 	.word	0xfffffffd
	.align		4
        /*0020*/ 	.word	0x00000000
	.align		4
        /*0024*/ 	.word	0xfffffffc


//--------------------- .nv.constant4             --------------------------
	.section	.nv.constant4,"a",@progbits
	.align	8
	.align		8
.nv.constant4:
        /*0000*/ 	.dword	__assertfail
	.align		8
        /*0008*/ 	.dword	__unnamed_1
	.align		8
        /*0010*/ 	.dword	__unnamed_2
	.align		8
        /*0018*/ 	.dword	_ZN39_INTERNAL_eba9ee3a_4_k_cu_f33d2852_30234cuda3std3__45__cpo5beginE
	.align		8
        /*0020*/ 	.dword	_ZN39_INTERNAL_eba9ee3a_4_k_cu_f33d2852_30234cuda3std3__45__cpo3endE
	.align		8
        /*0028*/ 	.dword	_ZN39_INTERNAL_eba9ee3a_4_k_cu_f33d2852_30234cuda3std3__45__cpo6cbeginE
	.align		8
        /*0030*/ 	.dword	_ZN39_INTERNAL_eba9ee3a_4_k_cu_f33d2852_30234cuda3std3__45__cpo4cendE
	.align		8
        /*0038*/ 	.dword	_ZN39_INTERNAL_eba9ee3a_4_k_cu_f33d2852_30234cuda3std3__441_GLOBAL__N__eba9ee3a_4_k_cu_f33d2852_30236ignoreE
	.align		8
        /*0040*/ 	.dword	_ZN39_INTERNAL_eba9ee3a_4_k_cu_f33d2852_30234cuda3std3__419piecewise_constructE
	.align		8
        /*0048*/ 	.dword	_ZN39_INTERNAL_eba9ee3a_4_k_cu_f33d2852_30234cuda3std3__48in_placeE
	.align		8
        /*0050*/ 	.dword	_ZN39_INTERNAL_eba9ee3a_4_k_cu_f33d2852_30234cuda3std6ranges3__45__cpo4swapE
	.align		8
        /*0058*/ 	.dword	_ZN39_INTERNAL_eba9ee3a_4_k_cu_f33d2852_30234cuda3std6ranges3__45__cpo9iter_moveE
	.align		8
        /*0060*/ 	.dword	_ZN39_INTERNAL_eba9ee3a_4_k_cu_f33d2852_30234cute7productE
	.align		8
        /*0068*/ 	.dword	_ZN39_INTERNAL_eba9ee3a_4_k_cu_f33d2852_30234cute1_E
	.align		8
        /*0070*/ 	.dword	$str$24
	.align		8
        /*0078*/ 	.dword	$str$25


//--------------------- .text._ZN7cutlass13device_kernelINS_4fmha6kernel28FmhaKernelTmaWarpSpecializedINS1_10collective30FmhaMainloopTmaWarpSpecializedINS_12float_e4m3_tEffN4cute5tupleIJNS7_1CILi128EEESA_NS9_ILi192EEEEEENS8_IJiNS9_ILi1EEENS8_IJiiEEEEEESF_NS8_IJSD_iSE_EEENS4_14ResidualFusionEJEEENS4_15FmhaFwdEpilogueIS6_fNS8_IJNS9_ILi64EEESB_SA_EEEEENS2_23IndividualTileSchedulerEJEEEEEvNT_6ParamsE --------------------------
	.section	.text._ZN7cutlass13device_kernelINS_4fmha6kernel28FmhaKernelTmaWarpSpecializedINS1_10collective30FmhaMainloopTmaWarpSpecializedINS_12float_e4m3_tEffN4cute5tupleIJNS7_1CILi128EEESA_NS9_ILi192EEEEEENS8_IJiNS9_ILi1EEENS8_IJiiEEEEEESF_NS8_IJSD_iSE_EEENS4_14ResidualFusionEJEEENS4_15FmhaFwdEpilogueIS6_fNS8_IJNS9_ILi64EEESB_SA_EEEEENS2_23IndividualTileSchedulerEJEEEEEvNT_6ParamsE,"ax",@progbits
	.align	128
.text._ZN7cutlass13device_kernelINS_4fmha6kernel28FmhaKernelTmaWarpSpecializedINS1_10collective30FmhaMainloopTmaWarpSpecializedINS_12float_e4m3_tEffN4cute5tupleIJNS7_1CILi128EEESA_NS9_ILi192EEEEEENS8_IJiNS9_ILi1EEENS8_IJiiEEEEEESF_NS8_IJSD_iSE_EEENS4_14ResidualFusionEJEEENS4_15FmhaFwdEpilogueIS6_fNS8_IJNS9_ILi64EEESB_SA_EEEEENS2_23IndividualTileSchedulerEJEEEEEvNT_6ParamsE:
        .type           _ZN7cutlass13device_kernelINS_4fmha6kernel28FmhaKernelTmaWarpSpecializedINS1_10collective30FmhaMainloopTmaWarpSpecializedINS_12float_e4m3_tEffN4cute5tupleIJNS7_1CILi128EEESA_NS9_ILi192EEEEEENS8_IJiNS9_ILi1EEENS8_IJiiEEEEEESF_NS8_IJSD_iSE_EEENS4_14ResidualFusionEJEEENS4_15FmhaFwdEpilogueIS6_fNS8_IJNS9_ILi64EEESB_SA_EEEEENS2_23IndividualTileSchedulerEJEEEEEvNT_6ParamsE,@function
        .size           _ZN7cutlass13device_kernelINS_4fmha6kernel28FmhaKernelTmaWarpSpecializedINS1_10collective30FmhaMainloopTmaWarpSpecializedINS_12float_e4m3_tEffN4cute5tupleIJNS7_1CILi128EEESA_NS9_ILi192EEEEEENS8_IJiNS9_ILi1EEENS8_IJiiEEEEEESF_NS8_IJSD_iSE_EEENS4_14ResidualFusionEJEEENS4_15FmhaFwdEpilogueIS6_fNS8_IJNS9_ILi64EEESB_SA_EEEEENS2_23IndividualTileSchedulerEJEEEEEvNT_6ParamsE,(.L_x_122 - _ZN7cutlass13device_kernelINS_4fmha6kernel28FmhaKernelTmaWarpSpecializedINS1_10collective30FmhaMainloopTmaWarpSpecializedINS_12float_e4m3_tEffN4cute5tupleIJNS7_1CILi128EEESA_NS9_ILi192EEEEEENS8_IJiNS9_ILi1EEENS8_IJiiEEEEEESF_NS8_IJSD_iSE_EEENS4_14ResidualFusionEJEEENS4_15FmhaFwdEpilogueIS6_fNS8_IJNS9_ILi64EEESB_SA_EEEEENS2_23IndividualTileSchedulerEJEEEEEvNT_6ParamsE)
        .other          _ZN7cutlass13device_kernelINS_4fmha6kernel28FmhaKernelTmaWarpSpecializedINS1_10collective30FmhaMainloopTmaWarpSpecializedINS_12float_e4m3_tEffN4cute5tupleIJNS7_1CILi128EEESA_NS9_ILi192EEEEEENS8_IJiNS9_ILi1EEENS8_IJiiEEEEEESF_NS8_IJSD_iSE_EEENS4_14ResidualFusionEJEEENS4_15FmhaFwdEpilogueIS6_fNS8_IJNS9_ILi64EEESB_SA_EEEEENS2_23IndividualTileSchedulerEJEEEEEvNT_6ParamsE,@"STO_CUDA_ENTRY STV_DEFAULT"
_ZN7cutlass13device_kernelINS_4fmha6kernel28FmhaKernelTmaWarpSpecializedINS1_10collective30FmhaMainloopTmaWarpSpecializedINS_12float_e4m3_tEffN4cute5tupleIJNS7_1CILi128EEESA_NS9_ILi192EEEEEENS8_IJiNS9_ILi1EEENS8_IJiiEEEEEESF_NS8_IJSD_iSE_EEENS4_14ResidualFusionEJEEENS4_15FmhaFwdEpilogueIS6_fNS8_IJNS9_ILi64EEESB_SA_EEEEENS2_23IndividualTileSchedulerEJEEEEEvNT_6ParamsE:
[----:B------:R-:W1:Y:S01]  /*0000*/  LDC R1, c[0x0][0x28] ;  /* 0x00000a00ff017b82 */ /* 0x000e620000000800 */
[----:B------:R-:W2:Y:S01]  /*0010*/  S2R R0, SR_TID.X ;  /* 0x0000000000007919 */ /* 0x000ea20000002100 */
[----:B------:R-:W-:Y:S01]  /*0020*/  ELECT P1, URZ, PT ;  /* 0x00000000003f782f */ /* 0x000fe20003820000 */
[----:B------:R-:W-:Y:S01]  /*0030*/  BSSY B0, `(.L_x_0) ;  /* 0x0000017000007945 */ /* 0x000fe20003800000 */
[----:B--2---:R-:W-:-:S05]  /*0040*/  SHF.R.U32.HI R2, RZ, 0x5, R0 ;  /* 0x00000005ff027819 */ /* 0x004fca0000011600 */
[----:B------:R-:W2:Y:S02]  /*0050*/  SHFL.IDX PT, R3, R2, RZ, 0x1f ;  /* 0x00001fff02037589 */ /* 0x000ea400000e0000 */
[----:B--2---:R-:W-:Y:S02]  /*0060*/  R2UR UR4, R3 ;  /* 0x00000000030472ca */ /* 0x004fe400000e0000 */
[----:B------:R-:W-:-:S06]  /*0070*/  SHF.R.U32.HI R3, RZ, 0x7, R0 ;  /* 0x00000007ff037819 */ /* 0x000fcc0000011600 */
[----:B------:R-:W2:Y:S05]  /*0080*/  SHFL.IDX PT, R3, R3, RZ, 0x1f ;  /* 0x00001fff03037589 */ /* 0x000eaa00000e0000 */
[----:B------:R-:W-:Y:S02]  /*0090*/  USHF.R.S32.HI UR5, URZ, 0x1f, UR4 ;  /* 0x0000001f3f057899 */ /* 0x000fe40008011404 */
[----:B------:R-:W-:Y:S02]  /*00a0*/  ISETP.NE.OR P0, PT, RZ, UR4, !P1 ;  /* 0x00000004ff007c0c */ /* 0x000fe4000cf05670 */
[----:B------:R-:W-:-:S04]  /*00b0*/  ULEA.HI UR5, UR5, UR4, URZ, 0x2 ;  /* 0x0000000405057291 */ /* 0x000fc8000f8f103f */
[----:B------:R-:W-:-:S04]  /*00c0*/  ULOP3.LUT UR5, UR5, 0xfffffffc, URZ, 0xc0, !UPT ;  /* 0xfffffffc05057892 */ /* 0x000fc8000f8ec03f */
[----:B------:R-:W-:-:S03]  /*00d0*/  UIADD3 UR5, UR4, -UR5, URZ ;  /* 0x8000000504057290 */ /* 0x000fc6000fffe03f */
[----:B-1----:R-:W-:Y:S09]  /*00e0*/  @P0 BRA `(.L_x_1) ;  /* 0x00000000002c0947 */ /* 0x002ff20003800000 */
[----:B------:R-:W-:Y:S02]  /*00f0*/  ULDC.64 UR6, c[0x0][0x198] ;  /* 0x0000660000067ab9 */ /* 0x000fe40000000a00 */
[----:B------:R-:W-:Y:S02]  /*0100*/  UIADD3 UR8, UP0, UR6, 0xf0, URZ ;  /* 0x000000f006087890 */ /* 0x000fe4000ff1e03f */
[----:B------:R-:W-:Y:S02]  /*0110*/  UIADD3 UR10, UP1, UR6, 0x1f0, URZ ;  /* 0x000001f0060a7890 */ /* 0x000fe4000ff3e03f */
[----:B------:R-:W-:Y:S02]  /*0120*/  UIADD3 UR6, UP2, UR6, 0x2f0, URZ ;  /* 0x000002f006067890 */ /* 0x000fe4000ff5e03f */
[----:B------:R-:W-:Y:S02]  /*0130*/  UIADD3.X UR9, URZ, UR7, URZ, UP0, !UPT ;  /* 0x000000073f097290 */ /* 0x000fe400087fe43f */
[----:B------:R-:W-:-:S02]  /*0140*/  UIADD3.X UR11, URZ, UR7, URZ, UP1, !UPT ;  /* 0x000000073f0b7290 */ /* 0x000fc40008ffe43f */
[----:B------:R-:W-:-:S05]  /*0150*/  UIADD3.X UR7, URZ, UR7, URZ, UP2, !UPT ;  /* 0x000000073f077290 */ /* 0x000fca00097fe43f */
[----:B------:R1:W-:Y:S02]  /*0160*/  UTMACCTL.PF [UR8] ;  /* 0x00000000080079b9 */ /* 0x0003e40008040000 */
[----:B------:R1:W-:Y:S02]  /*0170*/  UTMACCTL.PF [UR10] ;  /* 0x000000000a0079b9 */ /* 0x0003e40008040000 */
[----:B------:R1:W-:Y:S02]  /*0180*/  UTMACCTL.PF [UR6] ;  /* 0x00000000060079b9 */ /* 0x0003e40008040000 */
[----:B-1----:R-:W-:Y:S01]  /*0190*/  NOP ;  /* 0x0000000000007918 */ /* 0x002fe20000000000 */
.L_x_1:
[----:B------:R-:W-:Y:S05]  /*01a0*/  BSYNC B0 ;  /* 0x0000000000007941 */ /* 0x000fea0003800000 */
.L_x_0:
[----:B------:R-:W1:Y:S01]  /*01b0*/  SHFL.IDX PT, R4, R2, RZ, 0x1f ;  /* 0x00001fff02047589 */ /* 0x000e6200000e0000 */
[----:B--2---:R-:W-:Y:S01]  /*01c0*/  R2UR UR37, R3 ;  /* 0x00000000032572ca */ /* 0x004fe200000e0000 */
[----:B------:R-:W-:-:S12]  /*01d0*/  UISETP.NE.AND UP0, UPT, UR5, 0x1, UPT ;  /* 0x000000010500788c */ /* 0x000fd8000bf05270 */
[----:B------:R-:W-:Y:S02]  /*01e0*/  UIADD3 UR7, UR37, -0x1, URZ ;  /* 0xffffffff25077890 */ /* 0x000fe4000fffe03f */
[----:B------:R-:W-:Y:S02]  /*01f0*/  UISETP.EQ.AND UP0, UPT, UR37, URZ, !UP0 ;  /* 0x0000003f2500728c */ /* 0x000fe4000c702270 */
[----:B------:R-:W-:Y:S02]  /*0200*/  UISETP.GE.U32.AND UP1, UPT, UR7, 0x4, UPT ;  /* 0x000000040700788c */ /* 0x000fe4000bf26070 */
[----:B------:R-:W-:Y:S01]  /*0210*/  USEL UR4, URZ, 0x1, !UP0 ;  /* 0x000000013f047887 */ /* 0x000fe2000c000000 */
[----:B-1----:R-:W-:-:S03]  /*0220*/  ISETP.NE.AND P0, PT, R4, RZ, PT ;  /* 0x000000ff0400720c */ /* 0x002fc60003f05270 */
[----:B------:R-:W-:-:S10]  /*0230*/  USEL UR4, UR4, 0x2, UP1 ;  /* 0x0000000204047887 */ /* 0x000fd40008800000 */
[----:B------:R-:W-:Y:S05]  /*0240*/  @P0 BRA `(.L_x_2) ;  /* 0x0000000000480947 */ /* 0x000fea0003800000 */
[----:B------:R-:W1:Y:S01]  /*0250*/  S2UR UR8, SR_CgaCtaId ;  /* 0x00000000000879c3 */ /* 0x000e620000008800 */
[----:B------:R-:W-:Y:S01]  /*0260*/  UMOV UR6, 0x400 ;  /* 0x0000040000067882 */ /* 0x000fe20000000000 */
[----:B------:R-:W-:Y:S01]  /*0270*/  UMOV UR9, 0x1 ;  /* 0x0000000100097882 */ /* 0x000fe20000000000 */
[----:B------:R-:W-:Y:S01]  /*0280*/  UMOV UR10, 0x80 ;  /* 0x00000080000a7882 */ /* 0x000fe20000000000 */
[----:B------:R-:W-:Y:S01]  /*0290*/  ELECT P0, URZ, PT ;  /* 0x00000000003f782f */ /* 0x000fe20003800000 */
[----:B------:R-:W-:-:S04]  /*02a0*/  UIADD3 UR10, -UR10, 0x100000, URZ ;  /* 0x001000000a0a7890 */ /* 0x000fc8000fffe13f */
[----:B------:R-:W-:Y:S02]  /*02b0*/  USHF.L.U32 UR11, UR10, 0xb, URZ ;  /* 0x0000000b0a0b7899 */ /* 0x000fe4000800063f */
[----:B------:R-:W-:Y:S02]  /*02c0*/  USHF.L.U32 UR10, UR10, 0x1, URZ ;  /* 0x000000010a0a7899 */ /* 0x000fe4000800063f */
[----:B-1----:R-:W-:Y:S02]  /*02d0*/  ULEA UR6, UR8, UR6, 0x18 ;  /* 0x0000000608067291 */ /* 0x002fe4000f8ec03f */
[----:B------:R-:W-:-:S04]  /*02e0*/  UIADD3 UR8, -UR9, 0x100000, URZ ;  /* 0x0010000009087890 */ /* 0x000fc8000fffe13f */
[----:B------:R-:W-:Y:S02]  /*02f0*/  USHF.L.U32 UR9, UR8, 0xb, URZ ;  /* 0x0000000b08097899 */ /* 0x000fe4000800063f */
[----:B------:R-:W-:Y:S01]  /*0300*/  USHF.L.U32 UR8, UR8, 0x1, URZ ;  /* 0x0000000108087899 */ /* 0x000fe2000800063f */
[----:B------:R-:W1:Y:S11]  /*0310*/  FENCE.VIEW.ASYNC.S ;  /* 0x00000000000073c6 */ /* 0x000e760000000000 */
[----:B-1----:R1:W2:Y:S01]  /*0320*/  SYNCS.EXCH.64 URZ, [UR6+0x24050], UR8 ;  /* 0x02405008063f75b2 */ /* 0x0022a20008000100 */
[----:B------:R1:W3:Y:S01]  /*0330*/  SYNCS.EXCH.64 URZ, [UR6+0x24060], UR10 ;  /* 0x0240600a063f75b2 */ /* 0x0002e20008000100 */
[----:B------:R1:W4:Y:S01]  /*0340*/  SYNCS.EXCH.64 URZ, [UR6+0x24058], UR8 ;  /* 0x02405808063f75b2 */ /* 0x0003220008000100 */
[----:B------:R1:W1:Y:S01]  /*0350*/  SYNCS.EXCH.64 URZ, [UR6+0x24068], UR10 ;  /* 0x0240680a063f75b2 */ /* 0x0002620008000100 */
[----:B------:R-:W-:Y:S01]  /*0360*/  NOP ;  /* 0x0000000000007918 */ /* 0x000fe20000000000 */
.L_x_2:
[----:B------:R-:W5:Y:S01]  /*0370*/  SHFL.IDX PT, R3, R2, RZ, 0x1f ;  /* 0x00001fff02037589 */ /* 0x000f6200000e0000 */
[----:B------:R-:W-:Y:S01]  /*0380*/  NOP ;  /* 0x0000000000007918 */ /* 0x000fe20000000000 */
[----:B-----5:R-:W-:-:S13]  /*0390*/  ISETP.NE.AND P0, PT, R3, RZ, PT ;  /* 0x000000ff0300720c */ /* 0x020fda0003f05270 */
[----:B------:R-:W-:Y:S05]  /*03a0*/  @P0 BRA `(.L_x_3) ;  /* 0x0000000000600947 */ /* 0x000fea0003800000 */
[----:B-1----:R-:W1:Y:S01]  /*03b0*/  S2UR UR8, SR_CgaCtaId ;  /* 0x00000000000879c3 */ /* 0x002e620000008800 */
[----:B------:R-:W-:Y:S01]  /*03c0*/  UMOV UR6, 0x400 ;  /* 0x0000040000067882 */ /* 0x000fe20000000000 */
[----:B------:R-:W-:Y:S01]  /*03d0*/  UMOV UR10, 0x1 ;  /* 0x00000001000a7882 */ /* 0x000fe20000000000 */
[----:B------:R-:W-:Y:S01]  /*03e0*/  UMOV UR9, 0x100 ;  /* 0x0000010000097882 */ /* 0x000fe20000000000 */
[----:B------:R-:W-:-:S04]  /*03f0*/  UIADD3 UR10, -UR10, 0x100000, URZ ;  /* 0x001000000a0a7890 */ /* 0x000fc8000fffe13f */
[----:B------:R-:W-:Y:S02]  /*0400*/  USHF.L.U32 UR11, UR10, 0xb, URZ ;  /* 0x0000000b0a0b7899 */ /* 0x000fe4000800063f */
[----:B------:R-:W-:Y:S01]  /*0410*/  USHF.L.U32 UR10, UR10, 0x1, URZ ;  /* 0x000000010a0a7899 */ /* 0x000fe2000800063f */
[----:B------:R-:W-:Y:S01]  /*0420*/  ELECT P0, URZ, PT ;  /* 0x00000000003f782f */ /* 0x000fe20003800000 */
[----:B-1----:R-:W-:Y:S02]  /*0430*/  ULEA UR6, UR8, UR6, 0x18 ;  /* 0x0000000608067291 */ /* 0x002fe4000f8ec03f */
[----:B------:R-:W-:-:S04]  /*0440*/  UIADD3 UR8, -UR9, 0x100000, URZ ;  /* 0x0010000009087890 */ /* 0x000fc8000fffe13f */
[----:B------:R-:W-:Y:S02]  /*0450*/  USHF.L.U32 UR9, UR8, 0xb, URZ ;  /* 0x0000000b08097899 */ /* 0x000fe4000800063f */
[----:B------:R-:W-:Y:S01]  /*0460*/  USHF.L.U32 UR8, UR8, 0x1, URZ ;  /* 0x0000000108087899 */ /* 0x000fe2000800063f */
[----:B------:R-:W1:Y:S03]  /*0470*/  FENCE.VIEW.ASYNC.S ;  /* 0x00000000000073c6 */ /* 0x000e660000000000 */
[----:B-1----:R1:W1:Y:S08]  /*0480*/  SYNCS.EXCH.64 URZ, [UR6+0x24000], UR10 ;  /* 0x0240000a063f75b2 */ /* 0x0022700008000100 */
[----:B------:R1:W1:Y:S01]  /*0490*/  SYNCS.EXCH.64 URZ, [UR6+0x24028], UR8 ;  /* 0x02402808063f75b2 */ /* 0x0002620008000100 */
        /* <DEDUP_REMOVED lines=8> */
[----:B------:R-:W-:Y:S01]  /*0520*/  NOP ;  /* 0x0000000000007918 */ /* 0x000fe20000000000 */
.L_x_3:
        /* <DEDUP_REMOVED lines=21> */
[----:B------:R-:W-:Y:S01]  /*0680*/  NOP ;  /* 0x0000000000007918 */ /* 0x000fe20000000000 */
.L_x_4:
[----:B------:R-:W5:Y:S01]  /*0690*/  SHFL.IDX PT, R3, R2, RZ, 0x1f ;  /* 0x00001fff02037589 */ /* 0x000f6200000e0000 */
[----:B------:R-:W-:Y:S01]  /*06a0*/  ELECT P0, URZ, PT ;  /* 0x00000000003f782f */ /* 0x000fe20003800000 */
[----:B------:R-:W-:Y:S01]  /*06b0*/  NOP ;  /* 0x0000000000007918 */ /* 0x000fe20000000000 */
[----:B-1----:R-:W-:Y:S02]  /*06c0*/  UMOV UR8, 0x80 ;  /* 0x0000008000087882 */ /* 0x002fe40000000000 */
[C---:B-----5:R-:W-:Y:S02]  /*06d0*/  ISETP.NE.OR P0, PT, R3.reuse, RZ, !P0 ;  /* 0x000000ff0300720c */ /* 0x060fe40004705670 */
[----:B------:R-:W-:-:S11]  /*06e0*/  ISETP.NE.AND P2, PT, R3, RZ, PT ;  /* 0x000000ff0300720c */ /* 0x000fd60003f45270 */
[----:B------:R-:W-:Y:S01]  /*06f0*/  VOTEU.ALL UP0, P0 ;  /* 0x00000000003f7886 */ /* 0x000fe20000000000 */
[----:B------:R-:W-:Y:S01]  /*0700*/  VOTEU.ALL UP2, P0 ;  /* 0x00000000003f7886 */ /* 0x000fe20000040000 */
[----:B------:R-:W-:Y:S01]  /*0710*/  VOTEU.ALL UP3, P0 ;  /* 0x00000000003f7886 */ /* 0x000fe20000060000 */
[----:B------:R-:W-:Y:S02]  /*0720*/  VOTEU.ALL UP4, P0 ;  /* 0x00000000003f7886 */ /* 0x000fe40000080000 */
[----:B------:R-:W1:Y:S01]  /*0730*/  @!UP0 S2UR UR10, SR_CgaCtaId ;  /* 0x00000000000a89c3 */ /* 0x000e620000008800 */
[----:B------:R-:W-:Y:S01]  /*0740*/  @!UP0 UMOV UR6, 0x400 ;  /* 0x0000040000068882 */ /* 0x000fe20000000000 */
[----:B------:R-:W-:-:S04]  /*0750*/  @!UP0 UIADD3 UR8, -UR8, 0x100000, URZ ;  /* 0x0010000008088890 */ /* 0x000fc8000fffe13f */
[----:B------:R-:W-:Y:S02]  /*0760*/  @!UP0 USHF.L.U32 UR9, UR8, 0xb, URZ ;  /* 0x0000000b08098899 */ /* 0x000fe4000800063f */
[----:B------:R-:W-:Y:S02]  /*0770*/  @!UP0 USHF.L.U32 UR8, UR8, 0x1, URZ ;  /* 0x0000000108088899 */ /* 0x000fe4000800063f */
[----:B-1----:R-:W-:Y:S01]  /*0780*/  @!UP0 ULEA UR6, UR10, UR6, 0x18 ;  /* 0x000000060a068291 */ /* 0x002fe2000f8ec03f */
[----:B------:R-:W-:Y:S01]  /*0790*/  VOTEU.ALL UP0, P0 ;  /* 0x00000000003f7886 */ /* 0x000fe20000000000 */
[----:B------:R-:W1:Y:S10]  /*07a0*/  FENCE.VIEW.ASYNC.S ;  /* 0x00000000000073c6 */ /* 0x000e740000000000 */
[----:B-1----:R1:W1:Y:S01]  /*07b0*/  @!UP0 SYNCS.EXCH.64 URZ, [UR6+0x24090], UR8 ;  /* 0x02409008063f85b2 */ /* 0x0022620008000100 */
[----:B------:R1:W1:Y:S01]  /*07c0*/  @!UP2 SYNCS.EXCH.64 URZ, [UR6+0x24098], UR8 ;  /* 0x02409808063fa5b2 */ /* 0x0002620008000100 */
[----:B------:R1:W1:Y:S01]  /*07d0*/  @!UP3 SYNCS.EXCH.64 URZ, [UR6+0x240a0], UR8 ;  /* 0x0240a008063fb5b2 */ /* 0x0002620008000100 */
[----:B------:R1:W1:Y:S01]  /*07e0*/  @!UP4 SYNCS.EXCH.64 URZ, [UR6+0x240a8], UR8 ;  /* 0x0240a808063fc5b2 */ /* 0x0002620008000100 */
[----:B------:R-:W-:Y:S01]  /*07f0*/  NOP ;  /* 0x0000000000007918 */ /* 0x000fe20000000000 */
[----:B------:R-:W-:Y:S05]  /*0800*/  @P2 BRA `(.L_x_5) ;  /* 0x0000000000502947 */ /* 0x000fea0003800000 */
[----:B-1----:R-:W1:Y:S01]  /*0810*/  S2UR UR8, SR_CgaCtaId ;  /* 0x00000000000879c3 */ /* 0x002e620000008800 */
        /* <DEDUP_REMOVED lines=12> */
[----:B-1----:R1:W1:Y:S01]  /*08e0*/  SYNCS.EXCH.64 URZ, [UR6+0x240c0], UR8 ;  /* 0x0240c008063f75b2 */ /* 0x0022620008000100 */
[----:B------:R1:W1:Y:S01]  /*08f0*/  SYNCS.EXCH.64 URZ, [UR6+0x240d8], UR10 ;  /* 0x0240d80a063f75b2 */ /* 0x0002620008000100 */
[----:B------:R1:W1:Y:S01]  /*0900*/  SYNCS.EXCH.64 URZ, [UR6+0x240c8], UR8 ;  /* 0x0240c808063f75b2 */ /* 0x0002620008000100 */
[----:B------:R1:W1:Y:S01]  /*0910*/  SYNCS.EXCH.64 URZ, [UR6+0x240e0], UR10 ;  /* 0x0240e00a063f75b2 */ /* 0x0002620008000100 */
[----:B------:R1:W1:Y:S01]  /*0920*/  SYNCS.EXCH.64 URZ, [UR6+0x240d0], UR8 ;  /* 0x0240d008063f75b2 */ /* 0x0002620008000100 */
[----:B------:R1:W1:Y:S01]  /*0930*/  SYNCS.EXCH.64 URZ, [UR6+0x240e8], UR10 ;  /* 0x0240e80a063f75b2 */ /* 0x0002620008000100 */
[----:B------:R-:W-:Y:S01]  /*0940*/  NOP ;  /* 0x0000000000007918 */ /* 0x000fe20000000000 */
.L_x_5:
[----:B------:R-:W-:Y:S01]  /*0950*/  ISETP.NE.AND P0, PT, RZ, UR37, PT ;  /* 0x00000025ff007c0c */ /* 0x000fe2000bf05270 */
[----:B------:R-:W-:Y:S01]  /*0960*/  IMAD.U32 R2, RZ, RZ, UR5 ;  /* 0x00000005ff027e24 */ /* 0x000fe2000f8e00ff */
[----:B------:R-:W-:Y:S01]  /*0970*/  NOP ;  /* 0x0000000000007918 */ /* 0x000fe20000000000 */
[----:B-1234-:R-:W-:Y:S03]  /*0980*/  BAR.SYNC.DEFER_BLOCKING 0x0 ;  /* 0x0000000000007b1d */ /* 0x01efe60000010000 */
[----:B------:R-:W-:-:S07]  /*0990*/  ISETP.EQ.AND P2, PT, R2, 0x1, P1 ;  /* 0x000000010200780c */ /* 0x000fce0000f42270 */
[----:B------:R-:W-:Y:S06]  /*09a0*/  @!P0 BRA `(.L_x_6) ;  /* 0x000000e4000c8947 */ /* 0x000fec0003800000 */
[----:B------:R-:W-:-:S06]  /*09b0*/  UISETP.GT.U32.AND UP0, UPT, UR7, 0x3, UPT ;  /* 0x000000030700788c */ /* 0x000fcc000bf04070 */
[----:B------:R-:W-:-:S13]  /*09c0*/  PLOP3.LUT P0, PT, PT, PT, UP0, 0x80, 0x0 ;  /* 0x000000000000781c */ /* 0x000fda0003f0f008 */
[----:B------:R-:W-:Y:S05]  /*09d0*/  @P0 EXIT ;  /* 0x000000000000094d */ /* 0x000fea0003800000 */
.L_x_7:
[----:B------:R-:W-:-:S08]  /*09e0*/  NOP ;  /* 0x0000000000007918 */ /* 0x000fd00000000000 */
[----:B------:R-:W1:Y:S02]  /*09f0*/  USETMAXREG.TRY_ALLOC.CTAPOOL UP0, 0xf0 ;  /* 0x000000f0000079c8 */ /* 0x000e640008000600 */
[----:B-1----:R-:W-:-:S13]  /*0a00*/  PLOP3.LUT P0, PT, PT, PT, UP0, 0x80, 0x0 ;  /* 0x000000000000781c */ /* 0x002fda0003f0f008 */
[----:B------:R-:W-:Y:S05]  /*0a10*/  @!P0 BRA `(.L_x_7) ;  /* 0xfffffffc00f08947 */ /* 0x000fea000383ffff */
[----:B------:R-:W-:Y:S01]  /*0a20*/  UISETP.NE.AND UP0, UPT, UR37, 0x1, UPT ;  /* 0x000000012500788c */ /* 0x000fe2000bf05270 */
[----:B------:R-:W1:Y:S01]  /*0a30*/  S2UR UR42, SR_CTAID.X ;  /* 0x00000000002a79c3 */ /* 0x000e620000002500 */
[----:B------:R-:W-:Y:S01]  /*0a40*/  UMOV UR5, URZ ;  /* 0x0000003f00057c82 */ /* 0x000fe20008000000 */
[----:B------:R-:W-:-:S03]  /*0a50*/  UMOV UR6, URZ ;  /* 0x0000003f00067c82 */ /* 0x000fc60008000000 */
[----:B------:R-:W-:-:S13]  /*0a60*/  PLOP3.LUT P0, PT, PT, PT, UP0, 0x80, 0x0 ;  /* 0x000000000000781c */ /* 0x000fda0003f0f008 */
[----:B------:R-:W-:Y:S05]  /*0a70*/  @!P0 BRA `(.L_x_8) ;  /* 0x00000000003c8947 */ /* 0x000fea0003800000 */
[----:B------:R-:W-:Y:S01]  /*0a80*/  UISETP.NE.AND UP0, UPT, UR37, 0x2, UPT ;  /* 0x000000022500788c */ /* 0x000fe2000bf05270 */
[----:B------:R-:W-:-:S05]  /*0a90*/  UMOV UR6, 0x1 ;  /* 0x0000000100067882 */ /* 0x000fca0000000000 */
[----:B------:R-:W-:-:S13]  /*0aa0*/  PLOP3.LUT P1, PT, PT, PT, UP0, 0x80, 0x0 ;  /* 0x000000000000781c */ /* 0x000fda0003f2f008 */
[----:B------:R-:W-:Y:S05]  /*0ab0*/  @!P1 BRA `(.L_x_8) ;  /* 0x00000000002c9947 */ /* 0x000fea0003800000 */
[----:B------:R-:W-:-:S06]  /*0ac0*/  UISETP.NE.AND UP0, UPT, UR37, 0x3, UPT ;  /* 0x000000032500788c */ /* 0x000fcc000bf05270 */
[----:B------:R-:W-:-:S13]  /*0ad0*/  PLOP3.LUT P1, PT, PT, PT, UP0, 0x80, 0x0 ;  /* 0x000000000000781c */ /* 0x000fda0003f2f008 */
[----:B------:R-:W-:Y:S05]  /*0ae0*/  @!P1 BRA `(.L_x_9) ;  /* 0x0000000000189947 */ /* 0x000fea0003800000 */
[----:B------:R-:W-:-:S11]  /*0af0*/  UISETP.NE.AND UP0, UPT, UR37, 0x4, UPT ;  /* 0x000000042500788c */ /* 0x000fd6000bf05270 */
[----:B------:R-:W-:Y:S01]  /*0b00*/  @!UP0 UMOV UR5, 0x1 ;  /* 0x0000000100058882 */ /* 0x000fe20000000000 */
[----:B------:R-:W-:Y:S01]  /*0b10*/  @!UP0 UMOV UR6, 0x1 ;  /* 0x0000000100068882 */ /* 0x000fe20000000000 */
[----:B------:R-:W-:Y:S01]  /*0b20*/  @UP0 UMOV UR5, URZ ;  /* 0x0000003f00050c82 */ /* 0x000fe20008000000 */
[----:B------:R-:W-:Y:S01]  /*0b30*/  @UP0 UMOV UR6, URZ ;  /* 0x0000003f00060c82 */ /* 0x000fe20008000000 */
[----:B------:R-:W-:Y:S05]  /*0b40*/  BRA `(.L_x_8) ;  /* 0x0000000000087947 */ /* 0x000fea0003800000 */
.L_x_9:
[----:B------:R-:W-:Y:S01]  /*0b50*/  UMOV UR5, 0x1 ;  /* 0x0000000100057882 */ /* 0x000fe20000000000 */
[----:B------:R-:W-:-:S05]  /*0b60*/  UMOV UR6, URZ ;  /* 0x0000003f00067c82 */ /* 0x000fca0008000000 */
.L_x_8:
[----:B------:R-:W-:Y:S05]  /*0b70*/  @!P0 BRA `(.L_x_10) ;  /* 0x00000000003c8947 */ /* 0x000fea0003800000 */
[----:B------:R-:W-:-:S06]  /*0b80*/  UISETP.NE.AND UP0, UPT, UR37, 0x2, UPT ;  /* 0x000000022500788c */ /* 0x000fcc000bf05270 */
[----:B------:R-:W-:-:S13]  /*0b90*/  PLOP3.LUT P0, PT, PT, PT, UP0, 0x80, 0x0 ;  /* 0x000000000000781c */ /* 0x000fda0003f0f008 */
[----:B------:R-:W-:Y:S05]  /*0ba0*/  @!P0 BRA `(.L_x_11) ;  /* 0x0000000000288947 */ /* 0x000fea0003800000 */
[----:B------:R-:W-:-:S06]  /*0bb0*/  UISETP.NE.AND UP0, UPT, UR37, 0x3, UPT ;  /* 0x000000032500788c */ /* 0x000fcc000bf05270 */
[----:B------:R-:W-:-:S13]  /*0bc0*/  PLOP3.LUT P0, PT, PT, PT, UP0, 0x80, 0x0 ;  /* 0x000000000000781c */ /* 0x000fda0003f0f008 */
[----:B------:R-:W-:Y:S05]  /*0bd0*/  @!P0 BRA `(.L_x_12) ;  /* 0x0000000000148947 */ /* 0x000fea0003800000 */
[----:B------:R-:W-:-:S06]  /*0be0*/  UISETP.NE.AND UP0, UPT, UR37, 0x4, UPT ;  /* 0x000000042500788c */ /* 0x000fcc000bf05270 */
[----:B------:R-:W-:-:S13]  /*0bf0*/  PLOP3.LUT P0, PT, PT, PT, UP0, 0x80, 0x0 ;  /* 0x000000000000781c */ /* 0x000fda0003f0f008 */
[----:B------:R-:W-:Y:S05]  /*0c00*/  @P0 BRA `(.L_x_13) ;  /* 0x00000000001c0947 */ /* 0x000fea0003800000 */
[----:B-1----:R-:W-:Y:S01]  /*0c10*/  ULEA UR42, UR42, 0x3, 0x1 ;  /* 0x000000032a2a7891 */ /* 0x002fe2000f8e083f */
[----:B------:R-:W-:Y:S11]  /*0c20*/  BRA `(.L_x_13) ;  /* 0x0000000000147947 */ /* 0x000ff60003800000 */
.L_x_12:
[----:B-1----:R-:W-:Y:S01]  /*0c30*/  ULEA UR42, UR42, 0x2, 0x1 ;  /* 0x000000022a2a7891 */ /* 0x002fe2000f8e083f */
[----:B------:R-:W-:Y:S11]  /*0c40*/  BRA `(.L_x_13) ;  /* 0x00000000000c7947 */ /* 0x000ff60003800000 */
.L_x_11:
[----:B-1----:R-:W-:Y:S01]  /*0c50*/  ULEA UR42, UR42, 0x1, 0x1 ;  /* 0x000000012a2a7891 */ /* 0x002fe2000f8e083f */
[----:B------:R-:W-:Y:S11]  /*0c60*/  BRA `(.L_x_13) ;  /* 0x0000000000047947 */ /* 0x000ff60003800000 */
.L_x_10:
[----:B-1----:R-:W-:-:S12]  /*0c70*/  USHF.L.U32 UR42, UR42, 0x1, URZ ;  /* 0x000000012a2a7899 */ /* 0x002fd8000800063f */
.L_x_13:
[----:B------:R-:W-:-:S04]  /*0c80*/  ULOP3.LUT UR8, UR4, 0x1, URZ, 0xfc, !UPT ;  /* 0x0000000104087892 */ /* 0x000fc8000f8efc3f */
[----:B------:R-:W-:-:S06]  /*0c90*/  UISETP.NE.AND UP0, UPT, UR8, 0x3, UPT ;  /* 0x000000030800788c */ /* 0x000fcc000bf05270 */
[----:B------:R-:W-:-:S13]  /*0ca0*/  PLOP3.LUT P0, PT, PT, PT, UP0, 0x80, 0x0 ;  /* 0x000000000000781c */ /* 0x000fda0003f0f008 */
[----:B------:R-:W-:Y:S05]  /*0cb0*/  @!P0 BRA `(.L_x_14) ;  /* 0x0000000000048947 */ /* 0x000fea0003800000 */
[----:B-1----:R-:W-:Y:S01]  /*0cc0*/  BPT.TRAP 0x1 ;  /* 0x000000040000795c */ /* 0x002fe20000300000 */
.L_x_14:
[----:B------:R-:W2:Y:S01]  /*0cd0*/  S2UR UR8, SR_CgaCtaId ;  /* 0x00000000000879c3 */ /* 0x000ea20000008800 */
[----:B------:R-:W-:Y:S01]  /*0ce0*/  UMOV UR36, 0x400 ;  /* 0x0000040000247882 */ /* 0x000fe20000000000 */
[----:B------:R-:W-:Y:S01]  /*0cf0*/  IMAD.U32 R4, RZ, RZ, UR5 ;  /* 0x00000005ff047e24 */ /* 0x000fe2000f8e00ff */
[----:B------:R-:W-:-:S04]  /*0d00*/  SHF.R.S32.HI R3, RZ, 0x1f, R0 ;  /* 0x0000001fff037819 */ /* 0x000fc80000011400 */
[----:B------:R-:W-:Y:S02]  /*0d10*/  SHF.L.U32 R4, R4, 0x1f, RZ ;  /* 0x0000001f04047819 */ /* 0x000fe400000006ff */
[----:B------:R-:W-:-:S04]  /*0d20*/  LEA.HI R3, R3, R0, RZ, 0x7 ;  /* 0x0000000003037211 */ /* 0x000fc800078f38ff */
[----:B------:R-:W-:-:S05]  /*0d30*/  LOP3.LUT R3, R3, 0xffffff80, RZ, 0xc0, !PT ;  /* 0xffffff8003037812 */ /* 0x000fca00078ec0ff */
[----:B------:R-:W-:-:S05]  /*0d40*/  IMAD.IADD R3, R0, 0x1, -R3 ;  /* 0x0000000100037824 */ /* 0x000fca00078e0a03 */
[----:B------:R-:W-:Y:S01]  /*0d50*/  SHF.R.S32.HI R2, RZ, 0x1f, R3 ;  /* 0x0000001fff027819 */ /* 0x000fe20000011403 */
[----:B--2---:R-:W-:-:S03]  /*0d60*/  ULEA UR36, UR8, UR36, 0x18 ;  /* 0x0000002408247291 */ /* 0x004fc6000f8ec03f */
[----:B------:R-:W-:Y:S01]  /*0d70*/  LEA.HI R2, R2, R3, RZ, 0x2 ;  /* 0x0000000302027211 */ /* 0x000fe200078f10ff */
[----:B------:R-:W-:-:S03]  /*0d80*/  ULEA UR8, UR6, UR36, 0x3 ;  /* 0x0000002406087291 */ /* 0x000fc6000f8e183f */
[----:B------:R-:W-:-:S05]  /*0d90*/  LOP3.LUT R2, R2, 0x7ffffffc, RZ, 0xc0, !PT ;  /* 0x7ffffffc02027812 */ /* 0x000fca00078ec0ff */
[----:B------:R-:W-:Y:S01]  /*0da0*/  IMAD.IADD R2, R3, 0x1, -R2 ;  /* 0x0000000103027824 */ /* 0x000fe200078e0a02 */
[----:B------:R-:W2:Y:S02]  /*0db0*/  SYNCS.PHASECHK.TRANS64.TRYWAIT P1, [UR8+0x24050], R4 ;  /* 0x02405004ff0075a7 */ /* 0x000ea40008020148 */
[----:B--2---:R-:W-:Y:S05]  /*0dc0*/  @!P1 BRA `(.L_x_15) ;  /* 0x000000f000e89947 */ /* 0x004fea0003800000 */
.L_x_104:
[----:B------:R-:W-:Y:S01]  /*0dd0*/  IMAD.SHL.U32 R11, R2, 0x2, RZ ;  /* 0x00000002020b7824 */ /* 0x000fe200078e00ff */
[----:B------:R-:W-:Y:S06]  /*0de0*/  @!P0 BRA `(.L_x_16) ;  /* 0x0000000000048947 */ /* 0x000fec0003800000 */
[----:B-1----:R-:W-:Y:S01]  /*0df0*/  BPT.TRAP 0x1 ;  /* 0x000000040000795c */ /* 0x002fe20000300000 */
.L_x_16:
[----:B------:R-:W-:Y:S01]  /*0e00*/  SHF.L.U32 R6, RZ, 0x1f, RZ ;  /* 0x0000001fff067819 */ /* 0x000fe200000006ff */
[----:B------:R-:W-:Y:S01]  /*0e10*/  UIADD3 UR33, UR36, 0x24090, URZ ;  /* 0x0002409024217890 */ /* 0x000fe2000fffe03f */
[----:B------:R-:W-:Y:S02]  /*0e20*/  ISETP.NE.AND P2, PT, RZ, UR7, PT ;  /* 0x00000007ff007c0c */ /* 0x000fe4000bf45270 */
[----:B------:R-:W3:Y:S02]  /*0e30*/  SYNCS.PHASECHK.TRANS64.TRYWAIT P1, [UR36+0x24000], R6 ;  /* 0x02400006ff0075a7 */ /* 0x000ee40008020164 */
[----:B---3--:R-:W-:Y:S09]  /*0e40*/  @!P1 BRA `(.L_x_17) ;  /* 0x000000f000e09947 */ /* 0x008ff20003800000 */
.L_x_105:
[----:B------:R-:W-:Y:S01]  /*0e50*/  ULEA UR32, UR37, UR33, 0x3 ;  /* 0x0000002125207291 */ /* 0x000fe2000f8e183f */
[----:B------:R-:W-:-:S04]  /*0e60*/  SEL R2, RZ, 0x1, P2 ;  /* 0x00000001ff027807 */ /* 0x000fc80001000000 */
[----:B------:R-:W-:-:S04]  /*0e70*/  SHF.L.U32 R2, R2, 0x1f, RZ ;  /* 0x0000001f02027819 */ /* 0x000fc800000006ff */
[----:B------:R-:W3:Y:S02]  /*0e80*/  SYNCS.PHASECHK.TRANS64.TRYWAIT P1, [UR32+-0x8], R2 ;  /* 0xfffff802ff0075a7 */ /* 0x000ee40008020160 */
[----:B---3--:R-:W-:Y:S05]  /*0e90*/  @!P1 BRA `(.L_x_18) ;  /* 0x000000f000e49947 */ /* 0x008fea0003800000 */
.L_x_106:
[----:B------:R-:W-:Y:S01]  /*0ea0*/  USHF.R.U32.HI UR5, URZ, 0x4, UR36 ;  /* 0x000000043f057899 */ /* 0x000fe20008011624 */
[----:B------:R-:W-:Y:S01]  /*0eb0*/  WARPGROUP.ARRIVE ;  /* 0x00000000000079c5 */ /* 0x000fe20000000000 */
[----:B------:R-:W-:Y:S01]  /*0ec0*/  UIADD3 UR8, UR36, 0x6000, URZ ;  /* 0x0000600024087890 */ /* 0x000fe2000fffe03f */
[C---:B--2---:R-:W-:Y:S01]  /*0ed0*/  VIADD R2, R11.reuse, 0x1 ;  /* 0x000000010b027836 */ /* 0x044fe20000000000 */
[----:B------:R-:W-:Y:S01]  /*0ee0*/  ULOP3.LUT UR5, UR5, 0x3fff, URZ, 0xc0, !UPT ;  /* 0x00003fff05057892 */ /* 0x000fe2000f8ec03f */
[C---:B------:R-:W-:Y:S01]  /*0ef0*/  VIADD R3, R11.reuse, 0x8 ;  /* 0x000000080b037836 */ /* 0x040fe20000000000 */
[----:B------:R-:W-:Y:S01]  /*0f00*/  USHF.R.U32.HI UR8, URZ, 0x4, UR8 ;  /* 0x000000043f087899 */ /* 0x000fe20008011608 */
[C---:B------:R-:W-:Y:S01]  /*0f10*/  VIADD R4, R11.reuse, 0x50 ;  /* 0x000000500b047836 */ /* 0x040fe20000000000 */
[----:B------:R-:W-:Y:S01]  /*0f20*/  ULOP3.LUT UR5, UR5, 0x10000, URZ, 0xfc, !UPT ;  /* 0x0001000005057892 */ /* 0x000fe2000f8efc3f */
[----:B------:R-:W-:Y:S01]  /*0f30*/  IADD3 R7, R11, 0x69, RZ ;  /* 0x000000690b077810 */ /* 0x000fe20007ffe0ff */
[----:B------:R-:W-:Y:S01]  /*0f40*/  ULOP3.LUT UR8, UR8, 0x3fff, URZ, 0xc0, !UPT ;  /* 0x00003fff08087892 */ /* 0x000fe2000f8ec03f */
[----:B------:R-:W2:Y:S01]  /*0f50*/  LDC R13, c[0x0][0x28c] ;  /* 0x0000a300ff0d7b82 */ /* 0x000ea20000000800 */
[----:B------:R-:W-:Y:S01]  /*0f60*/  UIMAD UR5, UR6, 0x300, UR5 ;  /* 0x00000300060578a4 */ /* 0x000fe2000f8e0205 */
[----:B------:R-:W-:Y:S01]  /*0f70*/  IMAD.MOV.U32 R119, RZ, RZ, RZ ;  /* 0x000000ffff777224 */ /* 0x000fe200078e00ff */
[----:B------:R-:W-:Y:S01]  /*0f80*/  ULOP3.LUT UR6, UR8, 0x10000, URZ, 0xfc, !UPT ;  /* 0x0001000008067892 */ /* 0x000fe2000f8efc3f */
[----:B------:R-:W-:Y:S01]  /*0f90*/  UMOV UR9, 0x80000020 ;  /* 0x8000002000097882 */ /* 0x000fe20000000000 */
[----:B------:R-:W-:Y:S01]  /*0fa0*/  UMOV UR11, 0x80000020 ;  /* 0x80000020000b7882 */ /* 0x000fe20000000000 */
[----:B------:R-:W-:-:S02]  /*0fb0*/  UIADD3 UR12, UR5, 0x2, URZ ;  /* 0x00000002050c7890 */ /* 0x000fc4000fffe03f */
[----:B------:R-:W-:Y:S02]  /*0fc0*/  UMOV UR8, UR5 ;  /* 0x0000000500087c82 */ /* 0x000fe40008000000 */
[----:B------:R-:W-:Y:S01]  /*0fd0*/  UMOV UR10, UR6 ;  /* 0x00000006000a7c82 */ /* 0x000fe20008000000 */
[----:B------:R-:W-:Y:S01]  /*0fe0*/  UIADD3 UR14, UR6, 0x2, URZ ;  /* 0x00000002060e7890 */ /* 0x000fe2000fffe03f */
[----:B------:R-:W-:Y:S01]  /*0ff0*/  QGMMA.64x128x32.F32.E4M3.E4M3 R24, gdesc[UR8], RZ, !UPT, gsb0 ;  /* 0x01e00000081879f3 */ /* 0x000fe2000c0008ff */
[----:B------:R-:W-:Y:S01]  /*1000*/  UMOV UR13, 0x80000020 ;  /* 0x80000020000d7882 */ /* 0x000fe20000000000 */
[----:B------:R-:W-:Y:S01]  /*1010*/  UMOV UR15, 0x80000020 ;  /* 0x80000020000f7882 */ /* 0x000fe20000000000 */
[----:B------:R-:W-:Y:S02]  /*1020*/  UIADD3 UR16, UR5, 0x100, URZ ;  /* 0x0000010005107890 */ /* 0x000fe4000fffe03f */
[----:B------:R-:W-:Y:S01]  /*1030*/  UIADD3 UR18, UR6, 0x200, URZ ;  /* 0x0000020006127890 */ /* 0x000fe2000fffe03f */
[----:B------:R-:W-:Y:S01]  /*1040*/  UMOV UR17, 0x80000020 ;  /* 0x8000002000117882 */ /* 0x000fe20000000000 */
[----:B------:R-:W-:Y:S01]  /*1050*/  UMOV UR19, 0x80000020 ;  /* 0x8000002000137882 */ /* 0x000fe20000000000 */
[----:B------:R-:W-:-:S02]  /*1060*/  UIADD3 UR20, UR5, 0x102, URZ ;  /* 0x0000010205147890 */ /* 0x000fc4000fffe03f */
[----:B------:R-:W-:Y:S01]  /*1070*/  UIADD3 UR22, UR6, 0x202, URZ ;  /* 0x0000020206167890 */ /* 0x000fe2000fffe03f */
[----:B------:R-:W-:Y:S01]  /*1080*/  UMOV UR21, 0x80000020 ;  /* 0x8000002000157882 */ /* 0x000fe20000000000 */
[----:B------:R-:W-:Y:S01]  /*1090*/  UMOV UR23, 0x80000020 ;  /* 0x8000002000177882 */ /* 0x000fe20000000000 */
[----:B------:R-:W-:Y:S02]  /*10a0*/  UIADD3 UR24, UR5, 0x200, URZ ;  /* 0x0000020005187890 */ /* 0x000fe4000fffe03f */
[----:B------:R-:W-:Y:S01]  /*10b0*/  UIADD3 UR26, UR6, 0x400, URZ ;  /* 0x00000400061a7890 */ /* 0x000fe2000fffe03f */
[----:B------:R-:W-:Y:S01]  /*10c0*/  UMOV UR25, 0x80000020 ;  /* 0x8000002000197882 */ /* 0x000fe20000000000 */
[----:B------:R-:W-:Y:S01]  /*10d0*/  UMOV UR27, 0x80000020 ;  /* 0x80000020001b7882 */ /* 0x000fe20000000000 */
[----:B------:R-:W-:Y:S02]  /*10e0*/  UIADD3 UR28, UR5, 0x202, URZ ;  /* 0x00000202051c7890 */ /* 0x000fe4000fffe03f */
[----:B------:R-:W-:Y:S01]  /*10f0*/  UIADD3 UR30, UR6, 0x402, URZ ;  /* 0x00000402061e7890 */ /* 0x000fe2000fffe03f */
[----:B------:R-:W-:Y:S01]  /*1100*/  UMOV UR29, 0x80000020 ;  /* 0x80000020001d7882 */ /* 0x000fe20000000000 */
[----:B------:R-:W-:Y:S01]  /*1110*/  UMOV UR31, 0x80000020 ;  /* 0x80000020001f7882 */ /* 0x000fe20000000000 */
[----:B------:R-:W-:Y:S01]  /*1120*/  ULDC UR5, c[0x0][0x28c] ;  /* 0x0000a30000057ab9 */ /* 0x000fe20000000800 */
[----:B------:R-:W-:Y:S01]  /*1130*/  ULDC UR10, c[0x0][0x28c] ;  /* 0x0000a300000a7ab9 */ /* 0x000fe20000000800 */
[----:B------:R-:W-:Y:S01]  /*1140*/  ISETP.GE.AND P6, PT, R2, UR5, PT ;  /* 0x0000000502007c0c */ /* 0x000fe2000bfc6270 */
[----:B------:R-:W-:Y:S01]  /*1150*/  VIADD R2, R11, 0x9 ;  /* 0x000000090b027836 */ /* 0x000fe20000000000 */
[----:B------:R-:W-:Y:S01]  /*1160*/  ULDC UR5, c[0x0][0x28c] ;  /* 0x0000a30000057ab9 */ /* 0x000fe20000000800 */
[----:B------:R-:W-:Y:S01]  /*1170*/  ISETP.GE.AND P1, PT, R3, UR10, PT ;  /* 0x0000000a03007c0c */ /* 0x000fe2000bf26270 */
[C---:B------:R-:W-:Y:S01]  /*1180*/  VIADD R3, R11.reuse, 0x10 ;  /* 0x000000100b037836 */ /* 0x040fe20000000000 */
[----:B------:R-:W-:Y:S01]  /*1190*/  ULDC UR10, c[0x0][0x28c] ;  /* 0x0000a300000a7ab9 */ /* 0x000fe20000000800 */
[----:B------:R-:W-:Y:S01]  /*11a0*/  ISETP.GE.AND P2, PT, R2, UR5, PT ;  /* 0x0000000502007c0c */ /* 0x000fe2000bf46270 */
[----:B------:R-:W-:Y:S01]  /*11b0*/  VIADD R2, R11, 0x11 ;  /* 0x000000110b027836 */ /* 0x000fe20000000000 */
[----:B------:R-:W-:Y:S01]  /*11c0*/  ULDC UR5, c[0x0][0x28c] ;  /* 0x0000a30000057ab9 */ /* 0x000fe20000000800 */
[----:B------:R-:W-:Y:S01]  /*11d0*/  ISETP.GE.AND P3, PT, R3, UR10, PT ;  /* 0x0000000a03007c0c */ /* 0x000fe2000bf66270 */
[----:B------:R-:W-:Y:S01]  /*11e0*/  ULDC UR10, c[0x0][0x28c] ;  /* 0x0000a300000a7ab9 */ /* 0x000fe20000000800 */
[C---:B------:R-:W-:Y:S01]  /*11f0*/  IADD3 R3, R11.reuse, 0x18, RZ ;  /* 0x000000180b037810 */ /* 0x040fe20007ffe0ff */
[----:B------:R-:W-:Y:S01]  /*1200*/  USHF.L.U32 UR7, UR7, 0x3, URZ ;  /* 0x0000000307077899 */ /* 0x000fe2000800063f */
[----:B------:R-:W-:Y:S01]  /*1210*/  ISETP.GE.AND P4, PT, R2, UR5, PT ;  /* 0x0000000502007c0c */ /* 0x000fe2000bf86270 */
[----:B------:R-:W-:Y:S01]  /*1220*/  VIADD R2, R11, 0x19 ;  /* 0x000000190b027836 */ /* 0x000fe20000000000 */
[----:B------:R-:W-:Y:S01]  /*1230*/  ULDC UR5, c[0x0][0x28c] ;  /* 0x0000a30000057ab9 */ /* 0x000fe20000000800 */
[----:B------:R-:W-:Y:S01]  /*1240*/  ISETP.GE.AND P5, PT, R3, UR10, PT ;  /* 0x0000000a03007c0c */ /* 0x000fe2000bfa6270 */
[----:B------:R-:W-:Y:S01]  /*1250*/  ULDC UR10, c[0x0][0x604] ;  /* 0x00018100000a7ab9 */ /* 0x000fe20000000800 */
[----:B------:R-:W-:Y:S01]  /*1260*/  ULOP3.LUT UR7, UR7, 0x8, URZ, 0xc, !UPT ;  /* 0x0000000807077892 */ /* 0x000fe2000f8e0c3f */
[----:B------:R-:W-:-:S02]  /*1270*/  WARPGROUP.DEPBAR.LE gsb0, 0x0 ;  /* 0x00008000000079c5 */ /* 0x000fc40000010000 */
[----:B------:R-:W-:-:S06]  /*1280*/  WARPGROUP.ARRIVE ;  /* 0x00000000000079c5 */ /* 0x000fcc0000000000 */
[----:B------:R-:W-:Y:S03]  /*1290*/  QGMMA.64x128x32.F32.E4M3.E4M3 R24, gdesc[UR12], R24, gsb0 ;  /* 0x01e000000c1879f3 */ /* 0x000fe60008000818 */
[----:B------:R-:W-:Y:S02]  /*12a0*/  WARPGROUP.DEPBAR.LE gsb0, 0x0 ;  /* 0x00008000000079c5 */ /* 0x000fe40000010000 */
[----:B------:R-:W-:-:S07]  /*12b0*/  WARPGROUP.ARRIVE ;  /* 0x00000000000079c5 */ /* 0x000fce0000000000 */
        /* <DEDUP_REMOVED lines=11> */
[----:B------:R-:W-:Y:S02]  /*1370*/  FSEL R25, R25, -INF , !P6 ;  /* 0xff80000019197808 */ /* 0x000fe40007000000 */
[----:B------:R-:W-:Y:S02]  /*1380*/  FSEL R27, R27, -INF , !P6 ;  /* 0xff8000001b1b7808 */ /* 0x000fe40007000000 */
[----:B------:R-:W-:Y:S01]  /*1390*/  ISETP.GE.AND P6, PT, R2, UR5, PT ;  /* 0x0000000502007c0c */ /* 0x000fe2000bfc6270 */
[----:B------:R-:W-:Y:S01]  /*13a0*/  VIADD R2, R11, 0x20 ;  /* 0x000000200b027836 */ /* 0x000fe20000000000 */
[----:B------:R-:W-:Y:S01]  /*13b0*/  ULDC UR5, c[0x0][0x28c] ;  /* 0x0000a30000057ab9 */ /* 0x000fe20000000800 */
[----:B------:R-:W-:-:S02]  /*13c0*/  FSEL R28, R28, -INF , !P1 ;  /* 0xff8000001c1c7808 */ /* 0x000fc40004800000 */
[----:B------:R-:W-:Y:S02]  /*13d0*/  FSEL R30, R30, -INF , !P1 ;  /* 0xff8000001e1e7808 */ /* 0x000fe40004800000 */
[----:B------:R-:W-:Y:S01]  /*13e0*/  ISETP.GE.AND P1, PT, R2, UR5, PT ;  /* 0x0000000502007c0c */ /* 0x000fe2000bf26270 */
[----:B------:R-:W-:Y:S01]  /*13f0*/  VIADD R2, R11, 0x21 ;  /* 0x000000210b027836 */ /* 0x000fe20000000000 */
[----:B------:R-:W-:Y:S01]  /*1400*/  ULDC UR5, c[0x0][0x28c] ;  /* 0x0000a30000057ab9 */ /* 0x000fe20000000800 */
        /* <DEDUP_REMOVED lines=38> */
[----:B------:R-:W-:Y:S01]  /*1670*/  ULDC UR5, c[0x0][0x28c] ;  /* 0x0000a30000057ab9 */ /* 0x000fe20000000800 */
[----:B------:R-:W-:Y:S02]  /*1680*/  IADD3 R2, R11, 0x41, RZ ;  /* 0x000000410b027810 */ /* 0x000fe40007ffe0ff */
[----:B------:R-:W-:Y:S02]  /*1690*/  FSEL R45, R45, -INF , !P4 ;  /* 0xff8000002d2d7808 */ /* 0x000fe40006000000 */
[----:B------:R-:W-:Y:S02]  /*16a0*/  FSEL R47, R47, -INF , !P4 ;  /* 0xff8000002f2f7808 */ /* 0x000fe40006000000 */
[----:B------:R-:W-:Y:S01]  /*16b0*/  ISETP.GE.AND P4, PT, R2, UR5, PT ;  /* 0x0000000502007c0c */ /* 0x000fe2000bf86270 */
[----:B------:R-:W-:Y:S01]  /*16c0*/  ULDC UR5, c[0x0][0x28c] ;  /* 0x0000a30000057ab9 */ /* 0x000fe20000000800 */
[----:B------:R-:W-:Y:S01]  /*16d0*/  FSEL R48, R48, -INF , !P5 ;  /* 0xff80000030307808 */ /* 0x000fe20006800000 */
[----:B------:R-:W-:Y:S01]  /*16e0*/  VIADD R2, R11, 0x48 ;  /* 0x000000480b027836 */ /* 0x000fe20000000000 */
[----:B------:R-:W-:-:S02]  /*16f0*/  FSEL R50, R50, -INF , !P5 ;  /* 0xff80000032327808 */ /* 0x000fc40006800000 */
[----:B------:R-:W-:Y:S01]  /*1700*/  ISETP.GE.AND P5, PT, R11, UR5, PT ;  /* 0x000000050b007c0c */ /* 0x000fe2000bfa6270 */
[----:B------:R-:W-:Y:S01]  /*1710*/  ULDC UR5, c[0x0][0x28c] ;  /* 0x0000a30000057ab9 */ /* 0x000fe20000000800 */
[----:B------:R-:W-:Y:S02]  /*1720*/  FSEL R49, R49, -INF , !P6 ;  /* 0xff80000031317808 */ /* 0x000fe40007000000 */
[----:B------:R-:W-:Y:S02]  /*1730*/  FSEL R51, R51, -INF , !P6 ;  /* 0xff80000033337808 */ /* 0x000fe40007000000 */
[----:B------:R-:W-:Y:S02]  /*1740*/  FSEL R24, R24, -INF , !P5 ;  /* 0xff80000018187808 */ /* 0x000fe40006800000 */
[----:B------:R-:W-:Y:S01]  /*1750*/  ISETP.GE.AND P6, PT, R2, UR5, PT ;  /* 0x0000000502007c0c */ /* 0x000fe2000bfc6270 */
[----:B------:R-:W-:Y:S01]  /*1760*/  VIADD R2, R11, 0x49 ;  /* 0x000000490b027836 */ /* 0x000fe20000000000 */
[----:B------:R-:W-:Y:S01]  /*1770*/  FMNMX R3, R24, R25, !PT ;  /* 0x0000001918037209 */ /* 0x000fe20007800000 */
[----:B------:R-:W-:Y:S01]  /*1780*/  ULDC UR5, c[0x0][0x28c] ;  /* 0x0000a30000057ab9 */ /* 0x000fe20000000800 */
[----:B------:R-:W-:-:S02]  /*1790*/  FSEL R52, R52, -INF , !P1 ;  /* 0xff80000034347808 */ /* 0x000fc40004800000 */
[----:B------:R-:W-:Y:S02]  /*17a0*/  FSEL R54, R54, -INF , !P1 ;  /* 0xff80000036367808 */ /* 0x000fe40004800000 */
[----:B------:R-:W-:Y:S01]  /*17b0*/  ISETP.GE.AND P1, PT, R2, UR5, PT ;  /* 0x0000000502007c0c */ /* 0x000fe2000bf26270 */
[----:B------:R-:W-:Y:S01]  /*17c0*/  ULDC UR5, c[0x0][0x28c] ;  /* 0x0000a30000057ab9 */ /* 0x000fe20000000800 */
[----:B------:R-:W-:Y:S02]  /*17d0*/  FMNMX R2, R28, R3, !PT ;  /* 0x000000031c027209 */ /* 0x000fe40007800000 */
[----:B------:R-:W-:Y:S02]  /*17e0*/  FSEL R53, R53, -INF , !P2 ;  /* 0xff80000035357808 */ /* 0x000fe40005000000 */
[----:B------:R-:W-:Y:S02]  /*17f0*/  FMNMX R3, R29, R2, !PT ;  /* 0x000000021d037209 */ /* 0x000fe40007800000 */
[----:B------:R-:W-:-:S02]  /*1800*/  FSEL R55, R55, -INF , !P2 ;  /* 0xff80000037377808 */ /* 0x000fc40005000000 */
[----:B------:R-:W-:Y:S02]  /*1810*/  FMNMX R2, R32, R3, !PT ;  /* 0x0000000320027209 */ /* 0x000fe40007800000 */
[----:B------:R-:W-:Y:S01]  /*1820*/  ISETP.GE.AND P2, PT, R4, UR5, PT ;  /* 0x0000000504007c0c */ /* 0x000fe2000bf46270 */
[----:B------:R-:W-:Y:S01]  /*1830*/  VIADD R4, R11, 0x51 ;  /* 0x000000510b047836 */ /* 0x000fe20000000000 */
[----:B------:R-:W-:Y:S01]  /*1840*/  FMNMX R3, R33, R2, !PT ;  /* 0x0000000221037209 */ /* 0x000fe20007800000 */
[----:B------:R-:W-:Y:S01]  /*1850*/  ULDC UR5, c[0x0][0x28c] ;  /* 0x0000a30000057ab9 */ /* 0x000fe20000000800 */
[----:B------:R-:W-:Y:S02]  /*1860*/  FSEL R56, R56, -INF , !P3 ;  /* 0xff80000038387808 */ /* 0x000fe40005800000 */
[----:B------:R-:W-:Y:S02]  /*1870*/  FSEL R58, R58, -INF , !P3 ;  /* 0xff8000003a3a7808 */ /* 0x000fe40005800000 */
[----:B------:R-:W-:-:S02]  /*1880*/  FMNMX R2, R36, R3, !PT ;  /* 0x0000000324027209 */ /* 0x000fc40007800000 */
[----:B------:R-:W-:Y:S01]  /*1890*/  ISETP.GE.AND P3, PT, R4, UR5, PT ;  /* 0x0000000504007c0c */ /* 0x000fe2000bf66270 */
[----:B------:R-:W-:Y:S01]  /*18a0*/  VIADD R4, R11, 0x58 ;  /* 0x000000580b047836 */ /* 0x000fe20000000000 */
[----:B------:R-:W-:Y:S01]  /*18b0*/  FMNMX R3, R37, R2, !PT ;  /* 0x0000000225037209 */ /* 0x000fe20007800000 */
[----:B------:R-:W-:Y:S01]  /*18c0*/  ULDC UR5, c[0x0][0x28c] ;  /* 0x0000a30000057ab9 */ /* 0x000fe20000000800 */
        /* <DEDUP_REMOVED lines=8> */
[----:B------:R-:W-:Y:S02]  /*1950*/  FMNMX R3, R41, R2, !PT ;  /* 0x0000000229037209 */ /* 0x000fe40007800000 */
[----:B------:R-:W-:Y:S01]  /*1960*/  ISETP.GE.AND P6, PT, R4, UR5, PT ;  /* 0x0000000504007c0c */ /* 0x000fe2000bfc6270 */
[----:B------:R-:W-:Y:S01]  /*1970*/  VIADD R4, R11, 0x60 ;  /* 0x000000600b047836 */ /* 0x000fe20000000000 */
[----:B------:R-:W-:Y:S01]  /*1980*/  FMNMX R2, R44, R3, !PT ;  /* 0x000000032c027209 */ /* 0x000fe20007800000 */
[----:B------:R-:W-:Y:S01]  /*1990*/  ULDC UR5, c[0x0][0x28c] ;  /* 0x0000a30000057ab9 */ /* 0x000fe20000000800 */
[----:B------:R-:W-:Y:S02]  /*19a0*/  FSEL R61, R61, -INF , !P1 ;  /* 0xff8000003d3d7808 */ /* 0x000fe40004800000 */
[----:B------:R-:W-:-:S02]  /*19b0*/  FSEL R63, R63, -INF , !P1 ;  /* 0xff8000003f3f7808 */ /* 0x000fc40004800000 */
[----:B------:R-:W-:Y:S01]  /*19c0*/  ISETP.GE.AND P1, PT, R4, UR5, PT ;  /* 0x0000000504007c0c */ /* 0x000fe2000bf26270 */
[----:B------:R-:W-:Y:S01]  /*19d0*/  VIADD R4, R11, 0x61 ;  /* 0x000000610b047836 */ /* 0x000fe20000000000 */
[----:B------:R-:W-:Y:S01]  /*19e0*/  FMNMX R3, R45, R2, !PT ;  /* 0x000000022d037209 */ /* 0x000fe20007800000 */
[----:B------:R-:W-:Y:S01]  /*19f0*/  ULDC UR5, c[0x0][0x28c] ;  /* 0x0000a30000057ab9 */ /* 0x000fe20000000800 */
[----:B------:R-:W-:Y:S02]  /*1a00*/  FSEL R26, R26, -INF , !P5 ;  /* 0xff8000001a1a7808 */ /* 0x000fe40006800000 */
[----:B------:R-:W-:Y:S02]  /*1a10*/  FMNMX R2, R48, R3, !PT ;  /* 0x0000000330027209 */ /* 0x000fe40007800000 */
        /* <DEDUP_REMOVED lines=8> */
[----:B------:R-:W-:Y:S01]  /*1aa0*/  ULDC UR5, c[0x0][0x28c] ;  /* 0x0000a30000057ab9 */ /* 0x000fe20000000800 */
[----:B------:R-:W-:Y:S02]  /*1ab0*/  FMNMX R4, R52, R5, !PT ;  /* 0x0000000534047209 */ /* 0x000fe40007800000 */
[----:B------:R-:W-:Y:S02]  /*1ac0*/  FMNMX R2, R30, R3, !PT ;  /* 0x000000031e027209 */ /* 0x000fe40007800000 */
[----:B------:R-:W-:-:S02]  /*1ad0*/  FMNMX R5, R53, R4, !PT ;  /* 0x0000000435057209 */ /* 0x000fc40007800000 */
[----:B------:R-:W-:Y:S02]  /*1ae0*/  FMNMX R3, R31, R2, !PT ;  /* 0x000000021f037209 */ /* 0x000fe40007800000 */
[----:B------:R-:W-:Y:S02]  /*1af0*/  FMNMX R4, R56, R5, !PT ;  /* 0x0000000538047209 */ /* 0x000fe40007800000 */
[----:B------:R-:W-:Y:S02]  /*1b00*/  FMNMX R2, R34, R3, !PT ;  /* 0x0000000322027209 */ /* 0x000fe40007800000 */
[----:B------:R-:W-:Y:S02]  /*1b10*/  FMNMX R5, R57, R4, !PT ;  /* 0x0000000439057209 */ /* 0x000fe40007800000 */
[----:B------:R-:W-:Y:S02]  /*1b20*/  FMNMX R3, R35, R2, !PT ;  /* 0x0000000223037209 */ /* 0x000fe40007800000 */
[----:B------:R-:W-:-:S02]  /*1b30*/  FMNMX R4, R60, R5, !PT ;  /* 0x000000053c047209 */ /* 0x000fc40007800000 */
[----:B------:R-:W-:Y:S02]  /*1b40*/  FMNMX R2, R38, R3, !PT ;  /* 0x0000000326027209 */ /* 0x000fe40007800000 */
[----:B------:R-:W-:Y:S02]  /*1b50*/  FMNMX R5, R61, R4, !PT ;  /* 0x000000043d057209 */ /* 0x000fe40007800000 */
[----:B------:R-:W-:Y:S02]  /*1b60*/  FMNMX R3, R39, R2, !PT ;  /* 0x0000000227037209 */ /* 0x000fe40007800000 */
[----:B------:R-:W-:Y:S02]  /*1b70*/  FSEL R65, R65, -INF , !P3 ;  /* 0xff80000041417808 */ /* 0x000fe40005800000 */
[----:B------:R-:W-:Y:S02]  /*1b80*/  FMNMX R4, R64, R5, !PT ;  /* 0x0000000540047209 */ /* 0x000fe40007800000 */
[----:B------:R-:W-:-:S02]  /*1b90*/  FMNMX R2, R42, R3, !PT ;  /* 0x000000032a027209 */ /* 0x000fc40007800000 */
[----:B------:R-:W-:Y:S02]  /*1ba0*/  FSEL R68, R68, -INF , !P4 ;  /* 0xff80000044447808 */ /* 0x000fe40006000000 */
[----:B------:R-:W-:Y:S02]  /*1bb0*/  FMNMX R5, R65, R4, !PT ;  /* 0x0000000441057209 */ /* 0x000fe40007800000 */
[----:B------:R-:W-:Y:S02]  /*1bc0*/  FMNMX R3, R43, R2, !PT ;  /* 0x000000022b037209 */ /* 0x000fe40007800000 */
[----:B------:R-:W-:Y:S02]  /*1bd0*/  FSEL R69, R69, -INF , !P6 ;  /* 0xff80000045457808 */ /* 0x000fe40007000000 */
[----:B------:R-:W-:Y:S02]  /*1be0*/  FMNMX R4, R68, R5, !PT ;  /* 0x0000000544047209 */ /* 0x000fe40007800000 */
[----:B------:R-:W-:-:S02]  /*1bf0*/  FMNMX R2, R46, R3, !PT ;  /* 0x000000032e027209 */ /* 0x000fc40007800000 */
[----:B------:R-:W-:Y:S02]  /*1c00*/  FSEL R72, R72, -INF , !P1 ;  /* 0xff80000048487808 */ /* 0x000fe40004800000 */
[----:B------:R-:W-:Y:S02]  /*1c10*/  FMNMX R5, R69, R4, !PT ;  /* 0x0000000445057209 */ /* 0x000fe40007800000 */
[----:B------:R-:W-:Y:S02]  /*1c20*/  FSEL R67, R67, -INF , !P3 ;  /* 0xff80000043437808 */ /* 0x000fe40005800000 */
[----:B------:R-:W-:Y:S01]  /*1c30*/  ISETP.GE.AND P3, PT, R7, UR5, PT ;  /* 0x0000000507007c0c */ /* 0x000fe2000bf66270 */
[----:B------:R-:W-:Y:S01]  /*1c40*/  VIADD R7, R11, 0x70 ;  /* 0x000000700b077836 */ /* 0x000fe20000000000 */
[----:B------:R-:W-:Y:S01]  /*1c50*/  FMNMX R3, R47, R2, !PT ;  /* 0x000000022f037209 */ /* 0x000fe20007800000 */
[----:B------:R-:W-:Y:S01]  /*1c60*/  ULDC UR5, c[0x0][0x28c] ;  /* 0x0000a30000057ab9 */ /* 0x000fe20000000800 */
[----:B------:R-:W-:-:S02]  /*1c70*/  FSEL R73, R73, -INF , !P5 ;  /* 0xff80000049497808 */ /* 0x000fc40006800000 */
[----:B------:R-:W-:Y:S02]  /*1c80*/  FMNMX R4, R72, R5, !PT ;  /* 0x0000000548047209 */ /* 0x000fe40007800000 */
[----:B------:R-:W-:Y:S02]  /*1c90*/  FSEL R70, R70, -INF , !P4 ;  /* 0xff80000046467808 */ /* 0x000fe40006000000 */
[----:B------:R-:W-:Y:S02]  /*1ca0*/  FMNMX R2, R50, R3, !PT ;  /* 0x0000000332027209 */ /* 0x000fe40007800000 */
[----:B------:R-:W-:Y:S01]  /*1cb0*/  ISETP.GE.AND P4, PT, R7, UR5, PT ;  /* 0x0000000507007c0c */ /* 0x000fe2000bf86270 */
[----:B------:R-:W-:Y:S01]  /*1cc0*/  VIADD R7, R11, 0x71 ;  /* 0x000000710b077836 */ /* 0x000fe20000000000 */
[----:B------:R-:W-:Y:S01]  /*1cd0*/  FSEL R76, R76, -INF , !P2 ;  /* 0xff8000004c4c7808 */ /* 0x000fe20005000000 */
[----:B------:R-:W-:Y:S01]  /*1ce0*/  ULDC UR5, c[0x0][0x28c] ;  /* 0x0000a30000057ab9 */ /* 0x000fe20000000800 */
[----:B------:R-:W-:-:S02]  /*1cf0*/  FMNMX R5, R73, R4, !PT ;  /* 0x0000000449057209 */ /* 0x000fc40007800000 */
[----:B------:R-:W-:Y:S01]  /*1d00*/  FMNMX R3, R51, R2, !PT ;  /* 0x0000000233037209 */ /* 0x000fe20007800000 */
[----:B------:R-:W-:Y:S01]  /*1d10*/  VIADD R2, R11, 0x79 ;  /* 0x000000790b027836 */ /* 0x000fe20000000000 */
        /* <DEDUP_REMOVED lines=12> */
[----:B------:R-:W-:Y:S01]  /*1de0*/  ULDC UR5, c[0x0][0x604] ;  /* 0x0001810000057ab9 */ /* 0x000fe20000000800 */
[----:B------:R-:W-:Y:S02]  /*1df0*/  FSEL R81, R81, -INF , !P6 ;  /* 0xff80000051517808 */ /* 0x000fe40007000000 */
[----:B------:R-:W-:-:S02]  /*1e00*/  FMNMX R8, R80, R5, !PT ;  /* 0x0000000550087209 */ /* 0x000fc40007800000 */
[----:B------:R-:W-:Y:S02]  /*1e10*/  FSEL R75, R75, -INF , !P5 ;  /* 0xff8000004b4b7808 */ /* 0x000fe40006800000 */
[----:B------:R-:W-:Y:S02]  /*1e20*/  FMNMX R4, R58, R3, !PT ;  /* 0x000000033a047209 */ /* 0x000fe40007800000 */
[----:B--2---:R-:W-:Y:S02]  /*1e30*/  ISETP.GE.AND P5, PT, R2, R13, PT ;  /* 0x0000000d0200720c */ /* 0x004fe40003fa6270 */
[----:B------:R-:W-:Y:S02]  /*1e40*/  FSEL R84, R84, -INF , !P1 ;  /* 0xff80000054547808 */ /* 0x000fe40004800000 */
[----:B------:R-:W-:Y:S02]  /*1e50*/  FMNMX R5, R81, R8, !PT ;  /* 0x0000000851057209 */ /* 0x000fe40007800000 */
[----:B------:R-:W-:-:S02]  /*1e60*/  FMNMX R3, R59, R4, !PT ;  /* 0x000000043b037209 */ /* 0x000fc40007800000 */
[----:B------:R-:W-:Y:S02]  /*1e70*/  FSEL R85, R85, -INF , !P5 ;  /* 0xff80000055557808 */ /* 0x000fe40006800000 */
[----:B------:R-:W-:Y:S02]  /*1e80*/  FMNMX R4, R84, R5, !PT ;  /* 0x0000000554047209 */ /* 0x000fe40007800000 */
[----:B------:R-:W-:Y:S02]  /*1e90*/  FMNMX R2, R62, R3, !PT ;  /* 0x000000033e027209 */ /* 0x000fe40007800000 */
[----:B------:R-:W-:Y:S02]  /*1ea0*/  FMNMX R4, R85, R4, !PT ;  /* 0x0000000455047209 */ /* 0x000fe40007800000 */
[----:B------:R-:W-:Y:S02]  /*1eb0*/  FMNMX R3, R63, R2, !PT ;  /* 0x000000023f037209 */ /* 0x000fe40007800000 */
[----:B------:R-:W-:Y:S01]  /*1ec0*/  FSEL R78, R78, -INF , !P2 ;  /* 0xff8000004e4e7808 */ /* 0x000fe20005000000 */
[----:B------:R-:W2:Y:S01]  /*1ed0*/  SHFL.BFLY PT, R5, R4, 0x1, 0x1f ;  /* 0x0c201f0004057f89 */ /* 0x000ea200000e0000 */
[----:B------:R-:W-:-:S02]  /*1ee0*/  FMNMX R2, R66, R3, !PT ;  /* 0x0000000342027209 */ /* 0x000fc40007800000 */
[----:B------:R-:W-:Y:S02]  /*1ef0*/  FSEL R79, R79, -INF , !P3 ;  /* 0xff8000004f4f7808 */ /* 0x000fe40005800000 */
[----:B------:R-:W-:Y:S02]  /*1f00*/  FMNMX R3, R67, R2, !PT ;  /* 0x0000000243037209 */ /* 0x000fe40007800000 */
[----:B------:R-:W-:Y:S02]  /*1f10*/  FSEL R82, R82, -INF , !P4 ;  /* 0xff80000052527808 */ /* 0x000fe40006000000 */
[----:B------:R-:W-:Y:S02]  /*1f20*/  FMNMX R2, R70, R3, !PT ;  /* 0x0000000346027209 */ /* 0x000fe40007800000 */
[----:B------:R-:W-:Y:S02]  /*1f30*/  FSEL R83, R83, -INF , !P6 ;  /* 0xff80000053537808 */ /* 0x000fe40007000000 */
[----:B------:R-:W-:-:S02]  /*1f40*/  FMNMX R3, R71, R2, !PT ;  /* 0x0000000247037209 */ /* 0x000fc40007800000 */
[----:B------:R-:W-:Y:S02]  /*1f50*/  FSEL R86, R86, -INF , !P1 ;  /* 0xff80000056567808 */ /* 0x000fe40004800000 */
[----:B------:R-:W-:Y:S02]  /*1f60*/  FMNMX R2, R74, R3, !PT ;  /* 0x000000034a027209 */ /* 0x000fe40007800000 */
[----:B------:R-:W-:Y:S02]  /*1f70*/  FSEL R87, R87, -INF , !P5 ;  /* 0xff80000057577808 */ /* 0x000fe40006800000 */
[----:B------:R-:W-:Y:S02]  /*1f80*/  FMNMX R3, R75, R2, !PT ;  /* 0x000000024b037209 */ /* 0x000fe40007800000 */
[----:B--2---:R-:W-:Y:S02]  /*1f90*/  FMNMX R5, R4, R5, !PT ;  /* 0x0000000504057209 */ /* 0x004fe40007800000 */
[----:B------:R-:W-:-:S03]  /*1fa0*/  FMNMX R2, R78, R3, !PT ;  /* 0x000000034e027209 */ /* 0x000fc60007800000 */
[----:B------:R-:W2:Y:S01]  /*1fb0*/  SHFL.BFLY PT, R4, R5, 0x2, 0x1f ;  /* 0x0c401f0005047f89 */ /* 0x000ea200000e0000 */
[----:B------:R-:W-:-:S04]  /*1fc0*/  FMNMX R3, R79, R2, !PT ;  /* 0x000000024f037209 */ /* 0x000fc80007800000 */
[----:B------:R-:W-:-:S04]  /*1fd0*/  FMNMX R2, R82, R3, !PT ;  /* 0x0000000352027209 */ /* 0x000fc80007800000 */
[----:B------:R-:W-:-:S04]  /*1fe0*/  FMNMX R3, R83, R2, !PT ;  /* 0x0000000253037209 */ /* 0x000fc80007800000 */
[----:B------:R-:W-:-:S04]  /*1ff0*/  FMNMX R2, R86, R3, !PT ;  /* 0x0000000356027209 */ /* 0x000fc80007800000 */
[----:B------:R-:W-:-:S05]  /*2000*/  FMNMX R2, R87, R2, !PT ;  /* 0x0000000257027209 */ /* 0x000fca0007800000 */
[----:B------:R-:W3:Y:S01]  /*2010*/  SHFL.BFLY PT, R3, R2, 0x1, 0x1f ;  /* 0x0c201f0002037f89 */ /* 0x000ee200000e0000 */
[----:B--2---:R-:W-:-:S04]  /*2020*/  FMNMX R7, R5, R4, !PT ;  /* 0x0000000405077209 */ /* 0x004fc80007800000 */
[----:B------:R-:W-:-:S04]  /*2030*/  FSETP.NEU.AND P1, PT, R7, -INF , PT ;  /* 0xff8000000700780b */ /* 0x000fc80003f2d000 */
[----:B------:R-:W-:-:S05]  /*2040*/  FSEL R4, R7, RZ, P1 ;  /* 0x000000ff07047208 */ /* 0x000fca0000800000 */
[----:B------:R-:W-:Y:S01]  /*2050*/  FMUL R4, R4, UR5 ;  /* 0x0000000504047c20 */ /* 0x000fe20008400000 */
[----:B------:R-:W-:-:S03]  /*2060*/  ULDC UR5, c[0x0][0x604] ;  /* 0x0001810000057ab9 */ /* 0x000fc60000000800 */
[--C-:B------:R-:W-:Y:S01]  /*2070*/  FFMA R24, R24, UR5, -R4.reuse ;  /* 0x0000000518187c23 */ /* 0x100fe20008000804 */
[----:B------:R-:W-:Y:S02]  /*2080*/  ULDC UR5, c[0x0][0x604] ;  /* 0x0001810000057ab9 */ /* 0x000fe40000000800 */
[--C-:B------:R-:W-:Y:S01]  /*2090*/  FFMA R25, R25, UR5, -R4.reuse ;  /* 0x0000000519197c23 */ /* 0x100fe20008000804 */
[----:B------:R-:W-:Y:S01]  /*20a0*/  ULDC UR5, c[0x0][0x604] ;  /* 0x0001810000057ab9 */ /* 0x000fe20000000800 */
[----:B------:R-:W-:Y:S01]  /*20b0*/  FSETP.GEU.AND P3, PT, R24, -126, PT ;  /* 0xc2fc00001800780b */ /* 0x000fe20003f6e000 */
[--C-:B------:R-:W-:Y:S01]  /*20c0*/  FFMA R28, R28, UR5, -R4.reuse ;  /* 0x000000051c1c7c23 */ /* 0x100fe20008000804 */
[----:B------:R-:W-:Y:S01]  /*20d0*/  ULDC UR5, c[0x0][0x604] ;  /* 0x0001810000057ab9 */ /* 0x000fe20000000800 */
[----:B------:R-:W-:Y:S01]  /*20e0*/  FSETP.GEU.AND P4, PT, R25, -126, PT ;  /* 0xc2fc00001900780b */ /* 0x000fe20003f8e000 */
[--C-:B------:R-:W-:Y:S01]  /*20f0*/  FFMA R29, R29, UR5, -R4.reuse ;  /* 0x000000051d1d7c23 */ /* 0x100fe20008000804 */
[----:B---3--:R-:W-:Y:S01]  /*2100*/  FMNMX R3, R2, R3, !PT ;  /* 0x0000000302037209 */ /* 0x008fe20007800000 */
[----:B------:R-:W-:Y:S01]  /*2110*/  ULDC UR5, c[0x0][0x604] ;  /* 0x0001810000057ab9 */ /* 0x000fe20000000800 */
[----:B------:R-:W-:Y:S01]  /*2120*/  FSETP.GEU.AND P5, PT, R28, -126, PT ;  /* 0xc2fc00001c00780b */ /* 0x000fe20003fae000 */
[----:B------:R-:W-:Y:S01]  /*2130*/  FFMA R32, R32, UR5, -R4 ;  /* 0x0000000520207c23 */ /* 0x000fe20008000804 */
[----:B------:R-:W-:Y:S01]  /*2140*/  FSETP.GEU.AND P6, PT, R29, -126, PT ;  /* 0xc2fc00001d00780b */ /* 0x000fe20003fce000 */
[----:B------:R-:W2:Y:S01]  /*2150*/  SHFL.BFLY PT, R8, R3, 0x2, 0x1f ;  /* 0x0c401f0003087f89 */ /* 0x000ea200000e0000 */
[----:B------:R-:W-:-:S02]  /*2160*/  ULDC UR5, c[0x0][0x604] ;  /* 0x0001810000057ab9 */ /* 0x000fc40000000800 */
[----:B------:R-:W-:Y:S01]  /*2170*/  @!P3 FMUL R24, R24, 0.5 ;  /* 0x3f0000001818b820 */ /* 0x000fe20000400000 */
[--C-:B------:R-:W-:Y:S01]  /*2180*/  FFMA R33, R33, UR5, -R4.reuse ;  /* 0x0000000521217c23 */ /* 0x100fe20008000804 */
[----:B------:R-:W-:Y:S01]  /*2190*/  FSETP.GEU.AND P1, PT, R32, -126, PT ;  /* 0xc2fc00002000780b */ /* 0x000fe20003f2e000 */
[----:B------:R-:W-:Y:S01]  /*21a0*/  @!P4 FMUL R25, R25, 0.5 ;  /* 0x3f0000001919c820 */ /* 0x000fe20000400000 */
[----:B------:R-:W-:Y:S02]  /*21b0*/  ULDC UR5, c[0x0][0x604] ;  /* 0x0001810000057ab9 */ /* 0x000fe40000000800 */
[----:B------:R-:W3:Y:S01]  /*21c0*/  MUFU.EX2 R24, R24 ;  /* 0x0000001800187308 */ /* 0x000ee20000000800 */
[----:B------:R-:W-:Y:S01]  /*21d0*/  @!P5 FMUL R28, R28, 0.5 ;  /* 0x3f0000001c1cd820 */ /* 0x000fe20000400000 */
[----:B------:R-:W-:Y:S01]  /*21e0*/  FFMA R36, R36, UR5, -R4 ;  /* 0x0000000524247c23 */ /* 0x000fe20008000804 */
[----:B------:R-:W-:Y:S01]  /*21f0*/  @!P6 FMUL R29, R29, 0.5 ;  /* 0x3f0000001d1de820 */ /* 0x000fe20000400000 */
[----:B------:R-:W-:-:S02]  /*2200*/  ULDC UR5, c[0x0][0x604] ;  /* 0x0001810000057ab9 */ /* 0x000fc40000000800 */
[--C-:B------:R-:W-:Y:S01]  /*2210*/  FFMA R37, R37, UR5, -R4.reuse ;  /* 0x0000000525257c23 */ /* 0x100fe20008000804 */
[----:B------:R-:W-:Y:S01]  /*2220*/  ULDC UR5, c[0x0][0x604] ;  /* 0x0001810000057ab9 */ /* 0x000fe20000000800 */
[----:B------:R-:W4:Y:S01]  /*2230*/  MUFU.EX2 R2, R25 ;  /* 0x0000001900027308 */ /* 0x000f220000000800 */
[--C-:B------:R-:W-:Y:S01]  /*2240*/  FFMA R40, R40, UR5, -R4.reuse ;  /* 0x0000000528287c23 */ /* 0x100fe20008000804 */
[----:B------:R-:W-:Y:S01]  /*2250*/  ULDC UR5, c[0x0][0x604] ;  /* 0x0001810000057ab9 */ /* 0x000fe20000000800 */
[----:B------:R-:W-:Y:S01]  /*2260*/  @!P1 FMUL R32, R32, 0.5 ;  /* 0x3f00000020209820 */ /* 0x000fe20000400000 */
[--C-:B------:R-:W-:Y:S01]  /*2270*/  FFMA R41, R41, UR5, -R4.reuse ;  /* 0x0000000529297c23 */ /* 0x100fe20008000804 */
[----:B------:R-:W-:Y:S01]  /*2280*/  ULDC UR5, c[0x0][0x604] ;  /* 0x0001810000057ab9 */ /* 0x000fe20000000800 */
[----:B--2---:R-:W-:Y:S02]  /*2290*/  FMNMX R8, R3, R8, !PT ;  /* 0x0000000803087209 */ /* 0x004fe40007800000 */
[----:B------:R-:W2:Y:S01]  /*22a0*/  MUFU.EX2 R10, R29 ;  /* 0x0000001d000a7308 */ /* 0x000ea20000000800 */
[----:B---3--:R-:W-:Y:S01]  /*22b0*/  @!P3 FMUL R24, R24, R24 ;  /* 0x000000181818b220 */ /* 0x008fe20000400000 */
[----:B------:R-:W-:Y:S01]  /*22c0*/  FSETP.GEU.AND P3, PT, R36, -126, PT ;  /* 0xc2fc00002400780b */ /* 0x000fe20003f6e000 */
[----:B------:R-:W-:Y:S01]  /*22d0*/  FFMA R44, R44, UR5, -R4 ;  /* 0x000000052c2c7c23 */ /* 0x000fe20008000804 */
[----:B------:R-:W-:Y:S01]  /*22e0*/  FSETP.NEU.AND P2, PT, R8, -INF , PT ;  /* 0xff8000000800780b */ /* 0x000fe20003f4d000 */
[----:B------:R-:W-:-:S02]  /*22f0*/  ULDC UR5, c[0x0][0x604] ;  /* 0x0001810000057ab9 */ /* 0x000fc40000000800 */
[--C-:B------:R-:W-:Y:S01]  /*2300*/  FFMA R45, R45, UR5, -R4.reuse ;  /* 0x000000052d2d7c23 */ /* 0x100fe20008000804 */
[----:B------:R-:W3:Y:S01]  /*2310*/  MUFU.EX2 R28, R28 ;  /* 0x0000001c001c7308 */ /* 0x000ee20000000800 */
[----:B----4-:R-:W-:Y:S01]  /*2320*/  @!P4 FMUL R2, R2, R2 ;  /* 0x000000020202c220 */ /* 0x010fe20000400000 */
[----:B------:R-:W-:Y:S01]  /*2330*/  FSETP.GEU.AND P4, PT, R37, -126, PT ;  /* 0xc2fc00002500780b */ /* 0x000fe20003f8e000 */
[----:B------:R-:W-:Y:S01]  /*2340*/  ULDC UR5, c[0x0][0x604] ;  /* 0x0001810000057ab9 */ /* 0x000fe20000000800 */
[----:B------:R-:W-:Y:S01]  /*2350*/  FSEL R3, R8, RZ, P2 ;  /* 0x000000ff08037208 */ /* 0x000fe20001000000 */
[----:B------:R-:W-:Y:S01]  /*2360*/  FFMA R48, R48, UR5, -R4 ;  /* 0x0000000530307c23 */ /* 0x000fe20008000804 */
[----:B------:R-:W-:Y:S01]  /*2370*/  FSETP.GEU.AND P2, PT, R33, -126, PT ;  /* 0xc2fc00002100780b */ /* 0x000fe20003f4e000 */
[----:B------:R-:W-:Y:S01]  /*2380*/  @!P3 FMUL R36, R36, 0.5 ;  /* 0x3f0000002424b820 */ /* 0x000fe20000400000 */
[----:B------:R-:W4:Y:S01]  /*2390*/  MUFU.EX2 R32, R32 ;  /* 0x0000002000207308 */ /* 0x000f220000000800 */
[----:B--2---:R-:W-:Y:S01]  /*23a0*/  @!P6 FMUL R10, R10, R10 ;  /* 0x0000000a0a0ae220 */ /* 0x004fe20000400000 */
[----:B------:R-:W-:Y:S01]  /*23b0*/  FSETP.GEU.AND P6, PT, R41, -126, PT ;  /* 0xc2fc00002900780b */ /* 0x000fe20003fce000 */
[----:B------:R-:W-:-:S02]  /*23c0*/  ULDC UR5, c[0x0][0x604] ;  /* 0x0001810000057ab9 */ /* 0x000fc40000000800 */
[--C-:B------:R-:W-:Y:S01]  /*23d0*/  FFMA R49, R49, UR5, -R4.reuse ;  /* 0x0000000531317c23 */ /* 0x100fe20008000804 */
[----:B------:R-:W-:Y:S01]  /*23e0*/  ULDC UR5, c[0x0][0x604] ;  /* 0x0001810000057ab9 */ /* 0x000fe20000000800 */
[----:B------:R-:W-:Y:S01]  /*23f0*/  @!P4 FMUL R37, R37, 0.5 ;  /* 0x3f0000002525c820 */ /* 0x000fe20000400000 */
[----:B------:R-:W2:Y:S01]  /*2400*/  MUFU.EX2 R36, R36 ;  /* 0x0000002400247308 */ /* 0x000ea20000000800 */
[----:B---3--:R-:W-:Y:S01]  /*2410*/  @!P5 FMUL R28, R28, R28 ;  /* 0x0000001c1c1cd220 */ /* 0x008fe20000400000 */
[----:B------:R-:W-:Y:S01]  /*2420*/  FSETP.GEU.AND P5, PT, R40, -126, PT ;  /* 0xc2fc00002800780b */ /* 0x000fe20003fae000 */
[----:B------:R-:W-:Y:S01]  /*2430*/  @!P2 FMUL R33, R33, 0.5 ;  /* 0x3f0000002121a820 */ /* 0x000fe20000400000 */
[--C-:B------:R-:W-:Y:S01]  /*2440*/  FFMA R52, R52, UR5, -R4.reuse ;  /* 0x0000000534347c23 */ /* 0x100fe20008000804 */
[----:B------:R-:W-:Y:S01]  /*2450*/  ULDC UR5, c[0x0][0x604] ;  /* 0x0001810000057ab9 */ /* 0x000fe20000000800 */
[----:B------:R-:W-:Y:S01]  /*2460*/  F2FP.SATFINITE.E4M3.F32.PACK_AB_MERGE_C R89, R119, R28, RZ ;  /* 0x0000001c7759723e */ /* 0x000fe200048070ff */
[----:B------:R-:W-:Y:S01]  /*2470*/  @!P6 FMUL R41, R41, 0.5 ;  /* 0x3f0000002929e820 */ /* 0x000fe20000400000 */
[----:B------:R-:W3:Y:S01]  /*2480*/  MUFU.EX2 R14, R37 ;  /* 0x00000025000e7308 */ /* 0x000ee20000000800 */
[----:B----4-:R-:W-:Y:S01]  /*2490*/  @!P1 FMUL R32, R32, R32 ;  /* 0x0000002020209220 */ /* 0x010fe20000400000 */
[----:B------:R-:W-:Y:S01]  /*24a0*/  FSETP.GEU.AND P1, PT, R44, -126, PT ;  /* 0xc2fc00002c00780b */ /* 0x000fe20003f2e000 */
[--C-:B------:R-:W-:Y:S01]  /*24b0*/  FFMA R53, R53, UR5, -R4.reuse ;  /* 0x0000000535357c23 */ /* 0x100fe20008000804 */
[----:B------:R-:W-:Y:S01]  /*24c0*/  ULDC UR5, c[0x0][0x604] ;  /* 0x0001810000057ab9 */ /* 0x000fe20000000800 */
[C---:B------:R-:W-:Y:S01]  /*24d0*/  F2FP.SATFINITE.E4M3.F32.PACK_AB_MERGE_C R91, R119.reuse, R10, RZ ;  /* 0x0000000a775b723e */ /* 0x040fe200048070ff */
[--C-:B------:R-:W-:Y:S01]  /*24e0*/  FFMA R56, R56, UR5, -R4.reuse ;  /* 0x0000000538387c23 */ /* 0x100fe20008000804 */
[----:B------:R-:W-:Y:S01]  /*24f0*/  @!P5 FMUL R40, R40, 0.5 ;  /* 0x3f0000002828d820 */ /* 0x000fe20000400000 */
[----:B------:R-:W4:Y:S01]  /*2500*/  MUFU.EX2 R16, R41 ;  /* 0x0000002900107308 */ /* 0x000f220000000800 */
[----:B--2---:R-:W-:Y:S01]  /*2510*/  @!P3 FMUL R36, R36, R36 ;  /* 0x000000242424b220 */ /* 0x004fe20000400000 */
[----:B------:R-:W-:Y:S01]  /*2520*/  FSETP.GEU.AND P3, PT, R48, -126, PT ;  /* 0xc2fc00003000780b */ /* 0x000fe20003f6e000 */
[----:B------:R-:W-:Y:S01]  /*2530*/  ULDC UR5, c[0x0][0x604] ;  /* 0x0001810000057ab9 */ /* 0x000fe20000000800 */
[----:B------:R-:W-:Y:S01]  /*2540*/  F2FP.SATFINITE.E4M3.F32.PACK_AB_MERGE_C R95, R119, R32, RZ ;  /* 0x00000020775f723e */ /* 0x000fe200048070ff */
[--C-:B------:R-:W-:Y:S01]  /*2550*/  FFMA R57, R57, UR5, -R4.reuse ;  /* 0x0000000539397c23 */ /* 0x100fe20008000804 */
[----:B------:R-:W-:Y:S01]  /*2560*/  ULDC UR5, c[0x0][0x604] ;  /* 0x0001810000057ab9 */ /* 0x000fe20000000800 */
[----:B------:R-:W-:Y:S01]  /*2570*/  @!P1 FMUL R44, R44, 0.5 ;  /* 0x3f0000002c2c9820 */ /* 0x000fe20000400000 */
[----:B------:R-:W2:Y:S01]  /*2580*/  MUFU.EX2 R40, R40 ;  /* 0x0000002800287308 */ /* 0x000ea20000000800 */
[----:B---3--:R-:W-:Y:S01]  /*2590*/  @!P4 FMUL R14, R14, R14 ;  /* 0x0000000e0e0ec220 */ /* 0x008fe20000400000 */
[----:B------:R-:W-:Y:S01]  /*25a0*/  FSETP.GEU.AND P4, PT, R49, -126, PT ;  /* 0xc2fc00003100780b */ /* 0x000fe20003f8e000 */
[--C-:B------:R-:W-:Y:S01]  /*25b0*/  FFMA R60, R60, UR5, -R4.reuse ;  /* 0x000000053c3c7c23 */ /* 0x100fe20008000804 */
[----:B------:R-:W-:Y:S01]  /*25c0*/  ULDC UR5, c[0x0][0x604] ;  /* 0x0001810000057ab9 */ /* 0x000fe20000000800 */
[----:B------:R-:W-:Y:S01]  /*25d0*/  LOP3.LUT R89, R89, 0xff, RZ, 0xc0, !PT ;  /* 0x000000ff59597812 */ /* 0x000fe200078ec0ff */
[--C-:B------:R-:W-:Y:S01]  /*25e0*/  FFMA R61, R61, UR5, -R4.reuse ;  /* 0x000000053d3d7c23 */ /* 0x100fe20008000804 */
[----:B------:R-:W-:Y:S01]  /*25f0*/  @!P3 FMUL R48, R48, 0.5 ;  /* 0x3f0000003030b820 */ /* 0x000fe20000400000 */
[----:B------:R-:W3:Y:S01]  /*2600*/  MUFU.EX2 R12, R33 ;  /* 0x00000021000c7308 */ /* 0x000ee20000000800 */
[----:B----4-:R-:W-:Y:S01]  /*2610*/  @!P6 FMUL R16, R16, R16 ;  /* 0x000000101010e220 */ /* 0x010fe20000400000 */
[----:B------:R-:W-:Y:S01]  /*2620*/  FSETP.GEU.AND P6, PT, R53, -126, PT ;  /* 0xc2fc00003500780b */ /* 0x000fe20003fce000 */
[----:B------:R-:W-:Y:S01]  /*2630*/  ULDC UR5, c[0x0][0x604] ;  /* 0x0001810000057ab9 */ /* 0x000fe20000000800 */
[----:B------:R-:W-:Y:S01]  /*2640*/  F2FP.SATFINITE.E4M3.F32.PACK_AB_MERGE_C R100, R119, R14, RZ ;  /* 0x0000000e7764723e */ /* 0x000fe200048070ff */
[--C-:B------:R-:W-:Y:S01]  /*2650*/  FFMA R64, R64, UR5, -R4.reuse ;  /* 0x0000000540407c23 */ /* 0x100fe20008000804 */
[----:B------:R-:W-:Y:S01]  /*2660*/  ULDC UR5, c[0x0][0x604] ;  /* 0x0001810000057ab9 */ /* 0x000fe20000000800 */
[----:B------:R-:W-:Y:S01]  /*2670*/  @!P4 FMUL R49, R49, 0.5 ;  /* 0x3f0000003131c820 */ /* 0x000fe20000400000 */
[----:B------:R-:W4:Y:S01]  /*2680*/  MUFU.EX2 R44, R44 ;  /* 0x0000002c002c7308 */ /* 0x000f220000000800 */
[----:B--2---:R-:W-:Y:S01]  /*2690*/  @!P5 FMUL R40, R40, R40 ;  /* 0x000000282828d220 */ /* 0x004fe20000400000 */
[----:B------:R-:W-:Y:S01]  /*26a0*/  FSETP.GEU.AND P5, PT, R52, -126, PT ;  /* 0xc2fc00003400780b */ /* 0x000fe20003fae000 */
[--C-:B------:R-:W-:Y:S01]  /*26b0*/  FFMA R65, R65, UR5, -R4.reuse ;  /* 0x0000000541417c23 */ /* 0x100fe20008000804 */
[----:B------:R-:W-:Y:S01]  /*26c0*/  ULDC UR5, c[0x0][0x604] ;  /* 0x0001810000057ab9 */ /* 0x000fe20000000800 */
[----:B------:R-:W-:Y:S01]  /*26d0*/  F2FP.SATFINITE.E4M3.F32.PACK_AB_MERGE_C R102, R119, R16, RZ ;  /* 0x000000107766723e */ /* 0x000fe200048070ff */
[--C-:B------:R-:W-:Y:S01]  /*26e0*/  FFMA R68, R68, UR5, -R4.reuse ;  /* 0x0000000544447c23 */ /* 0x100fe20008000804 */
[----:B------:R-:W-:Y:S01]  /*26f0*/  @!P6 FMUL R53, R53, 0.5 ;  /* 0x3f0000003535e820 */ /* 0x000fe20000400000 */
[----:B------:R-:W2:Y:S01]  /*2700*/  MUFU.EX2 R20, R49 ;  /* 0x0000003100147308 */ /* 0x000ea20000000800 */
[----:B---3--:R-:W-:Y:S01]  /*2710*/  @!P2 FMUL R12, R12, R12 ;  /* 0x0000000c0c0ca220 */ /* 0x008fe20000400000 */
[----:B------:R-:W-:Y:S01]  /*2720*/  FSETP.GEU.AND P2, PT, R45, -126, PT ;  /* 0xc2fc00002d00780b */ /* 0x000fe20003f4e000 */
[----:B------:R-:W-:Y:S01]  /*2730*/  ULDC UR5, c[0x0][0x604] ;  /* 0x0001810000057ab9 */ /* 0x000fe20000000800 */
[----:B------:R-:W-:Y:S01]  /*2740*/  LOP3.LUT R95, R95, 0xff, RZ, 0xc0, !PT ;  /* 0x000000ff5f5f7812 */ /* 0x000fe200078ec0ff */
[--C-:B------:R-:W-:Y:S01]  /*2750*/  FFMA R69, R69, UR5, -R4.reuse ;  /* 0x0000000545457c23 */ /* 0x100fe20008000804 */
[----:B------:R-:W-:Y:S01]  /*2760*/  ULDC UR5, c[0x0][0x604] ;  /* 0x0001810000057ab9 */ /* 0x000fe20000000800 */
[----:B------:R-:W-:Y:S01]  /*2770*/  @!P5 FMUL R52, R52, 0.5 ;  /* 0x3f0000003434d820 */ /* 0x000fe20000400000 */
[----:B------:R-:W3:Y:S01]  /*2780*/  MUFU.EX2 R22, R53 ;  /* 0x0000003500167308 */ /* 0x000ee20000000800 */
[----:B----4-:R-:W-:Y:S01]  /*2790*/  @!P1 FMUL R44, R44, R44 ;  /* 0x0000002c2c2c9220 */ /* 0x010fe20000400000 */
[----:B------:R-:W-:Y:S01]  /*27a0*/  FSETP.GEU.AND P1, PT, R56, -126, PT ;  /* 0xc2fc00003800780b */ /* 0x000fe20003f2e000 */
[--C-:B------:R-:W-:Y:S01]  /*27b0*/  FFMA R72, R72, UR5, -R4.reuse ;  /* 0x0000000548487c23 */ /* 0x100fe20008000804 */
[----:B------:R-:W-:Y:S01]  /*27c0*/  ULDC UR5, c[0x0][0x604] ;  /* 0x0001810000057ab9 */ /* 0x000fe20000000800 */
[----:B------:R-:W-:Y:S01]  /*27d0*/  F2FP.SATFINITE.E4M3.F32.PACK_AB_MERGE_C R97, R119, R12, RZ ;  /* 0x0000000c7761723e */ /* 0x000fe200048070ff */
[----:B------:R-:W-:Y:S01]  /*27e0*/  FFMA R73, R73, UR5, -R4 ;  /* 0x0000000549497c23 */ /* 0x000fe20008000804 */
        /* <DEDUP_REMOVED lines=13> */
[----:B------:R-:W-:Y:S01]  /*28c0*/  F2FP.SATFINITE.E4M3.F32.PACK_AB_MERGE_C R106, R119, R20, RZ ;  /* 0x00000014776a723e */ /* 0x000fe200048070ff */
        /* <DEDUP_REMOVED lines=13> */
[----:B------:R-:W-:Y:S01]  /*29a0*/  FFMA R84, R84, UR5, -R4 ;  /* 0x0000000554547c23 */ /* 0x000fe20008000804 */
[----:B------:R-:W-:-:S02]  /*29b0*/  ULDC UR5, c[0x0][0x604] ;  /* 0x0001810000057ab9 */ /* 0x000fc40000000800 */
[----:B------:R-:W-:Y:S01]  /*29c0*/  FFMA R4, R85, UR5, -R4 ;  /* 0x0000000555047c23 */ /* 0x000fe20008000804 */
[----:B------:R-:W-:Y:S01]  /*29d0*/  @!P3 FMUL R60, R60, 0.5 ;  /* 0x3f0000003c3cb820 */ /* 0x000fe20000400000 */
[----:B------:R-:W2:Y:S01]  /*29e0*/  MUFU.EX2 R61, R61 ;  /* 0x0000003d003d7308 */ /* 0x000ea20000000800 */
[----:B---3--:R-:W-:Y:S01]  /*29f0*/  @!P5 FMUL R52, R52, R52 ;  /* 0x000000343434d220 */ /* 0x008fe20000400000 */
[----:B------:R-:W-:Y:S01]  /*2a00*/  FSETP.GEU.AND P5, PT, R64, -126, PT ;  /* 0xc2fc00004000780b */ /* 0x000fe20003fae000 */
[----:B------:R-:W-:Y:S01]  /*2a10*/  ULDC UR5, c[0x0][0x604] ;  /* 0x0001810000057ab9 */ /* 0x000fe20000000800 */
[----:B------:R-:W-:Y:S01]  /*2a20*/  F2FP.SATFINITE.E4M3.F32.PACK_AB_MERGE_C R85, R119, R2, RZ ;  /* 0x000000027755723e */ /* 0x000fe200048070ff */
[----:B------:R-:W-:Y:S01]  /*2a30*/  FMUL R3, R3, UR5 ;  /* 0x0000000503037c20 */ /* 0x000fe20008400000 */
[----:B------:R-:W-:Y:S01]  /*2a40*/  ULDC UR5, c[0x0][0x604] ;  /* 0x0001810000057ab9 */ /* 0x000fe20000000800 */
[----:B------:R-:W-:Y:S01]  /*2a50*/  @!P2 FMUL R57, R57, 0.5 ;  /* 0x3f0000003939a820 */ /* 0x000fe20000400000 */
[----:B------:R-:W3:Y:S01]  /*2a60*/  MUFU.EX2 R65, R65 ;  /* 0x0000004100417308 */ /* 0x000ee20000000800 */
[----:B----4-:R-:W-:Y:S01]  /*2a70*/  @!P1 FMUL R56, R56, R56 ;  /* 0x0000003838389220 */ /* 0x010fe20000400000 */
[----:B------:R-:W-:Y:S01]  /*2a80*/  FSETP.GEU.AND P1, PT, R68, -126, PT ;  /* 0xc2fc00004400780b */ /* 0x000fe20003f2e000 */
[--C-:B------:R-:W-:Y:S01]  /*2a90*/  FFMA R27, R27, UR5, -R3.reuse ;  /* 0x000000051b1b7c23 */ /* 0x100fe20008000803 */
[--C-:B------:R-:W-:Y:S01]  /*2aa0*/  FFMA R26, R26, UR10, -R3.reuse ;  /* 0x0000000a1a1a7c23 */ /* 0x100fe20008000803 */
[----:B------:R-:W-:Y:S01]  /*2ab0*/  ULDC UR5, c[0x0][0x604] ;  /* 0x0001810000057ab9 */ /* 0x000fe20000000800 */
[----:B------:R-:W-:Y:S01]  /*2ac0*/  ULDC UR10, c[0x0][0x604] ;  /* 0x00018100000a7ab9 */ /* 0x000fe20000000800 */
[----:B------:R-:W-:Y:S01]  /*2ad0*/  @!P5 FMUL R64, R64, 0.5 ;  /* 0x3f0000004040d820 */ /* 0x000fe20000400000 */
[----:B------:R-:W4:Y:S01]  /*2ae0*/  MUFU.EX2 R60, R60 ;  /* 0x0000003c003c7308 */ /* 0x000f220000000800 */
[----:B--2---:R-:W-:Y:S01]  /*2af0*/  @!P4 FMUL R61, R61, R61 ;  /* 0x0000003d3d3dc220 */ /* 0x004fe20000400000 */
[----:B------:R-:W-:Y:S01]  /*2b00*/  FSETP.GEU.AND P4, PT, R73, -126, PT ;  /* 0xc2fc00004900780b */ /* 0x000fe20003f8e000 */
[--C-:B------:R-:W-:Y:S01]  /*2b10*/  FFMA R30, R30, UR5, -R3.reuse ;  /* 0x000000051e1e7c23 */ /* 0x100fe20008000803 */
[----:B------:R-:W-:Y:S01]  /*2b20*/  ULDC UR5, c[0x0][0x604] ;  /* 0x0001810000057ab9 */ /* 0x000fe20000000800 */
[--C-:B------:R-:W-:Y:S01]  /*2b30*/  FFMA R75, R75, UR10, -R3.reuse ;  /* 0x0000000a4b4b7c23 */ /* 0x100fe20008000803 */
[--C-:B------:R-:W-:Y:S01]  /*2b40*/  FFMA R31, R31, UR5, -R3.reuse ;  /* 0x000000051f1f7c23 */ /* 0x100fe20008000803 */
[----:B------:R-:W-:Y:S01]  /*2b50*/  @!P1 FMUL R68, R68, 0.5 ;  /* 0x3f00000044449820 */ /* 0x000fe20000400000 */
[----:B------:R-:W2:Y:S01]  /*2b60*/  MUFU.EX2 R57, R57 ;  /* 0x0000003900397308 */ /* 0x000ea20000000800 */
[----:B---3--:R-:W-:Y:S01]  /*2b70*/  @!P6 FMUL R65, R65, R65 ;  /* 0x000000414141e220 */ /* 0x008fe20000400000 */
[----:B------:R-:W-:Y:S01]  /*2b80*/  FSETP.GEU.AND P6, PT, R77, -126, PT ;  /* 0xc2fc00004d00780b */ /* 0x000fe20003fce000 */
[----:B------:R-:W-:Y:S01]  /*2b90*/  ULDC UR5, c[0x0][0x604] ;  /* 0x0001810000057ab9 */ /* 0x000fe20000000800 */
[----:B------:R-:W-:Y:S01]  /*2ba0*/  ULDC UR10, c[0x0][0x604] ;  /* 0x00018100000a7ab9 */ /* 0x000fe20000000800 */
        /* <DEDUP_REMOVED lines=8> */
[--C-:B------:R-:W-:Y:S01]  /*2c30*/  FFMA R86, R86, UR10, -R3.reuse ;  /* 0x0000000a56567c23 */ /* 0x100fe20008000803 */
        /* <DEDUP_REMOVED lines=15> */
[----:B------:R-:W-:Y:S01]  /*2d30*/  FADD R29, R32, R64 ;  /* 0x00000040201d7221 */ /* 0x000fe20000000000 */
[----:B------:R-:W-:Y:S01]  /*2d40*/  FFMA R43, R43, UR5, -R3 ;  /* 0x000000052b2b7c23 */ /* 0x000fe20008000803 */
[----:B------:R-:W-:Y:S01]  /*2d50*/  @!P2 FMUL R69, R69, 0.5 ;  /* 0x3f0000004545a820 */ /* 0x000fe20000400000 */
[----:B------:R-:W3:Y:S01]  /*2d60*/  MUFU.EX2 R77, R77 ;  /* 0x0000004d004d7308 */ /* 0x000ee20000000800 */
[----:B----4-:R-:W-:Y:S01]  /*2d70*/  @!P1 FMUL R68, R68, R68 ;  /* 0x0000004444449220 */ /* 0x010fe20000400000 */
[----:B------:R-:W-:Y:S01]  /*2d80*/  FSETP.GEU.AND P1, PT, R80, -126, PT ;  /* 0xc2fc00005000780b */ /* 0x000fe20003f2e000 */
[----:B------:R-:W-:Y:S01]  /*2d90*/  ULDC UR5, c[0x0][0x604] ;  /* 0x0001810000057ab9 */ /* 0x000fe20000000800 */
[----:B------:R-:W-:-:S03]  /*2da0*/  F2FP.SATFINITE.E4M3.F32.PACK_AB_MERGE_C R64, R119, R64, RZ ;  /* 0x000000407740723e */ /* 0x000fc600048070ff */
[----:B------:R-:W-:Y:S01]  /*2db0*/  @!P5 FMUL R76, R76, 0.5 ;  /* 0x3f0000004c4cd820 */ /* 0x000fe20000400000 */
[----:B------:R-:W4:Y:S01]  /*2dc0*/  MUFU.EX2 R72, R72 ;  /* 0x0000004800487308 */ /* 0x000f220000000800 */
[----:B--2---:R-:W-:Y:S01]  /*2dd0*/  @!P4 FMUL R73, R73, R73 ;  /* 0x000000494949c220 */ /* 0x004fe20000400000 */
[----:B------:R-:W-:Y:S02]  /*2de0*/  FSETP.GEU.AND P4, PT, R4, -126, PT ;  /* 0xc2fc00000400780b */ /* 0x000fe40003f8e000 */
[----:B------:R-:W-:Y:S01]  /*2df0*/  LOP3.LUT R64, R64, 0xff, RZ, 0xc0, !PT ;  /* 0x000000ff40407812 */ /* 0x000fe200078ec0ff */
[----:B------:R-:W-:Y:S01]  /*2e00*/  FADD R33, R16, R73 ;  /* 0x0000004910217221 */ /* 0x000fe20000000000 */
[----:B------:R-:W-:Y:S01]  /*2e10*/  F2FP.SATFINITE.E4M3.F32.PACK_AB_MERGE_C R73, R119, R73, RZ ;  /* 0x000000497749723e */ /* 0x000fe200048070ff */
[----:B------:R-:W-:Y:S01]  /*2e20*/  @!P1 FMUL R80, R80, 0.5 ;  /* 0x3f00000050509820 */ /* 0x000fe20000400000 */
[----:B------:R-:W2:Y:S01]  /*2e30*/  MUFU.EX2 R69, R69 ;  /* 0x0000004500457308 */ /* 0x000ea20000000800 */
[----:B---3--:R-:W-:Y:S01]  /*2e40*/  @!P6 FMUL R77, R77, R77 ;  /* 0x0000004d4d4de220 */ /* 0x008fe20000400000 */
[----:B------:R-:W-:-:S02]  /*2e50*/  FSETP.GEU.AND P6, PT, R27, -126, PT ;  /* 0xc2fc00001b00780b */ /* 0x000fc40003fce000 */
[----:B------:R-:W-:Y:S01]  /*2e60*/  LOP3.LUT R73, R73, 0xffff, RZ, 0xc0, !PT ;  /* 0x0000ffff49497812 */ /* 0x000fe200078ec0ff */
[----:B------:R-:W-:Y:S01]  /*2e70*/  FADD R37, R18, R77 ;  /* 0x0000004d12257221 */ /* 0x000fe20000000000 */
[----:B------:R-:W-:Y:S01]  /*2e80*/  F2FP.SATFINITE.E4M3.F32.PACK_AB_MERGE_C R77, R119, R77, RZ ;  /* 0x0000004d774d723e */ /* 0x000fe200048070ff */
[----:B------:R-:W-:Y:S01]  /*2e90*/  @!P4 FMUL R4, R4, 0.5 ;  /* 0x3f0000000404c820 */ /* 0x000fe20000400000 */
[----:B------:R-:W3:Y:S01]  /*2ea0*/  MUFU.EX2 R76, R76 ;  /* 0x0000004c004c7308 */ /* 0x000ee20000000800 */
[----:B----4-:R-:W-:Y:S01]  /*2eb0*/  @!P3 FMUL R72, R72, R72 ;  /* 0x000000484848b220 */ /* 0x010fe20000400000 */
[----:B------:R-:W-:Y:S02]  /*2ec0*/  FSETP.GEU.AND P3, PT, R84, -126, PT ;  /* 0xc2fc00005400780b */ /* 0x000fe40003f6e000 */
[----:B------:R-:W-:-:S03]  /*2ed0*/  LOP3.LUT R77, R77, 0xffff, RZ, 0xc0, !PT ;  /* 0x0000ffff4d4d7812 */ /* 0x000fc600078ec0ff */
[----:B------:R-:W-:Y:S01]  /*2ee0*/  @!P6 FMUL R27, R27, 0.5 ;  /* 0x3f0000001b1be820 */ /* 0x000fe20000400000 */
[----:B------:R-:W4:Y:S01]  /*2ef0*/  MUFU.EX2 R80, R80 ;  /* 0x0000005000507308 */ /* 0x000f220000000800 */
[----:B--2---:R-:W-:Y:S01]  /*2f00*/  @!P2 FMUL R69, R69, R69 ;  /* 0x000000454545a220 */ /* 0x004fe20000400000 */
[----:B------:R-:W-:-:S03]  /*2f10*/  FSETP.GEU.AND P2, PT, R81, -126, PT ;  /* 0xc2fc00005100780b */ /* 0x000fc60003f4e000 */
[----:B------:R-:W-:Y:S01]  /*2f20*/  FADD R32, R14, R69 ;  /* 0x000000450e207221 */ /* 0x000fe20000000000 */
[----:B------:R-:W-:Y:S01]  /*2f30*/  F2FP.SATFINITE.E4M3.F32.PACK_AB_MERGE_C R69, R119, R69, RZ ;  /* 0x000000457745723e */ /* 0x000fe200048070ff */
[----:B------:R-:W-:Y:S01]  /*2f40*/  @!P3 FMUL R84, R84, 0.5 ;  /* 0x3f0000005454b820 */ /* 0x000fe20000400000 */
[----:B------:R-:W2:Y:S01]  /*2f50*/  MUFU.EX2 R23, R4 ;  /* 0x0000000400177308 */ /* 0x000ea20000000800 */
[----:B---3--:R-:W-:Y:S01]  /*2f60*/  @!P5 FMUL R76, R76, R76 ;  /* 0x0000004c4c4cd220 */ /* 0x008fe20000400000 */
[----:B------:R-:W-:Y:S02]  /*2f70*/  FSETP.GEU.AND P5, PT, R26, -126, PT ;  /* 0xc2fc00001a00780b */ /* 0x000fe40003fae000 */
[----:B------:R-:W-:-:S03]  /*2f80*/  LOP3.LUT R69, R69, 0xffff, RZ, 0xc0, !PT ;  /* 0x0000ffff45457812 */ /* 0x000fc600078ec0ff */
[----:B------:R-:W-:Y:S01]  /*2f90*/  @!P2 FMUL R81, R81, 0.5 ;  /* 0x3f0000005151a820 */ /* 0x000fe20000400000 */
[----:B------:R3:W5:Y:S01]  /*2fa0*/  MUFU.EX2 R4, R27 ;  /* 0x0000001b00047308 */ /* 0x0007620000000800 */
[----:B----4-:R-:W-:Y:S01]  /*2fb0*/  @!P1 FMUL R80, R80, R80 ;  /* 0x0000005050509220 */ /* 0x010fe20000400000 */
[----:B------:R-:W-:-:S05]  /*2fc0*/  FSETP.GEU.AND P1, PT, R30, -126, PT ;  /* 0xc2fc00001e00780b */ /* 0x000fca0003f2e000 */
[----:B------:R-:W-:Y:S01]  /*2fd0*/  @!P5 FMUL R26, R26, 0.5 ;  /* 0x3f0000001a1ad820 */ /* 0x000fe20000400000 */
[----:B------:R-:W4:Y:S01]  /*2fe0*/  MUFU.EX2 R84, R84 ;  /* 0x0000005400547308 */ /* 0x000f220000000800 */
[----:B--2---:R-:W-:Y:S01]  /*2ff0*/  @!P4 FMUL R23, R23, R23 ;  /* 0x000000171717c220 */ /* 0x004fe20000400000 */
[----:B------:R-:W-:Y:S01]  /*3000*/  FSETP.GEU.AND P4, PT, R35, -126, PT ;  /* 0xc2fc00002300780b */ /* 0x000fe20003f8e000 */
[----:B---3--:R-:W-:Y:S01]  /*3010*/  FADD R27, R24, R56 ;  /* 0x00000038181b7221 */ /* 0x008fe20000000000 */
[----:B------:R-:W-:Y:S01]  /*3020*/  F2FP.SATFINITE.E4M3.F32.PACK_AB_MERGE_C R56, R119, R56, RZ ;  /* 0x000000387738723e */ /* 0x000fe200048070ff */
[----:B------:R-:W-:Y:S02]  /*3030*/  FADD R41, R22, R23 ;  /* 0x0000001716297221 */ /* 0x000fe40000000000 */
[----:B------:R-:W-:Y:S01]  /*3040*/  @!P1 FMUL R30, R30, 0.5 ;  /* 0x3f0000001e1e9820 */ /* 0x000fe20000400000 */
[----:B------:R-:W2:Y:S01]  /*3050*/  MUFU.EX2 R81, R81 ;  /* 0x0000005100517308 */ /* 0x000ea20000000800 */
[----:B-----5:R-:W-:Y:S01]  /*3060*/  @!P6 FMUL R4, R4, R4 ;  /* 0x000000040404e220 */ /* 0x020fe20000400000 */
[----:B------:R-:W-:Y:S01]  /*3070*/  FSETP.GEU.AND P6, PT, R39, -126, PT ;  /* 0xc2fc00002700780b */ /* 0x000fe20003fce000 */
[----:B------:R-:W-:Y:S01]  /*3080*/  FADD R32, R32, R41 ;  /* 0x0000002920207221 */ /* 0x000fe20000000000 */
[----:B------:R-:W-:-:S03]  /*3090*/  LOP3.LUT R56, R56, 0xff, RZ, 0xc0, !PT ;  /* 0x000000ff38387812 */ /* 0x000fc600078ec0ff */
[----:B------:R-:W-:Y:S01]  /*30a0*/  @!P4 FMUL R35, R35, 0.5 ;  /* 0x3f0000002323c820 */ /* 0x000fe20000400000 */
[----:B------:R-:W3:Y:S01]  /*30b0*/  MUFU.EX2 R26, R26 ;  /* 0x0000001a001a7308 */ /* 0x000ee20000000800 */
[----:B----4-:R-:W-:Y:S01]  /*30c0*/  @!P3 FMUL R84, R84, R84 ;  /* 0x000000545454b220 */ /* 0x010fe20000400000 */
[----:B------:R-:W-:-:S05]  /*30d0*/  FSETP.GEU.AND P3, PT, R5, -126, PT ;  /* 0xc2fc00000500780b */ /* 0x000fca0003f6e000 */
[----:B------:R-:W-:Y:S01]  /*30e0*/  @!P6 FMUL R39, R39, 0.5 ;  /* 0x3f0000002727e820 */ /* 0x000fe20000400000 */
[----:B------:R-:W4:Y:S01]  /*30f0*/  MUFU.EX2 R30, R30 ;  /* 0x0000001e001e7308 */ /* 0x000f220000000800 */
[----:B--2---:R-:W-:Y:S01]  /*3100*/  @!P2 FMUL R81, R81, R81 ;  /* 0x000000515151a220 */ /* 0x004fe20000400000 */
[----:B------:R-:W-:-:S05]  /*3110*/  FSETP.GEU.AND P2, PT, R31, -126, PT ;  /* 0xc2fc00001f00780b */ /* 0x000fca0003f4e000 */
[----:B------:R-:W-:Y:S01]  /*3120*/  @!P3 FMUL R5, R5, 0.5 ;  /* 0x3f0000000505b820 */ /* 0x000fe20000400000 */
[----:B------:R2:W5:Y:S01]  /*3130*/  MUFU.EX2 R90, R39 ;  /* 0x00000027005a7308 */ /* 0x0005620000000800 */
[----:B---3--:R-:W-:Y:S01]  /*3140*/  @!P5 FMUL R26, R26, R26 ;  /* 0x0000001a1a1ad220 */ /* 0x008fe20000400000 */
[----:B------:R-:W-:-:S05]  /*3150*/  FSETP.GEU.AND P5, PT, R9, -126, PT ;  /* 0xc2fc00000900780b */ /* 0x000fca0003fae000 */
[----:B------:R-:W-:Y:S01]  /*3160*/  @!P2 FMUL R31, R31, 0.5 ;  /* 0x3f0000001f1fa820 */ /* 0x000fe20000400000 */
[----:B------:R3:W1:Y:S01]  /*3170*/  MUFU.EX2 R38, R5 ;  /* 0x0000000500267308 */ /* 0x0006620000000800 */
[----:B----4-:R-:W-:Y:S01]  /*3180*/  @!P1 FMUL R30, R30, R30 ;  /* 0x0000001e1e1e9220 */ /* 0x010fe20000400000 */
[----:B------:R-:W-:Y:S01]  /*3190*/  FSETP.GEU.AND P1, PT, R15, -126, PT ;  /* 0xc2fc00000f00780b */ /* 0x000fe20003f2e000 */
[----:B--2---:R-:W-:Y:S01]  /*31a0*/  FADD R39, R20, R81 ;  /* 0x0000005114277221 */ /* 0x004fe20000000000 */
[C---:B------:R-:W-:Y:S02]  /*31b0*/  F2FP.SATFINITE.E4M3.F32.PACK_AB_MERGE_C R81, R119.reuse, R81, RZ ;  /* 0x000000517751723e */ /* 0x040fe400048070ff */
[----:B------:R-:W-:Y:S01]  /*31c0*/  F2FP.SATFINITE.E4M3.F32.PACK_AB_MERGE_C R93, R119, R30, RZ ;  /* 0x0000001e775d723e */ /* 0x000fe200048070ff */
[----:B------:R-:W-:Y:S01]  /*31d0*/  @!P5 FMUL R9, R9, 0.5 ;  /* 0x3f0000000909d820 */ /* 0x000fe20000400000 */
[----:B------:R2:W4:Y:S01]  /*31e0*/  MUFU.EX2 R34, R31 ;  /* 0x0000001f00227308 */ /* 0x0005220000000800 */
[--C-:B---3--:R-:W-:Y:S01]  /*31f0*/  FFMA R5, R46, UR5, -R3.reuse ;  /* 0x000000052e057c23 */ /* 0x108fe20008000803 */
[----:B------:R-:W-:Y:S01]  /*3200*/  ULDC UR5, c[0x0][0x604] ;  /* 0x0001810000057ab9 */ /* 0x000fe20000000800 */
[----:B-----5:R-:W-:Y:S01]  /*3210*/  @!P6 FMUL R90, R90, R90 ;  /* 0x0000005a5a5ae220 */ /* 0x020fe20000400000 */
[----:B------:R-:W-:Y:S01]  /*3220*/  FFMA R47, R47, UR5, -R3 ;  /* 0x000000052f2f7c23 */ /* 0x000fe20008000803 */
[----:B------:R-:W-:Y:S01]  /*3230*/  ULDC UR5, c[0x0][0x604] ;  /* 0x0001810000057ab9 */ /* 0x000fe20000000800 */
[----:B------:R-:W-:-:S02]  /*3240*/  IMAD.U32 R93, R93, 0x10000, RZ ;  /* 0x000100005d5d7824 */ /* 0x000fc400078e00ff */
[----:B------:R-:W-:Y:S01]  /*3250*/  @!P1 FMUL R15, R15, 0.5 ;  /* 0x3f0000000f0f9820 */ /* 0x000fe20000400000 */
[----:B------:R3:W5:Y:S01]  /*3260*/  MUFU.EX2 R88, R35 ;  /* 0x0000002300587308 */ /* 0x0007620000000800 */
[----:B-1----:R-:W-:Y:S01]  /*3270*/  @!P3 FMUL R38, R38, R38 ;  /* 0x000000262626b220 */ /* 0x002fe20000400000 */
[----:B------:R-:W-:Y:S01]  /*3280*/  FSETP.GEU.AND P3, PT, R5, -126, PT ;  /* 0xc2fc00000500780b */ /* 0x000fe20003f6e000 */
[----:B--2---:R-:W-:Y:S01]  /*3290*/  FADD R31, R36, R68 ;  /* 0x00000044241f7221 */ /* 0x004fe20000000000 */
[C---:B------:R-:W-:Y:S02]  /*32a0*/  F2FP.SATFINITE.E4M3.F32.PACK_AB_MERGE_C R68, R119.reuse, R68, RZ ;  /* 0x000000447744723e */ /* 0x040fe400048070ff */
[----:B------:R-:W-:Y:S02]  /*32b0*/  F2FP.SATFINITE.E4M3.F32.PACK_AB_MERGE_C R99, R119, R38, RZ ;  /* 0x000000267763723e */ /* 0x000fe400048070ff */
[----:B------:R1:W2:Y:S01]  /*32c0*/  MUFU.EX2 R42, R9 ;  /* 0x00000009002a7308 */ /* 0x0002a20000000800 */
[----:B----4-:R-:W-:Y:S01]  /*32d0*/  @!P2 FMUL R34, R34, R34 ;  /* 0x000000222222a220 */ /* 0x010fe20000400000 */
[----:B------:R-:W-:Y:S01]  /*32e0*/  FSETP.GEU.AND P2, PT, R43, -126, PT ;  /* 0xc2fc00002b00780b */ /* 0x000fe20003f4e000 */
[----:B---3--:R-:W-:Y:S01]  /*32f0*/  FADD R35, R44, R76 ;  /* 0x0000004c2c237221 */ /* 0x008fe20000000000 */
[----:B------:R-:W-:-:S02]  /*3300*/  F2FP.SATFINITE.E4M3.F32.PACK_AB_MERGE_C R76, R119, R76, RZ ;  /* 0x0000004c774c723e */ /* 0x000fc400048070ff */
[----:B------:R-:W-:Y:S01]  /*3310*/  SHF.L.U32 R99, R99, 0x10, RZ ;  /* 0x0000001063637819 */ /* 0x000fe200000006ff */
[----:B------:R-:W-:Y:S01]  /*3320*/  @!P3 FMUL R5, R5, 0.5 ;  /* 0x3f0000000505b820 */ /* 0x000fe20000400000 */
[----:B------:R3:W4:Y:S01]  /*3330*/  MUFU.EX2 R46, R15 ;  /* 0x0000000f002e7308 */ /* 0x0007220000000800 */
[--C-:B-1----:R-:W-:Y:S01]  /*3340*/  FFMA R9, R50, UR5, -R3.reuse ;  /* 0x0000000532097c23 */ /* 0x102fe20008000803 */
[----:B------:R-:W-:Y:S01]  /*3350*/  ULDC UR5, c[0x0][0x604] ;  /* 0x0001810000057ab9 */ /* 0x000fe20000000800 */
[----:B-----5:R-:W-:Y:S01]  /*3360*/  @!P4 FMUL R88, R88, R88 ;  /* 0x000000585858c220 */ /* 0x020fe20000400000 */
[--C-:B------:R-:W-:Y:S01]  /*3370*/  FFMA R51, R51, UR5, -R3.reuse ;  /* 0x0000000533337c23 */ /* 0x100fe20008000803 */
[----:B------:R-:W-:Y:S01]  /*3380*/  FSETP.GEU.AND P4, PT, R47, -126, PT ;  /* 0xc2fc00002f00780b */ /* 0x000fe20003f8e000 */
[----:B------:R-:W-:Y:S01]  /*3390*/  ULDC UR5, c[0x0][0x604] ;  /* 0x0001810000057ab9 */ /* 0x000fe20000000800 */
[----:B------:R-:W-:Y:S01]  /*33a0*/  @!P2 FMUL R43, R43, 0.5 ;  /* 0x3f0000002b2ba820 */ /* 0x000fe20000400000 */
[----:B------:R1:W5:Y:S01]  /*33b0*/  MUFU.EX2 R50, R5 ;  /* 0x0000000500327308 */ /* 0x0003620000000800 */
[----:B------:R-:W-:Y:S01]  /*33c0*/  FSETP.GEU.AND P6, PT, R51, -126, PT ;  /* 0xc2fc00003300780b */ /* 0x000fe20003fce000 */
[----:B--2---:R-:W-:Y:S01]  /*33d0*/  @!P5 FMUL R42, R42, R42 ;  /* 0x0000002a2a2ad220 */ /* 0x004fe20000400000 */
[----:B------:R-:W-:Y:S01]  /*33e0*/  FSETP.GEU.AND P5, PT, R9, -126, PT ;  /* 0xc2fc00000900780b */ /* 0x000fe20003fae000 */
[--C-:B---3--:R-:W-:Y:S01]  /*33f0*/  FFMA R15, R54, UR5, -R3.reuse ;  /* 0x00000005360f7c23 */ /* 0x108fe20008000803 */
[----:B------:R-:W-:Y:S01]  /*3400*/  ULDC UR5, c[0x0][0x604] ;  /* 0x0001810000057ab9 */ /* 0x000fe20000000800 */
[----:B------:R-:W-:Y:S01]  /*3410*/  LOP3.LUT R76, R76, 0xff, RZ, 0xc0, !PT ;  /* 0x000000ff4c4c7812 */ /* 0x000fe200078ec0ff */
[--C-:B------:R-:W-:Y:S01]  /*3420*/  FFMA R55, R55, UR5, -R3.reuse ;  /* 0x0000000537377c23 */ /* 0x100fe20008000803 */
[----:B------:R-:W-:Y:S01]  /*3430*/  ULDC UR5, c[0x0][0x604] ;  /* 0x0001810000057ab9 */ /* 0x000fe20000000800 */
[----:B------:R-:W2:Y:S01]  /*3440*/  MUFU.EX2 R92, R43 ;  /* 0x0000002b005c7308 */ /* 0x000ea20000000800 */
[--C-:B-1----:R-:W-:Y:S01]  /*3450*/  FFMA R5, R58, UR5, -R3.reuse ;  /* 0x000000053a057c23 */ /* 0x102fe20008000803 */
[----:B------:R-:W-:Y:S01]  /*3460*/  @!P4 FMUL R47, R47, 0.5 ;  /* 0x3f0000002f2fc820 */ /* 0x000fe20000400000 */
[----:B------:R-:W-:Y:S01]  /*3470*/  ULDC UR5, c[0x0][0x604] ;  /* 0x0001810000057ab9 */ /* 0x000fe20000000800 */
[----:B----4-:R-:W-:Y:S01]  /*3480*/  @!P1 FMUL R46, R46, R46 ;  /* 0x0000002e2e2e9220 */ /* 0x010fe20000400000 */
[----:B------:R-:W-:Y:S01]  /*3490*/  @!P6 FMUL R51, R51, 0.5 ;  /* 0x3f0000003333e820 */ /* 0x000fe20000400000 */
[--C-:B------:R-:W-:Y:S01]  /*34a0*/  FFMA R59, R59, UR5, -R3.reuse ;  /* 0x000000053b3b7c23 */ /* 0x100fe20008000803 */
[----:B------:R-:W-:Y:S01]  /*34b0*/  @!P5 FMUL R9, R9, 0.5 ;  /* 0x3f0000000909d820 */ /* 0x000fe20000400000 */
[----:B------:R-:W-:Y:S01]  /*34c0*/  ULDC UR5, c[0x0][0x604] ;  /* 0x0001810000057ab9 */ /* 0x000fe20000000800 */
[----:B------:R-:W1:Y:S01]  /*34d0*/  MUFU.EX2 R96, R51 ;  /* 0x0000003300607308 */ /* 0x000e620000000800 */
[----:B------:R-:W-:Y:S01]  /*34e0*/  FSETP.GEU.AND P1, PT, R15, -126, PT ;  /* 0xc2fc00000f00780b */ /* 0x000fe20003f2e000 */
[--C-:B------:R-:W-:Y:S01]  /*34f0*/  FFMA R62, R62, UR5, -R3.reuse ;  /* 0x000000053e3e7c23 */ /* 0x100fe20008000803 */
[----:B------:R-:W-:Y:S01]  /*3500*/  ULDC UR5, c[0x0][0x604] ;  /* 0x0001810000057ab9 */ /* 0x000fe20000000800 */
[----:B-----5:R-:W-:Y:S01]  /*3510*/  @!P3 FMUL R50, R50, R50 ;  /* 0x000000323232b220 */ /* 0x020fe20000400000 */
[--C-:B------:R-:W-:Y:S01]  /*3520*/  FFMA R63, R63, UR5, -R3.reuse ;  /* 0x000000053f3f7c23 */ /* 0x100fe20008000803 */
[----:B------:R-:W-:Y:S01]  /*3530*/  FSETP.GEU.AND P3, PT, R5, -126, PT ;  /* 0xc2fc00000500780b */ /* 0x000fe20003f6e000 */
[----:B------:R-:W-:Y:S01]  /*3540*/  ULDC UR5, c[0x0][0x604] ;  /* 0x0001810000057ab9 */ /* 0x000fe20000000800 */
[----:B------:R-:W3:Y:S01]  /*3550*/  MUFU.EX2 R94, R47 ;  /* 0x0000002f005e7308 */ /* 0x000ee20000000800 */
[----:B--2---:R-:W-:Y:S01]  /*3560*/  @!P2 FMUL R92, R92, R92 ;  /* 0x0000005c5c5ca220 */ /* 0x004fe20000400000 */
[----:B------:R-:W-:Y:S01]  /*3570*/  FSETP.GEU.AND P2, PT, R55, -126, PT ;  /* 0xc2fc00003700780b */ /* 0x000fe20003f4e000 */
[--C-:B------:R-:W-:Y:S01]  /*3580*/  FFMA R66, R66, UR5, -R3.reuse ;  /* 0x0000000542427c23 */ /* 0x100fe20008000803 */
[----:B------:R-:W-:Y:S01]  /*3590*/  ULDC UR5, c[0x0][0x604] ;  /* 0x0001810000057ab9 */ /* 0x000fe20000000800 */
[----:B------:R-:W-:Y:S01]  /*35a0*/  F2FP.SATFINITE.E4M3.F32.PACK_AB_MERGE_C R101, R119, R42, RZ ;  /* 0x0000002a7765723e */ /* 0x000fe200048070ff */
[----:B------:R-:W-:Y:S01]  /*35b0*/  @!P1 FMUL R15, R15, 0.5 ;  /* 0x3f0000000f0f9820 */ /* 0x000fe20000400000 */
[--C-:B------:R-:W-:Y:S01]  /*35c0*/  FFMA R67, R67, UR5, -R3.reuse ;  /* 0x0000000543437c23 */ /* 0x100fe20008000803 */
[----:B------:R2:W4:Y:S01]  /*35d0*/  MUFU.EX2 R54, R9 ;  /* 0x0000000900367308 */ /* 0x0005220000000800 */
[----:B-1----:R-:W-:Y:S01]  /*35e0*/  @!P6 FMUL R96, R96, R96 ;  /* 0x000000606060e220 */ /* 0x002fe20000400000 */
[----:B------:R-:W-:Y:S01]  /*35f0*/  FSETP.GEU.AND P6, PT, R63, -126, PT ;  /* 0xc2fc00003f00780b */ /* 0x000fe20003fce000 */
[----:B------:R-:W-:Y:S01]  /*3600*/  @!P3 FMUL R5, R5, 0.5 ;  /* 0x3f0000000505b820 */ /* 0x000fe20000400000 */
[----:B------:R-:W-:Y:S01]  /*3610*/  ULDC UR5, c[0x0][0x604] ;  /* 0x0001810000057ab9 */ /* 0x000fe20000000800 */
[----:B------:R-:W-:Y:S01]  /*3620*/  F2FP.SATFINITE.E4M3.F32.PACK_AB_MERGE_C R103, R119, R46, RZ ;  /* 0x0000002e7767723e */ /* 0x000fe200048070ff */
[----:B------:R-:W-:Y:S01]  /*3630*/  FFMA R70, R70, UR5, -R3 ;  /* 0x0000000546467c23 */ /* 0x000fe20008000803 */
[----:B------:R-:W-:Y:S01]  /*3640*/  @!P2 FMUL R55, R55, 0.5 ;  /* 0x3f0000003737a820 */ /* 0x000fe20000400000 */
[----:B------:R-:W1:Y:S01]  /*3650*/  MUFU.EX2 R58, R15 ;  /* 0x0000000f003a7308 */ /* 0x000e620000000800 */
[----:B---3--:R-:W-:Y:S01]  /*3660*/  @!P4 FMUL R94, R94, R94 ;  /* 0x0000005e5e5ec220 */ /* 0x008fe20000400000 */
[----:B------:R-:W-:Y:S01]  /*3670*/  FSETP.GEU.AND P4, PT, R59, -126, PT ;  /* 0xc2fc00003b00780b */ /* 0x000fe20003f8e000 */
[----:B------:R-:W-:Y:S01]  /*3680*/  ULDC UR5, c[0x0][0x604] ;  /* 0x0001810000057ab9 */ /* 0x000fe20000000800 */
[----:B--2---:R-:W-:-:S02]  /*3690*/  IMAD.U32 R9, RZ, RZ, UR7 ;  /* 0x00000007ff097e24 */ /* 0x004fc4000f8e00ff */
[--C-:B------:R-:W-:Y:S01]  /*36a0*/  FFMA R71, R71, UR5, -R3.reuse ;  /* 0x0000000547477c23 */ /* 0x100fe20008000803 */
[----:B------:R-:W-:Y:S01]  /*36b0*/  ULDC UR5, c[0x0][0x604] ;  /* 0x0001810000057ab9 */ /* 0x000fe20000000800 */
[----:B------:R-:W-:Y:S01]  /*36c0*/  @!P6 FMUL R63, R63, 0.5 ;  /* 0x3f0000003f3fe820 */ /* 0x000fe20000400000 */
[----:B------:R-:W2:Y:S01]  /*36d0*/  MUFU.EX2 R98, R55 ;  /* 0x0000003700627308 */ /* 0x000ea20000000800 */
[----:B----4-:R-:W-:Y:S01]  /*36e0*/  @!P5 FMUL R54, R54, R54 ;  /* 0x000000363636d220 */ /* 0x010fe20000400000 */
[----:B------:R-:W-:Y:S01]  /*36f0*/  FSETP.GEU.AND P5, PT, R62, -126, PT ;  /* 0xc2fc00003e00780b */ /* 0x000fe20003fae000 */
[--C-:B------:R-:W-:Y:S01]  /*3700*/  FFMA R74, R74, UR5, -R3.reuse ;  /* 0x000000054a4a7c23 */ /* 0x100fe20008000803 */
[----:B------:R-:W-:Y:S01]  /*3710*/  ULDC UR5, c[0x0][0x604] ;  /* 0x0001810000057ab9 */ /* 0x000fe20000000800 */
[----:B------:R3:W-:Y:S01]  /*3720*/  SYNCS.ARRIVE.TRANS64.A1T0 RZ, [R9+UR33], RZ ;  /* 0x000000ff09ff79a7 */ /* 0x0007e20008100021 */
[--C-:B------:R-:W-:Y:S01]  /*3730*/  FFMA R78, R78, UR5, -R3.reuse ;  /* 0x000000054e4e7c23 */ /* 0x100fe20008000803 */
[----:B------:R-:W-:Y:S01]  /*3740*/  @!P4 FMUL R59, R59, 0.5 ;  /* 0x3f0000003b3bc820 */ /* 0x000fe20000400000 */
[----:B------:R-:W4:Y:S01]  /*3750*/  MUFU.EX2 R63, R63 ;  /* 0x0000003f003f7308 */ /* 0x000f220000000800 */
[----:B-1----:R-:W-:Y:S01]  /*3760*/  @!P1 FMUL R58, R58, R58 ;  /* 0x0000003a3a3a9220 */ /* 0x002fe20000400000 */
[----:B------:R-:W-:Y:S01]  /*3770*/  FSETP.GEU.AND P1, PT, R66, -126, PT ;  /* 0xc2fc00004200780b */ /* 0x000fe20003f2e000 */
[----:B------:R-:W-:Y:S01]  /*3780*/  ULDC UR5, c[0x0][0x604] ;  /* 0x0001810000057ab9 */ /* 0x000fe20000000800 */
[----:B------:R-:W-:Y:S01]  /*3790*/  F2FP.SATFINITE.E4M3.F32.PACK_AB_MERGE_C R105, R119, R50, RZ ;  /* 0x000000327769723e */ /* 0x000fe200048070ff */
[--C-:B------:R-:W-:Y:S01]  /*37a0*/  FFMA R79, R79, UR5, -R3.reuse ;  /* 0x000000054f4f7c23 */ /* 0x100fe20008000803 */
[----:B------:R-:W-:Y:S01]  /*37b0*/  ULDC UR5, c[0x0][0x604] ;  /* 0x0001810000057ab9 */ /* 0x000fe20000000800 */
[----:B------:R-:W-:Y:S01]  /*37c0*/  @!P5 FMUL R62, R62, 0.5 ;  /* 0x3f0000003e3ed820 */ /* 0x000fe20000400000 */
[----:B------:R1:W5:Y:S01]  /*37d0*/  MUFU.EX2 R15, R5 ;  /* 0x00000005000f7308 */ /* 0x0003620000000800 */
[----:B--2---:R-:W-:Y:S01]  /*37e0*/  @!P2 FMUL R98, R98, R98 ;  /* 0x000000626262a220 */ /* 0x004fe20000400000 */
[----:B------:R-:W-:Y:S01]  /*37f0*/  FSETP.GEU.AND P2, PT, R67, -126, PT ;  /* 0xc2fc00004300780b */ /* 0x000fe20003f4e000 */
[--C-:B------:R-:W-:Y:S01]  /*3800*/  FFMA R82, R82, UR5, -R3.reuse ;  /* 0x0000000552527c23 */ /* 0x100fe20008000803 */
[----:B------:R-:W-:Y:S01]  /*3810*/  ULDC UR5, c[0x0][0x604] ;  /* 0x0001810000057ab9 */ /* 0x000fe20000000800 */
[----:B---3--:R-:W-:Y:S01]  /*3820*/  F2FP.SATFINITE.E4M3.F32.PACK_AB_MERGE_C R9, R119, R94, RZ ;  /* 0x0000005e7709723e */ /* 0x008fe200048070ff */
[--C-:B------:R-:W-:Y:S01]  /*3830*/  FFMA R83, R83, UR5, -R3.reuse ;  /* 0x0000000553537c23 */ /* 0x100fe20008000803 */
[----:B------:R-:W-:Y:S01]  /*3840*/  @!P1 FMUL R66, R66, 0.5 ;  /* 0x3f00000042429820 */ /* 0x000fe20000400000 */
[----:B------:R-:W2:Y:S01]  /*3850*/  MUFU.EX2 R59, R59 ;  /* 0x0000003b003b7308 */ /* 0x000ea20000000800 */
[----:B----4-:R-:W-:Y:S01]  /*3860*/  @!P6 FMUL R63, R63, R63 ;  /* 0x0000003f3f3fe220 */ /* 0x010fe20000400000 */
[----:B------:R-:W-:Y:S01]  /*3870*/  FSETP.GEU.AND P6, PT, R75, -126, PT ;  /* 0xc2fc00004b00780b */ /* 0x000fe20003fce000 */
[----:B------:R-:W-:Y:S01]  /*3880*/  ULDC UR5, c[0x0][0x604] ;  /* 0x0001810000057ab9 */ /* 0x000fe20000000800 */
[----:B-1----:R-:W-:Y:S01]  /*3890*/  LOP3.LUT R5, R0, 0x3, RZ, 0xc0, !PT ;  /* 0x0000000300057812 */ /* 0x002fe200078ec0ff */
[----:B------:R-:W-:Y:S01]  /*38a0*/  FFMA R3, R87, UR5, -R3 ;  /* 0x0000000557037c23 */ /* 0x000fe20008000803 */
[----:B------:R-:W-:Y:S01]  /*38b0*/  F2FP.SATFINITE.E4M3.F32.PACK_AB_MERGE_C R87, R119, R26, RZ ;  /* 0x0000001a7757723e */ /* 0x000fe200048070ff */
[----:B------:R-:W-:Y:S01]  /*38c0*/  @!P2 FMUL R67, R67, 0.5 ;  /* 0x3f0000004343a820 */ /* 0x000fe20000400000 */
[----:B------:R-:W1:Y:S01]  /*38d0*/  MUFU.EX2 R62, R62 ;  /* 0x0000003e003e7308 */ /* 0x000e620000000800 */
[----:B-----5:R-:W-:Y:S01]  /*38e0*/  @!P3 FMUL R15, R15, R15 ;  /* 0x0000000f0f0fb220 */ /* 0x020fe20000400000 */
[----:B------:R-:W-:Y:S01]  /*38f0*/  FSETP.GEU.AND P3, PT, R70, -126, PT ;  /* 0xc2fc00004600780b */ /* 0x000fe20003f6e000 */
[----:B------:R-:W-:-:S02]  /*3900*/  VIADD R5, R5, 0xffffffff ;  /* 0xffffffff05057836 */ /* 0x000fc40000000000 */
[----:B------:R-:W-:Y:S01]  /*3910*/  FADD R49, R34, R63 ;  /* 0x0000003f22317221 */ /* 0x000fe20000000000 */
[----:B------:R-:W-:Y:S01]  /*3920*/  FADD R43, R26, R15 ;  /* 0x0000000f1a2b7221 */ /* 0x000fe20000000000 */
[----:B------:R-:W-:Y:S01]  /*3930*/  FADD R26, R28, R60 ;  /* 0x0000003c1c1a7221 */ /* 0x000fe20000000000 */
[----:B------:R-:W-:Y:S01]  /*3940*/  @!P6 FMUL R75, R75, 0.5 ;  /* 0x3f0000004b4be820 */ /* 0x000fe20000400000 */
[----:B------:R-:W3:Y:S01]  /*3950*/  MUFU.EX2 R66, R66 ;  /* 0x0000004200427308 */ /* 0x000ee20000000800 */
[----:B--2---:R-:W-:Y:S01]  /*3960*/  @!P4 FMUL R59, R59, R59 ;  /* 0x0000003b3b3bc220 */ /* 0x004fe20000400000 */
[----:B------:R-:W-:Y:S01]  /*3970*/  FSETP.GEU.AND P4, PT, R71, -126, PT ;  /* 0xc2fc00004700780b */ /* 0x000fe20003f8e000 */
[----:B------:R-:W-:Y:S01]  /*3980*/  FADD R26, R26, R35 ;  /* 0x000000231a1a7221 */ /* 0x000fe20000000000 */
[----:B------:R-:W-:Y:S01]  /*3990*/  F2FP.SATFINITE.E4M3.F32.PACK_AB_MERGE_C R17, R119, R98, RZ ;  /* 0x000000627711723e */ /* 0x000fe200048070ff */
[----:B------:R-:W-:Y:S01]  /*39a0*/  FADD R45, R4, R59 ;  /* 0x0000003b042d7221 */ /* 0x000fe20000000000 */
[----:B------:R-:W-:Y:S01]  /*39b0*/  FADD R28, R10, R61 ;  /* 0x0000003d0a1c7221 */ /* 0x000fe20000000000 */
[----:B------:R-:W-:Y:S01]  /*39c0*/  @!P3 FMUL R70, R70, 0.5 ;  /* 0x3f0000004646b820 */ /* 0x000fe20000400000 */
[----:B------:R-:W2:Y:S01]  /*39d0*/  MUFU.EX2 R75, R75 ;  /* 0x0000004b004b7308 */ /* 0x000ea20000000800 */
[----:B-1----:R-:W-:Y:S01]  /*39e0*/  @!P5 FMUL R62, R62, R62 ;  /* 0x0000003e3e3ed220 */ /* 0x002fe20000400000 */
[----:B------:R-:W-:Y:S01]  /*39f0*/  FSETP.GEU.AND P5, PT, R74, -126, PT ;  /* 0xc2fc00004a00780b */ /* 0x000fe20003fae000 */
[----:B------:R-:W-:Y:S01]  /*3a00*/  IMAD.U32 R87, R87, 0x10000, RZ ;  /* 0x0001000057577824 */ /* 0x000fe200078e00ff */
[----:B------:R-:W-:Y:S01]  /*3a10*/  F2FP.SATFINITE.E4M3.F32.PACK_AB_MERGE_C R60, R119, R60, RZ ;  /* 0x0000003c773c723e */ /* 0x000fe200048070ff */
[----:B------:R-:W-:Y:S01]  /*3a20*/  FADD R47, R30, R62 ;  /* 0x0000003e1e2f7221 */ /* 0x000fe20000000000 */
[----:B------:R-:W-:Y:S01]  /*3a30*/  FADD R30, R12, R65 ;  /* 0x000000410c1e7221 */ /* 0x000fe20000000000 */
[----:B------:R-:W-:Y:S01]  /*3a40*/  @!P4 FMUL R71, R71, 0.5 ;  /* 0x3f0000004747c820 */ /* 0x000fe20000400000 */
[----:B------:R-:W1:Y:S01]  /*3a50*/  MUFU.EX2 R67, R67 ;  /* 0x0000004300437308 */ /* 0x000e620000000800 */
[----:B---3--:R-:W-:Y:S01]  /*3a60*/  @!P1 FMUL R66, R66, R66 ;  /* 0x0000004242429220 */ /* 0x008fe20000400000 */
[----:B------:R-:W-:Y:S01]  /*3a70*/  FSETP.GEU.AND P1, PT, R78, -126, PT ;  /* 0xc2fc00004e00780b */ /* 0x000fe20003f2e000 */
[----:B------:R-:W-:Y:S01]  /*3a80*/  FADD R39, R30, R39 ;  /* 0x000000271e277221 */ /* 0x000fe20000000000 */
[----:B------:R-:W-:Y:S01]  /*3a90*/  F2FP.SATFINITE.E4M3.F32.PACK_AB_MERGE_C R12, R119, R90, RZ ;  /* 0x0000005a770c723e */ /* 0x000fe200048070ff */
        /* <DEDUP_REMOVED lines=8> */
[----:B------:R-:W-:Y:S01]  /*3b20*/  IMAD.U32 R38, R105, 0x10000, RZ ;  /* 0x0001000069267824 */ /* 0x000fe200078e00ff */
[----:B------:R-:W-:Y:S01]  /*3b30*/  F2FP.SATFINITE.E4M3.F32.PACK_AB_MERGE_C R107, R119, R54, RZ ;  /* 0x00000036776b723e */ /* 0x000fe200048070ff */
[----:B------:R-:W-:Y:S01]  /*3b40*/  @!P1 FMUL R78, R78, 0.5 ;  /* 0x3f0000004e4e9820 */ /* 0x000fe20000400000 */
[----:B------:R-:W2:Y:S01]  /*3b50*/  MUFU.EX2 R71, R71 ;  /* 0x0000004700477308 */ /* 0x000ea20000000800 */
[----:B-1----:R-:W-:Y:S01]  /*3b60*/  @!P2 FMUL R67, R67, R67 ;  /* 0x000000434343a220 */ /* 0x002fe20000400000 */
[----:B------:R-:W-:Y:S01]  /*3b70*/  FSETP.GEU.AND P2, PT, R79, -126, PT ;  /* 0xc2fc00004f00780b */ /* 0x000fe20003f4e000 */
[----:B------:R-:W-:Y:S01]  /*3b80*/  FADD R31, R26, R31 ;  /* 0x0000001f1a1f7221 */ /* 0x000fe20000000000 */
[C---:B------:R-:W-:Y:S01]  /*3b90*/  F2FP.SATFINITE.E4M3.F32.PACK_AB_MERGE_C R14, R119.reuse, R96, RZ ;  /* 0x00000060770e723e */ /* 0x040fe200048070ff */
[----:B------:R-:W-:Y:S01]  /*3ba0*/  FADD R53, R88, R67 ;  /* 0x0000004358357221 */ /* 0x000fe20000000000 */
[----:B------:R-:W-:Y:S01]  /*3bb0*/  F2FP.SATFINITE.E4M3.F32.PACK_AB_MERGE_C R62, R119, R62, RZ ;  /* 0x0000003e773e723e */ /* 0x000fe200048070ff */
[----:B------:R-:W-:Y:S01]  /*3bc0*/  @!P6 FMUL R3, R3, 0.5 ;  /* 0x3f0000000303e820 */ /* 0x000fe20000400000 */
[----:B------:R-:W1:Y:S01]  /*3bd0*/  MUFU.EX2 R74, R74 ;  /* 0x0000004a004a7308 */ /* 0x000e620000000800 */
[----:B---3--:R-:W-:Y:S01]  /*3be0*/  @!P3 FMUL R70, R70, R70 ;  /* 0x000000464646b220 */ /* 0x008fe20000400000 */
[----:B------:R-:W-:-:S02]  /*3bf0*/  FSETP.GEU.AND P3, PT, R82, -126, PT ;  /* 0xc2fc00005200780b */ /* 0x000fc40003f6e000 */
[----:B------:R-:W-:Y:S01]  /*3c00*/  LOP3.LUT R60, R60, 0xff, RZ, 0xc0, !PT ;  /* 0x000000ff3c3c7812 */ /* 0x000fe200078ec0ff */
[----:B------:R-:W-:Y:S01]  /*3c10*/  FADD R55, R42, R70 ;  /* 0x000000462a377221 */ /* 0x000fe20000000000 */
[----:B------:R-:W-:Y:S01]  /*3c20*/  LOP3.LUT R61, R61, 0xffff, RZ, 0xc0, !PT ;  /* 0x0000ffff3d3d7812 */ /* 0x000fe200078ec0ff */
[----:B------:R-:W-:Y:S01]  /*3c30*/  @!P2 FMUL R79, R79, 0.5 ;  /* 0x3f0000004f4fa820 */ /* 0x000fe20000400000 */
[----:B------:R-:W3:Y:S01]  /*3c40*/  MUFU.EX2 R78, R78 ;  /* 0x0000004e004e7308 */ /* 0x000ee20000000800 */
[----:B--2---:R-:W-:Y:S01]  /*3c50*/  @!P4 FMUL R71, R71, R71 ;  /* 0x000000474747c220 */ /* 0x004fe20000400000 */
[----:B------:R-:W-:Y:S02]  /*3c60*/  FSETP.GEU.AND P4, PT, R83, -126, PT ;  /* 0xc2fc00005300780b */ /* 0x000fe40003f8e000 */
[C---:B------:R-:W-:Y:S01]  /*3c70*/  F2FP.SATFINITE.E4M3.F32.PACK_AB_MERGE_C R10, R119.reuse, R59, RZ ;  /* 0x0000003b770a723e */ /* 0x040fe200048070ff */
[----:B------:R-:W-:Y:S01]  /*3c80*/  FADD R42, R90, R71 ;  /* 0x000000475a2a7221 */ /* 0x000fe20000000000 */
[----:B------:R-:W-:Y:S01]  /*3c90*/  F2FP.SATFINITE.E4M3.F32.PACK_AB_MERGE_C R90, R119, R40, RZ ;  /* 0x00000028775a723e */ /* 0x000fe200048070ff */
[----:B------:R-:W-:Y:S01]  /*3ca0*/  @!P3 FMUL R82, R82, 0.5 ;  /* 0x3f0000005252b820 */ /* 0x000fe20000400000 */
[----:B------:R2:W4:Y:S01]  /*3cb0*/  MUFU.EX2 R25, R3 ;  /* 0x0000000300197308 */ /* 0x0005220000000800 */
[----:B-1----:R-:W-:Y:S01]  /*3cc0*/  @!P5 FMUL R74, R74, R74 ;  /* 0x0000004a4a4ad220 */ /* 0x002fe20000400000 */
[----:B------:R-:W-:-:S02]  /*3cd0*/  FSETP.GEU.AND P5, PT, R86, -126, PT ;  /* 0xc2fc00005600780b */ /* 0x000fc40003fae000 */
[----:B------:R-:W-:Y:S02]  /*3ce0*/  LOP3.LUT R90, R90, 0xff, RZ, 0xc0, !PT ;  /* 0x000000ff5a5a7812 */ /* 0x000fe400078ec0ff */
[----:B------:R-:W-:Y:S01]  /*3cf0*/  F2FP.SATFINITE.E4M3.F32.PACK_AB_MERGE_C R59, R119, R23, RZ ;  /* 0x00000017773b723e */ /* 0x000fe200048070ff */
[----:B------:R-:W-:Y:S01]  /*3d00*/  @!P4 FMUL R83, R83, 0.5 ;  /* 0x3f0000005353c820 */ /* 0x000fe20000400000 */
[----:B------:R1:W5:Y:S01]  /*3d10*/  MUFU.EX2 R19, R79 ;  /* 0x0000004f00137308 */ /* 0x0003620000000800 */
[----:B---3--:R-:W-:Y:S01]  /*3d20*/  @!P1 FMUL R78, R78, R78 ;  /* 0x0000004e4e4e9220 */ /* 0x008fe20000400000 */
[----:B------:R-:W-:Y:S01]  /*3d30*/  ISETP.GT.U32.AND P1, PT, R5, 0x1, PT ;  /* 0x000000010500780c */ /* 0x000fe20003f24070 */
[----:B------:R-:W-:Y:S01]  /*3d40*/  FADD R23, R28, R37 ;  /* 0x000000251c177221 */ /* 0x000fe20000000000 */
[C---:B------:R-:W-:Y:S02]  /*3d50*/  F2FP.SATFINITE.E4M3.F32.PACK_AB_MERGE_C R5, R119.reuse, R88, RZ ;  /* 0x000000587705723e */ /* 0x040fe400048070ff */
[C---:B------:R-:W-:Y:S01]  /*3d60*/  F2FP.SATFINITE.E4M3.F32.PACK_AB_MERGE_C R88, R119.reuse, R36, RZ ;  /* 0x000000247758723e */ /* 0x040fe200048070ff */
[----:B------:R-:W-:Y:S01]  /*3d70*/  @!P5 FMUL R86, R86, 0.5 ;  /* 0x3f0000005656d820 */ /* 0x000fe20000400000 */
[----:B------:R-:W3:Y:S01]  /*3d80*/  MUFU.EX2 R82, R82 ;  /* 0x0000005200527308 */ /* 0x000ee20000000800 */
[----:B------:R-:W-:Y:S01]  /*3d90*/  FADD R36, R48, R80 ;  /* 0x0000005030247221 */ /* 0x000fe20000000000 */
[----:B--2---:R-:W-:Y:S01]  /*3da0*/  F2FP.SATFINITE.E4M3.F32.PACK_AB_MERGE_C R3, R119, R34, RZ ;  /* 0x000000227703723e */ /* 0x004fe200048070ff */
[----:B------:R-:W-:Y:S01]  /*3db0*/  FADD R34, R40, R72 ;  /* 0x0000004828227221 */ /* 0x000fe20000000000 */
[----:B----4-:R-:W-:Y:S01]  /*3dc0*/  @!P6 FMUL R25, R25, R25 ;  /* 0x000000191919e220 */ /* 0x010fe20000400000 */
[----:B------:R-:W-:Y:S01]  /*3dd0*/  FADD R36, R29, R36 ;  /* 0x000000241d247221 */ /* 0x000fe20000000000 */
[----:B------:R-:W-:Y:S01]  /*3de0*/  LOP3.LUT R88, R88, 0xff, RZ, 0xc0, !PT ;  /* 0x000000ff58587812 */ /* 0x000fe200078ec0ff */
[----:B------:R-:W-:Y:S01]  /*3df0*/  FADD R27, R27, R34 ;  /* 0x000000221b1b7221 */ /* 0x000fe20000000000 */
[----:B------:R2:W4:Y:S01]  /*3e00*/  MUFU.EX2 R21, R83 ;  /* 0x0000005300157308 */ /* 0x0005220000000800 */
[----:B------:R-:W-:Y:S01]  /*3e10*/  LOP3.LUT R29, R100, 0xffff, RZ, 0xc0, !PT ;  /* 0x0000ffff641d7812 */ /* 0x000fe200078ec0ff */
[----:B-1----:R-:W-:Y:S01]  /*3e20*/  FADD R79, R98, R25 ;  /* 0x00000019624f7221 */ /* 0x002fe20000000000 */
[----:B------:R-:W-:Y:S01]  /*3e30*/  IMAD.U32 R34, R101, 0x10000, RZ ;  /* 0x0001000065227824 */ /* 0x000fe200078e00ff */
[----:B------:R-:W-:Y:S01]  /*3e40*/  F2FP.SATFINITE.E4M3.F32.PACK_AB_MERGE_C R98, R119, R15, RZ ;  /* 0x0000000f7762723e */ /* 0x000fe200048070ff */
[----:B-----5:R-:W-:Y:S01]  /*3e50*/  @!P2 FMUL R19, R19, R19 ;  /* 0x000000131313a220 */ /* 0x020fe20000400000 */
[----:B------:R-:W-:Y:S01]  /*3e60*/  PRMT R29, R29, 0x7604, R88 ;  /* 0x000076041d1d7816 */ /* 0x000fe20000000058 */
[----:B------:R-:W-:Y:S01]  /*3e70*/  FADD R40, R46, R74 ;  /* 0x0000004a2e287221 */ /* 0x000fe20000000000 */
[----:B------:R-:W1:Y:S01]  /*3e80*/  MUFU.EX2 R86, R86 ;  /* 0x0000005600567308 */ /* 0x000e620000000800 */
[C---:B--2---:R-:W-:Y:S01]  /*3e90*/  F2FP.SATFINITE.E4M3.F32.PACK_AB_MERGE_C R83, R119.reuse, R24, RZ ;  /* 0x000000187753723e */ /* 0x044fe200048070ff */
[----:B------:R-:W-:Y:S01]  /*3ea0*/  FADD R24, R2, R57 ;  /* 0x0000003902187221 */ /* 0x000fe20000000000 */
[C---:B------:R-:W-:Y:S01]  /*3eb0*/  F2FP.SATFINITE.E4M3.F32.PACK_AB_MERGE_C R57, R119.reuse, R57, RZ ;  /* 0x000000397739723e */ /* 0x040fe200048070ff */
[----:B------:R-:W-:Y:S01]  /*3ec0*/  FADD R46, R92, R75 ;  /* 0x0000004b5c2e7221 */ /* 0x000fe20000000000 */
[----:B------:R-:W-:Y:S01]  /*3ed0*/  F2FP.SATFINITE.E4M3.F32.PACK_AB_MERGE_C R2, R119, R4, RZ ;  /* 0x000000047702723e */ /* 0x000fe200048070ff */
[----:B------:R-:W-:Y:S01]  /*3ee0*/  FADD R36, R27, R36 ;  /* 0x000000241b247221 */ /* 0x000fe20000000000 */
[----:B------:R-:W-:Y:S01]  /*3ef0*/  F2FP.SATFINITE.E4M3.F32.PACK_AB_MERGE_C R4, R119, R92, RZ ;  /* 0x0000005c7704723e */ /* 0x000fe200048070ff */
[----:B---3--:R-:W-:Y:S01]  /*3f00*/  @!P3 FMUL R82, R82, R82 ;  /* 0x000000525252b220 */ /* 0x008fe20000400000 */
[----:B------:R-:W-:Y:S01]  /*3f10*/  LOP3.LUT R57, R57, 0xffff, RZ, 0xc0, !PT ;  /* 0x0000ffff39397812 */ /* 0x000fe200078ec0ff */
[----:B------:R-:W-:Y:S01]  /*3f20*/  FADD R22, R24, R33 ;  /* 0x0000002118167221 */ /* 0x000fe20000000000 */
[----:B------:R-:W-:Y:S01]  /*3f30*/  F2FP.SATFINITE.E4M3.F32.PACK_AB_MERGE_C R92, R119, R44, RZ ;  /* 0x0000002c775c723e */ /* 0x000fe200048070ff */
[----:B----4-:R-:W-:Y:S01]  /*3f40*/  @!P4 FMUL R21, R21, R21 ;  /* 0x000000151515c220 */ /* 0x010fe20000400000 */
[----:B------:R-:W-:Y:S01]  /*3f50*/  F2FP.SATFINITE.E4M3.F32.PACK_AB_MERGE_C R72, R119, R72, RZ ;  /* 0x000000487748723e */ /* 0x000fe200048070ff */
[----:B------:R-:W-:Y:S01]  /*3f60*/  FADD R44, R50, R78 ;  /* 0x0000004e322c7221 */ /* 0x000fe20000000000 */
[----:B------:R-:W-:Y:S01]  /*3f70*/  LOP3.LUT R33, R102, 0xffff, RZ, 0xc0, !PT ;  /* 0x0000ffff66217812 */ /* 0x000fe200078ec0ff */
[----:B------:R-:W-:Y:S01]  /*3f80*/  FADD R50, R94, R19 ;  /* 0x000000135e327221 */ /* 0x000fe20000000000 */
[----:B------:R-:W-:Y:S01]  /*3f90*/  LOP3.LUT R34, R29, 0xff0000, R34, 0xf8, !PT ;  /* 0x00ff00001d227812 */ /* 0x000fe200078ef822 */
[----:B------:R-:W-:-:S02]  /*3fa0*/  IMAD.U32 R29, R98, 0x10000, RZ ;  /* 0x00010000621d7824 */ /* 0x000fc400078e00ff */
[----:B-1----:R-:W-:Y:S01]  /*3fb0*/  @!P5 FMUL R86, R86, R86 ;  /* 0x000000565656d220 */ /* 0x002fe20000400000 */
[----:B------:R-:W-:Y:S01]  /*3fc0*/  F2FP.SATFINITE.E4M3.F32.PACK_AB_MERGE_C R94, R119, R48, RZ ;  /* 0x00000030775e723e */ /* 0x000fe200048070ff */
[----:B------:R-:W-:Y:S01]  /*3fd0*/  FADD R31, R36, R31 ;  /* 0x0000001f241f7221 */ /* 0x000fe20000000000 */
[----:B------:R-:W-:Y:S01]  /*3fe0*/  PRMT R56, R57, 0x7604, R56 ;  /* 0x0000760439387816 */ /* 0x000fe20000000038 */
[----:B------:R-:W-:Y:S01]  /*3ff0*/  FADD R48, R54, R82 ;  /* 0x0000005236307221 */ /* 0x000fe20000000000 */
[----:B------:R-:W-:Y:S01]  /*4000*/  F2FP.SATFINITE.E4M3.F32.PACK_AB_MERGE_C R74, R119, R74, RZ ;  /* 0x0000004a774a723e */ /* 0x000fe200048070ff */
[----:B------:R-:W-:Y:S01]  /*4010*/  IMAD.U32 R36, R103, 0x10000, RZ ;  /* 0x0001000067247824 */ /* 0x000fe200078e00ff */
[----:B------:R-:W-:Y:S01]  /*4020*/  LOP3.LUT R72, R72, 0xff, RZ, 0xc0, !PT ;  /* 0x000000ff48487812 */ /* 0x000fe200078ec0ff */
[----:B------:R-:W-:Y:S01]  /*4030*/  FADD R54, R96, R21 ;  /* 0x0000001560367221 */ /* 0x000fe20000000000 */
[----:B------:R-:W-:Y:S01]  /*4040*/  PRMT R33, R33, 0x7604, R90 ;  /* 0x0000760421217816 */ /* 0x000fe2000000005a */
[----:B------:R-:W-:Y:S01]  /*4050*/  FADD R22, R22, R39 ;  /* 0x0000002716167221 */ /* 0x000fe20000000000 */
[----:B------:R-:W-:Y:S01]  /*4060*/  F2FP.SATFINITE.E4M3.F32.PACK_AB_MERGE_C R96, R119, R52, RZ ;  /* 0x000000347760723e */ /* 0x000fe200048070ff */
[----:B------:R-:W-:Y:S01]  /*4070*/  FADD R52, R58, R86 ;  /* 0x000000563a347221 */ /* 0x000fe20000000000 */
[----:B------:R-:W-:Y:S01]  /*4080*/  LOP3.LUT R56, R56, 0xff0000, R29, 0xf8, !PT ;  /* 0x00ff000038387812 */ /* 0x000fe200078ef81d */
[----:B------:R-:W-:Y:S01]  /*4090*/  FADD R23, R23, R32 ;  /* 0x0000002017177221 */ /* 0x000fe20000000000 */
[----:B------:R-:W-:Y:S01]  /*40a0*/  F2FP.SATFINITE.E4M3.F32.PACK_AB_MERGE_C R58, R119, R58, RZ ;  /* 0x0000003a773a723e */ /* 0x000fe200048070ff */
[----:B------:R-:W-:Y:S01]  /*40b0*/  FADD R24, R43, R40 ;  /* 0x000000282b187221 */ /* 0x000fe20000000000 */
[----:B------:R-:W-:Y:S01]  /*40c0*/  PRMT R72, R73, 0x7604, R72 ;  /* 0x0000760449487816 */ /* 0x000fe20000000048 */
[----:B------:R-:W-:Y:S01]  /*40d0*/  IMAD.U32 R40, R107, 0x10000, RZ ;  /* 0x000100006b287824 */ /* 0x000fe200078e00ff */
[----:B------:R-:W-:Y:S01]  /*40e0*/  SHF.L.U32 R29, R74, 0x10, RZ ;  /* 0x000000104a1d7819 */ /* 0x000fe200000006ff */
[----:B------:R-:W-:Y:S01]  /*40f0*/  IMAD.U32 R58, R58, 0x10000, RZ ;  /* 0x000100003a3a7824 */ /* 0x000fe200078e00ff */
[----:B------:R-:W-:Y:S01]  /*4100*/  LOP3.LUT R36, R33, 0xff0000, R36, 0xf8, !PT ;  /* 0x00ff000021247812 */ /* 0x000fe200078ef824 */
[----:B------:R-:W-:Y:S01]  /*4110*/  IMAD.U32 R33, R62, 0x10000, RZ ;  /* 0x000100003e217824 */ /* 0x000fe200078e00ff */
[----:B------:R-:W-:Y:S01]  /*4120*/  LOP3.LUT R2, R2, 0xffff, RZ, 0xc0, !PT ;  /* 0x0000ffff02027812 */ /* 0x000fe200078ec0ff */
[----:B------:R-:W-:Y:S01]  /*4130*/  FADD R51, R51, R48 ;  /* 0x0000003033337221 */ /* 0x000fe20000000000 */
[----:B------:R-:W-:Y:S01]  /*4140*/  LOP3.LUT R96, R96, 0xff, RZ, 0xc0, !PT ;  /* 0x000000ff60607812 */ /* 0x000fe200078ec0ff */
[----:B------:R-:W-:Y:S01]  /*4150*/  FADD R54, R53, R54 ;  /* 0x0000003635367221 */ /* 0x000fe20000000000 */
[----:B------:R-:W-:Y:S01]  /*4160*/  LOP3.LUT R39, R108, 0xffff, RZ, 0xc0, !PT ;  /* 0x0000ffff6c277812 */ /* 0x000fe200078ec0ff */
[----:B------:R-:W-:Y:S01]  /*4170*/  FADD R44, R47, R44 ;  /* 0x0000002c2f2c7221 */ /* 0x000fe20000000000 */
[----:B------:R-:W-:Y:S01]  /*4180*/  F2FP.SATFINITE.E4M3.F32.PACK_AB_MERGE_C R78, R119, R78, RZ ;  /* 0x0000004e774e723e */ /* 0x000fe200048070ff */
[----:B------:R-:W-:Y:S01]  /*4190*/  FADD R55, R55, R52 ;  /* 0x0000003437377221 */ /* 0x000fe20000000000 */
[----:B------:R-:W-:Y:S01]  /*41a0*/  PRMT R60, R61, 0x7604, R60 ;  /* 0x000076043d3c7816 */ /* 0x000fe2000000003c */
[----:B------:R-:W-:Y:S01]  /*41b0*/  FADD R49, R49, R50 ;  /* 0x0000003231317221 */ /* 0x000fe20000000000 */
[----:B------:R-:W-:Y:S01]  /*41c0*/  LOP3.LUT R4, R4, 0xffff, RZ, 0xc0, !PT ;  /* 0x0000ffff04047812 */ /* 0x000fe200078ec0ff */
[----:B------:R-:W-:Y:S01]  /*41d0*/  FADD R42, R42, R79 ;  /* 0x0000004f2a2a7221 */ /* 0x000fe20000000000 */
[----:B------:R-:W-:Y:S01]  /*41e0*/  LOP3.LUT R72, R72, 0xff0000, R29, 0xf8, !PT ;  /* 0x00ff000048487812 */ /* 0x000fe200078ef81d */
[----:B------:R-:W-:Y:S01]  /*41f0*/  FADD R24, R24, R51 ;  /* 0x0000003318187221 */ /* 0x000fe20000000000 */
[----:B------:R-:W-:Y:S01]  /*4200*/  LOP3.LUT R17, R17, 0xffff, RZ, 0xc0, !PT ;  /* 0x0000ffff11117812 */ /* 0x000fe200078ec0ff */
        /* <DEDUP_REMOVED lines=8> */
[----:B------:R-:W-:Y:S01]  /*4290*/  IMAD.SHL.U32 R3, R2, 0x1000000, RZ ;  /* 0x0100000002037824 */ /* 0x000fe200078e00ff */
[----:B------:R-:W-:-:S02]  /*42a0*/  F2FP.SATFINITE.E4M3.F32.PACK_AB_MERGE_C R19, R119, R19, RZ ;  /* 0x000000137713723e */ /* 0x000fc400048070ff */
[----:B------:R-:W-:Y:S01]  /*42b0*/  PRMT R39, R39, 0x7604, R96 ;  /* 0x0000760427277816 */ /* 0x000fe20000000060 */
[----:B------:R-:W-:Y:S01]  /*42c0*/  IMAD.SHL.U32 R29, R29, 0x1000000, RZ ;  /* 0x010000001d1d7824 */ /* 0x000fe200078e00ff */
[----:B------:R-:W-:Y:S02]  /*42d0*/  LOP3.LUT R32, R97, 0xffff, RZ, 0xc0, !PT ;  /* 0x0000ffff61207812 */ /* 0x000fe400078ec0ff */
[----:B------:R-:W-:Y:S01]  /*42e0*/  LOP3.LUT R60, R60, 0xff0000, R33, 0xf8, !PT ;  /* 0x00ff00003c3c7812 */ /* 0x000fe200078ef821 */
[----:B------:R-:W-:Y:S01]  /*42f0*/  IMAD.U32 R33, R78, 0x10000, RZ ;  /* 0x000100004e217824 */ /* 0x000fe200078e00ff */
[----:B------:R-:W-:Y:S01]  /*4300*/  LOP3.LUT R2, R9, 0xffff, RZ, 0xc0, !PT ;  /* 0x0000ffff09027812 */ /* 0x000fe200078ec0ff */
[----:B------:R-:W-:Y:S01]  /*4310*/  IMAD.SHL.U32 R9, R4, 0x1000000, RZ ;  /* 0x0100000004097824 */ /* 0x000fe200078e00ff */
[----:B------:R-:W-:Y:S01]  /*4320*/  PRMT R28, R28, 0x7604, R83 ;  /* 0x000076041c1c7816 */ /* 0x000fe20000000053 */
[----:B------:R-:W-:Y:S01]  /*4330*/  IMAD.SHL.U32 R4, R17, 0x1000000, RZ ;  /* 0x0100000011047824 */ /* 0x000fe200078e00ff */
[----:B------:R-:W-:Y:S01]  /*4340*/  PRMT R30, R30, 0x7604, R89 ;  /* 0x000076041e1e7816 */ /* 0x000fe20000000059 */
[----:B------:R-:W-:Y:S01]  /*4350*/  IMAD.SHL.U32 R2, R2, 0x1000000, RZ ;  /* 0x0100000002027824 */ /* 0x000fe200078e00ff */
[----:B------:R-:W-:-:S02]  /*4360*/  LOP3.LUT R92, R92, 0xff, RZ, 0xc0, !PT ;  /* 0x000000ff5c5c7812 */ /* 0x000fc400078ec0ff */
[----:B------:R-:W-:Y:S02]  /*4370*/  LOP3.LUT R35, R104, 0xffff, RZ, 0xc0, !PT ;  /* 0x0000ffff68237812 */ /* 0x000fe400078ec0ff */
[----:B------:R-:W-:Y:S02]  /*4380*/  PRMT R76, R77, 0x7604, R76 ;  /* 0x000076044d4c7816 */ /* 0x000fe4000000004c */
[----:B------:R-:W-:Y:S02]  /*4390*/  LOP3.LUT R5, R5, 0xffff, RZ, 0xc0, !PT ;  /* 0x0000ffff05057812 */ /* 0x000fe400078ec0ff */
[----:B------:R-:W-:Y:S02]  /*43a0*/  LOP3.LUT R12, R12, 0xffff, RZ, 0xc0, !PT ;  /* 0x0000ffff0c0c7812 */ /* 0x000fe400078ec0ff */
[----:B------:R-:W-:Y:S01]  /*43b0*/  LOP3.LUT R39, R39, 0xff0000, R58, 0xf8, !PT ;  /* 0x00ff000027277812 */ /* 0x000fe200078ef83a */
[----:B------:R-:W-:Y:S01]  /*43c0*/  IMAD.SHL.U32 R5, R5, 0x1000000, RZ ;  /* 0x0100000005057824 */ /* 0x000fe200078e00ff */
[----:B------:R-:W-:-:S02]  /*43d0*/  LOP3.LUT R19, R19, 0xffff, RZ, 0xc0, !PT ;  /* 0x0000ffff13137812 */ /* 0x000fc400078ec0ff */
[----:B------:R-:W-:Y:S02]  /*43e0*/  F2FP.SATFINITE.E4M3.F32.PACK_AB_MERGE_C R15, R119, R63, RZ ;  /* 0x0000003f770f723e */ /* 0x000fe400048070ff */
[----:B------:R-:W-:Y:S01]  /*43f0*/  PRMT R32, R32, 0x7604, R95 ;  /* 0x0000760420207816 */ /* 0x000fe2000000005f */
[----:B------:R-:W-:Y:S01]  /*4400*/  IMAD.SHL.U32 R19, R19, 0x1000000, RZ ;  /* 0x0100000013137824 */ /* 0x000fe200078e00ff */
[----:B------:R-:W-:Y:S02]  /*4410*/  PRMT R35, R35, 0x7604, R92 ;  /* 0x0000760423237816 */ /* 0x000fe4000000005c */
[----:B------:R-:W-:Y:S02]  /*4420*/  LOP3.LUT R28, R28, 0xff0000, R87, 0xf8, !PT ;  /* 0x00ff00001c1c7812 */ /* 0x000fe400078ef857 */
[----:B------:R-:W-:Y:S02]  /*4430*/  LOP3.LUT R30, R30, 0xff0000, R93, 0xf8, !PT ;  /* 0x00ff00001e1e7812 */ /* 0x000fe400078ef85d */
[----:B------:R-:W-:Y:S01]  /*4440*/  LOP3.LUT R76, R76, 0xff0000, R33, 0xf8, !PT ;  /* 0x00ff00004c4c7812 */ /* 0x000fe200078ef821 */
[----:B------:R-:W-:Y:S01]  /*4450*/  IMAD.SHL.U32 R33, R12, 0x1000000, RZ ;  /* 0x010000000c217824 */ /* 0x000fe200078e00ff */
[----:B------:R-:W-:-:S02]  /*4460*/  LOP3.LUT R39, R39, R4, RZ, 0xfc, !PT ;  /* 0x0000000427277212 */ /* 0x000fc400078efcff */
[----:B------:R-:W-:Y:S02]  /*4470*/  F2FP.SATFINITE.E4M3.F32.PACK_AB_MERGE_C R84, R119, R84, RZ ;  /* 0x000000547754723e */ /* 0x000fe400048070ff */
[----:B------:R-:W-:Y:S02]  /*4480*/  LOP3.LUT R32, R32, 0xff0000, R99, 0xf8, !PT ;  /* 0x00ff000020207812 */ /* 0x000fe400078ef863 */
[----:B------:R-:W-:Y:S02]  /*4490*/  LOP3.LUT R4, R15, 0xffff, RZ, 0xc0, !PT ;  /* 0x0000ffff0f047812 */ /* 0x000fe400078ec0ff */
[C---:B------:R-:W-:Y:S02]  /*44a0*/  F2FP.SATFINITE.E4M3.F32.PACK_AB_MERGE_C R65, R119.reuse, R65, RZ ;  /* 0x000000417741723e */ /* 0x040fe400048070ff */
[C---:B------:R-:W-:Y:S01]  /*44b0*/  F2FP.SATFINITE.E4M3.F32.PACK_AB_MERGE_C R66, R119.reuse, R66, RZ ;  /* 0x000000427742723e */ /* 0x040fe200048070ff */
[----:B------:R-:W-:Y:S01]  /*44c0*/  IMAD.SHL.U32 R17, R4, 0x1000000, RZ ;  /* 0x0100000004117824 */ /* 0x000fe200078e00ff */
[----:B------:R-:W-:-:S02]  /*44d0*/  F2FP.SATFINITE.E4M3.F32.PACK_AB_MERGE_C R18, R119, R67, RZ ;  /* 0x000000437712723e */ /* 0x000fc400048070ff */
[C---:B------:R-:W-:Y:S01]  /*44e0*/  F2FP.SATFINITE.E4M3.F32.PACK_AB_MERGE_C R70, R119.reuse, R70, RZ ;  /* 0x000000467746723e */ /* 0x040fe200048070ff */
[----:B------:R-:W-:Y:S01]  /*44f0*/  IMAD.U32 R41, R66, 0x10000, RZ ;  /* 0x0001000042297824 */ /* 0x000fe200078e00ff */
[C---:B------:R-:W-:Y:S02]  /*4500*/  F2FP.SATFINITE.E4M3.F32.PACK_AB_MERGE_C R20, R119.reuse, R71, RZ ;  /* 0x000000477714723e */ /* 0x040fe400048070ff */
[C---:B------:R-:W-:Y:S01]  /*4510*/  F2FP.SATFINITE.E4M3.F32.PACK_AB_MERGE_C R16, R119.reuse, R75, RZ ;  /* 0x0000004b7710723e */ /* 0x040fe200048070ff */
[----:B------:R-:W-:Y:S01]  /*4520*/  IMAD.U32 R43, R70, 0x10000, RZ ;  /* 0x00010000462b7824 */ /* 0x000fe200078e00ff */
[C---:B------:R-:W-:Y:S02]  /*4530*/  F2FP.SATFINITE.E4M3.F32.PACK_AB_MERGE_C R80, R119.reuse, R80, RZ ;  /* 0x000000507750723e */ /* 0x040fe400048070ff */
[C---:B------:R-:W-:Y:S02]  /*4540*/  F2FP.SATFINITE.E4M3.F32.PACK_AB_MERGE_C R82, R119.reuse, R82, RZ ;  /* 0x000000527752723e */ /* 0x040fe400048070ff */
[----:B------:R-:W-:-:S02]  /*4550*/  F2FP.SATFINITE.E4M3.F32.PACK_AB_MERGE_C R21, R119, R21, RZ ;  /* 0x000000157715723e */ /* 0x000fc400048070ff */
[C---:B------:R-:W-:Y:S02]  /*4560*/  F2FP.SATFINITE.E4M3.F32.PACK_AB_MERGE_C R86, R119.reuse, R86, RZ ;  /* 0x000000567756723e */ /* 0x040fe400048070ff */
[----:B------:R-:W-:Y:S01]  /*4570*/  F2FP.SATFINITE.E4M3.F32.PACK_AB_MERGE_C R119, R119, R25, RZ ;  /* 0x000000197777723e */ /* 0x000fe200048070ff */
[----:B------:R-:W-:Y:S01]  /*4580*/  FADD R25, R45, R46 ;  /* 0x0000002e2d197221 */ /* 0x000fe20000000000 */
[----:B------:R-:W-:Y:S01]  /*4590*/  LOP3.LUT R35, R35, 0xff0000, R38, 0xf8, !PT ;  /* 0x00ff000023237812 */ /* 0x000fe200078ef826 */
[----:B------:R-:W-:Y:S01]  /*45a0*/  IMAD.U32 R86, R86, 0x10000, RZ ;  /* 0x0001000056567824 */ /* 0x000fe200078e00ff */
[----:B------:R-:W-:Y:S01]  /*45b0*/  LOP3.LUT R3, R28, R3, RZ, 0xfc, !PT ;  /* 0x000000031c037212 */ /* 0x000fe200078efcff */
[----:B------:R-:W-:Y:S01]  /*45c0*/  IMAD.U32 R45, R82, 0x10000, RZ ;  /* 0x00010000522d7824 */ /* 0x000fe200078e00ff */
[----:B------:R-:W-:Y:S01]  /*45d0*/  LOP3.LUT R30, R30, R29, RZ, 0xfc, !PT ;  /* 0x0000001d1e1e7212 */ /* 0x000fe200078efcff */
[----:B------:R-:W-:Y:S01]  /*45e0*/  FADD R25, R25, R54 ;  /* 0x0000003619197221 */ /* 0x000fe20000000000 */
[----:B------:R-:W-:-:S02]  /*45f0*/  LOP3.LUT R84, R84, 0xff, RZ, 0xc0, !PT ;  /* 0x000000ff54547812 */ /* 0x000fc400078ec0ff */
[----:B------:R-:W-:Y:S01]  /*4600*/  LOP3.LUT R59, R59, 0xffff, RZ, 0xc0, !PT ;  /* 0x0000ffff3b3b7812 */ /* 0x000fe200078ec0ff */
[----:B------:R-:W-:Y:S01]  /*4610*/  FADD R25, R25, R26 ;  /* 0x0000001a19197221 */ /* 0x000fe20000000000 */
[----:B------:R-:W-:Y:S02]  /*4620*/  LOP3.LUT R5, R32, R5, RZ, 0xfc, !PT ;  /* 0x0000000520057212 */ /* 0x000fe400078efcff */
[----:B------:R-:W-:Y:S01]  /*4630*/  LOP3.LUT R34, R34, R33, RZ, 0xfc, !PT ;  /* 0x0000002122227212 */ /* 0x000fe200078efcff */
[----:B------:R-:W-:Y:S01]  /*4640*/  IMAD.MOV.U32 R33, RZ, RZ, 0x2130 ;  /* 0x00002130ff217424 */ /* 0x000fe200078e00ff */
[----:B------:R-:W-:Y:S02]  /*4650*/  LOP3.LUT R94, R94, 0xff, RZ, 0xc0, !PT ;  /* 0x000000ff5e5e7812 */ /* 0x000fe400078ec0ff */
[----:B------:R-:W-:Y:S02]  /*4660*/  LOP3.LUT R37, R106, 0xffff, RZ, 0xc0, !PT ;  /* 0x0000ffff6a257812 */ /* 0x000fe400078ec0ff */
[----:B------:R-:W-:-:S02]  /*4670*/  LOP3.LUT R65, R65, 0xffff, RZ, 0xc0, !PT ;  /* 0x0000ffff41417812 */ /* 0x000fc400078ec0ff */
[----:B------:R-:W-:Y:S02]  /*4680*/  LOP3.LUT R68, R68, 0xff, RZ, 0xc0, !PT ;  /* 0x000000ff44447812 */ /* 0x000fe400078ec0ff */
[----:B------:R-:W-:Y:S02]  /*4690*/  LOP3.LUT R10, R10, 0xffff, RZ, 0xc0, !PT ;  /* 0x0000ffff0a0a7812 */ /* 0x000fe400078ec0ff */
[----:B------:R-:W-:Y:S02]  /*46a0*/  LOP3.LUT R76, R76, R19, RZ, 0xfc, !PT ;  /* 0x000000134c4c7212 */ /* 0x000fe400078efcff */
[----:B------:R-:W-:Y:S01]  /*46b0*/  LOP3.LUT R80, R80, 0xff, RZ, 0xc0, !PT ;  /* 0x000000ff50507812 */ /* 0x000fe200078ec0ff */
[----:B------:R-:W-:Y:S01]  /*46c0*/  IMAD.SHL.U32 R15, R10, 0x1000000, RZ ;  /* 0x010000000a0f7824 */ /* 0x000fe200078e00ff */
[----:B------:R-:W-:Y:S02]  /*46d0*/  LOP3.LUT R81, R81, 0xffff, RZ, 0xc0, !PT ;  /* 0x0000ffff51517812 */ /* 0x000fe400078ec0ff */
[----:B------:R-:W-:-:S02]  /*46e0*/  LOP3.LUT R9, R36, R9, RZ, 0xfc, !PT ;  /* 0x0000000924097212 */ /* 0x000fc400078efcff */
[----:B------:R-:W-:Y:S02]  /*46f0*/  LOP3.LUT R2, R35, R2, RZ, 0xfc, !PT ;  /* 0x0000000223027212 */ /* 0x000fe400078efcff */
[----:B------:R-:W-:Y:S02]  /*4700*/  LOP3.LUT R16, R16, 0xffff, RZ, 0xc0, !PT ;  /* 0x0000ffff10107812 */ /* 0x000fe400078ec0ff */
[----:B------:R-:W-:Y:S02]  /*4710*/  LOP3.LUT R119, R119, 0xffff, RZ, 0xc0, !PT ;  /* 0x0000ffff77777812 */ /* 0x000fe400078ec0ff */
[----:B------:R-:W-:Y:S02]  /*4720*/  SEL R19, R30, R3, P1 ;  /* 0x000000031e137207 */ /* 0x000fe40000800000 */
[----:B------:R-:W-:Y:S01]  /*4730*/  LOP3.LUT R18, R18, 0xffff, RZ, 0xc0, !PT ;  /* 0x0000ffff12127812 */ /* 0x000fe200078ec0ff */
[----:B------:R-:W-:Y:S01]  /*4740*/  IMAD.SHL.U32 R10, R119, 0x1000000, RZ ;  /* 0x01000000770a7824 */ /* 0x000fe200078e00ff */
[----:B------:R-:W-:-:S02]  /*4750*/  LOP3.LUT R20, R20, 0xffff, RZ, 0xc0, !PT ;  /* 0x0000ffff14147812 */ /* 0x000fc400078ec0ff */
[----:B------:R-:W-:Y:S01]  /*4760*/  SEL R30, R3, R30, P1 ;  /* 0x0000001e031e7207 */ /* 0x000fe20000800000 */
[----:B------:R-:W-:Y:S01]  /*4770*/  IMAD.SHL.U32 R18, R18, 0x1000000, RZ ;  /* 0x0100000012127824 */ /* 0x000fe200078e00ff */
[----:B------:R-:W-:Y:S01]  /*4780*/  PRMT R59, R59, 0x7604, R84 ;  /* 0x000076043b3b7816 */ /* 0x000fe20000000054 */
[----:B------:R-:W-:Y:S01]  /*4790*/  IMAD.SHL.U32 R20, R20, 0x1000000, RZ ;  /* 0x0100000014147824 */ /* 0x000fe200078e00ff */
[----:B------:R-:W-:Y:S02]  /*47a0*/  LOP3.LUT R21, R21, 0xffff, RZ, 0xc0, !PT ;  /* 0x0000ffff15157812 */ /* 0x000fe400078ec0ff */
[----:B------:R-:W-:Y:S02]  /*47b0*/  SEL R3, R34, R5, P1 ;  /* 0x0000000522037207 */ /* 0x000fe40000800000 */
[----:B------:R-:W-:Y:S01]  /*47c0*/  PRMT R37, R37, 0x7604, R94 ;  /* 0x0000760425257816 */ /* 0x000fe2000000005e */
[----:B------:R-:W-:Y:S01]  /*47d0*/  IMAD.SHL.U32 R4, R21, 0x1000000, RZ ;  /* 0x0100000015047824 */ /* 0x000fe200078e00ff */
[----:B------:R-:W-:-:S02]  /*47e0*/  PRMT R64, R65, 0x7604, R64 ;  /* 0x0000760441407816 */ /* 0x000fc40000000040 */
[----:B------:R-:W-:Y:S02]  /*47f0*/  PRMT R68, R69, 0x7604, R68 ;  /* 0x0000760445447816 */ /* 0x000fe40000000044 */
[----:B------:R-:W-:Y:S02]  /*4800*/  LOP3.LUT R14, R14, 0xffff, RZ, 0xc0, !PT ;  /* 0x0000ffff0e0e7812 */ /* 0x000fe400078ec0ff */
[----:B------:R-:W-:Y:S02]  /*4810*/  SEL R34, R5, R34, P1 ;  /* 0x0000002205227207 */ /* 0x000fe40000800000 */
[----:B------:R-:W-:Y:S02]  /*4820*/  SHF.L.U32 R12, R0, 0x2, RZ ;  /* 0x00000002000c7819 */ /* 0x000fe400000006ff */
[----:B------:R-:W-:Y:S02]  /*4830*/  PRMT R80, R81, 0x7604, R80 ;  /* 0x0000760451507816 */ /* 0x000fe40000000050 */
[----:B------:R-:W-:Y:S01]  /*4840*/  LOP3.LUT R60, R60, R17, RZ, 0xfc, !PT ;  /* 0x000000113c3c7212 */ /* 0x000fe200078efcff */
[----:B------:R-:W-:Y:S01]  /*4850*/  IMAD.SHL.U32 R17, R16, 0x1000000, RZ ;  /* 0x0100000010117824 */ /* 0x000fe200078e00ff */
[----:B------:R-:W-:-:S02]  /*4860*/  SEL R5, R2, R9, P1 ;  /* 0x0000000902057207 */ /* 0x000fc40000800000 */
[----:B------:R-:W-:Y:S01]  /*4870*/  SEL R2, R9, R2, P1 ;  /* 0x0000000209027207 */ /* 0x000fe20000800000 */
[----:B------:R-:W-:Y:S01]  /*4880*/  IMAD.MOV.U32 R9, RZ, RZ, 0x3021 ;  /* 0x00003021ff097424 */ /* 0x000fe200078e00ff */
[----:B------:R-:W-:Y:S02]  /*4890*/  LOP3.LUT R59, R59, 0xff0000, R86, 0xf8, !PT ;  /* 0x00ff00003b3b7812 */ /* 0x000fe400078ef856 */
[----:B------:R-:W-:Y:S02]  /*48a0*/  LOP3.LUT R37, R37, 0xff0000, R40, 0xf8, !PT ;  /* 0x00ff000025257812 */ /* 0x000fe400078ef828 */
[----:B------:R-:W-:Y:S02]  /*48b0*/  LOP3.LUT R41, R64, 0xff0000, R41, 0xf8, !PT ;  /* 0x00ff000040297812 */ /* 0x000fe400078ef829 */
[----:B------:R-:W-:Y:S02]  /*48c0*/  LOP3.LUT R43, R68, 0xff0000, R43, 0xf8, !PT ;  /* 0x00ff0000442b7812 */ /* 0x000fe400078ef82b */
[----:B------:R-:W-:-:S02]  /*48d0*/  SHF.L.U32 R14, R14, 0x18, RZ ;  /* 0x000000180e0e7819 */ /* 0x000fc400000006ff */
[----:B------:R-:W-:Y:S02]  /*48e0*/  LOP3.LUT R12, R12, 0xc, RZ, 0xc0, !PT ;  /* 0x0000000c0c0c7812 */ /* 0x000fe400078ec0ff */
[----:B------:R-:W-:Y:S02]  /*48f0*/  LOP3.LUT R45, R80, 0xff0000, R45, 0xf8, !PT ;  /* 0x00ff0000502d7812 */ /* 0x000fe400078ef82d */
[----:B------:R-:W-:Y:S02]  /*4900*/  LOP3.LUT R15, R56, R15, RZ, 0xfc, !PT ;  /* 0x0000000f380f7212 */ /* 0x000fe400078efcff */
[----:B------:R-:W-:Y:S02]  /*4910*/  LOP3.LUT R17, R72, R17, RZ, 0xfc, !PT ;  /* 0x0000001148117212 */ /* 0x000fe400078efcff */
[----:B------:R-:W-:Y:S02]  /*4920*/  LOP3.LUT R59, R59, R10, RZ, 0xfc, !PT ;  /* 0x0000000a3b3b7212 */ /* 0x000fe400078efcff */
[----:B------:R-:W-:-:S02]  /*4930*/  LOP3.LUT R14, R37, R14, RZ, 0xfc, !PT ;  /* 0x0000000e250e7212 */ /* 0x000fc400078efcff */
[----:B------:R-:W-:Y:S02]  /*4940*/  LOP3.LUT R18, R41, R18, RZ, 0xfc, !PT ;  /* 0x0000001229127212 */ /* 0x000fe400078efcff */
[----:B------:R-:W-:Y:S02]  /*4950*/  LOP3.LUT R43, R43, R20, RZ, 0xfc, !PT ;  /* 0x000000142b2b7212 */ /* 0x000fe400078efcff */
[----:B------:R-:W-:Y:S02]  /*4960*/  SHF.R.U32.HI R10, RZ, R12, R9 ;  /* 0x0000000cff0a7219 */ /* 0x000fe40000011609 */
[----:B------:R-:W-:Y:S02]  /*4970*/  LOP3.LUT R4, R45, R4, RZ, 0xfc, !PT ;  /* 0x000000042d047212 */ /* 0x000fe400078efcff */
[----:B------:R-:W-:Y:S02]  /*4980*/  SHF.R.U32.HI R9, RZ, R12, R33 ;  /* 0x0000000cff097219 */ /* 0x000fe40000011621 */
[----:B------:R-:W-:-:S02]  /*4990*/  SEL R29, R60, R15, P1 ;  /* 0x0000000f3c1d7207 */ /* 0x000fc40000800000 */
[----:B------:R-:W-:Y:S02]  /*49a0*/  SEL R60, R15, R60, P1 ;  /* 0x0000003c0f3c7207 */ /* 0x000fe40000800000 */
[----:B------:R-:W-:Y:S02]  /*49b0*/  SEL R33, R76, R17, P1 ;  /* 0x000000114c217207 */ /* 0x000fe40000800000 */
[----:B------:R-:W-:Y:S02]  /*49c0*/  SEL R21, R39, R14, P1 ;  /* 0x0000000e27157207 */ /* 0x000fe40000800000 */
[----:B------:R-:W-:Y:S02]  /*49d0*/  SEL R15, R43, R18, P1 ;  /* 0x000000122b0f7207 */ /* 0x000fe40000800000 */
[----:B------:R-:W-:Y:S02]  /*49e0*/  SEL R76, R17, R76, P1 ;  /* 0x0000004c114c7207 */ /* 0x000fe40000800000 */
[----:B------:R-:W-:-:S02]  /*49f0*/  SEL R14, R14, R39, P1 ;  /* 0x000000270e0e7207 */ /* 0x000fc40000800000 */
[----:B------:R-:W-:Y:S02]  /*4a00*/  SEL R18, R18, R43, P1 ;  /* 0x0000002b12127207 */ /* 0x000fe40000800000 */
[----:B------:R-:W-:Y:S02]  /*4a10*/  LOP3.LUT R10, R10, 0xf, RZ, 0xc0, !PT ;  /* 0x0000000f0a0a7812 */ /* 0x000fe400078ec0ff */
[----:B------:R-:W-:Y:S02]  /*4a20*/  LOP3.LUT R9, R9, 0xf, RZ, 0xc0, !PT ;  /* 0x0000000f09097812 */ /* 0x000fe400078ec0ff */
[----:B------:R-:W-:Y:S01]  /*4a30*/  SEL R17, R59, R4, P1 ;  /* 0x000000043b117207 */ /* 0x000fe20000800000 */
[----:B------:R1:W-:Y:S01]  /*4a40*/  SHFL.IDX PT, R123, R3, R10, 0x1c1f ;  /* 0x001c1f0a037b7589 */ /* 0x0003e200000e0000 */
[----:B------:R-:W-:Y:S01]  /*4a50*/  SEL R16, R4, R59, P1 ;  /* 0x0000003b04107207 */ /* 0x000fe20000800000 */
[----:B------:R-:W-:Y:S02]  /*4a60*/  IMAD.MOV.U32 R4, RZ, RZ, 0x3276 ;  /* 0x00003276ff047424 */ /* 0x000fe400078e00ff */
[----:B------:R-:W2:Y:S03]  /*4a70*/  SHFL.IDX PT, R34, R34, R9, 0x1c1f ;  /* 0x001c1f0922227589 */ /* 0x000ea600000e0000 */
[----:B------:R-:W-:Y:S01]  /*4a80*/  SEL R4, R4, 0x7632, P1 ;  /* 0x0000763204047807 */ /* 0x000fe20000800000 */
[----:B------:R3:W-:Y:S01]  /*4a90*/  SHFL.IDX PT, R125, R5, R10, 0x1c1f ;  /* 0x001c1f0a057d7589 */ /* 0x0007e200000e0000 */
[----:B-1----:R-:W-:-:S03]  /*4aa0*/  FADD R3, R31, R22 ;  /* 0x000000161f037221 */ /* 0x002fc60000000000 */
[----:B------:R1:W4:Y:S04]  /*4ab0*/  SHFL.IDX PT, R0, R2, R9, 0x1c1f ;  /* 0x001c1f0902007589 */ /* 0x00032800000e0000 */
[----:B------:R-:W-:Y:S01]  /*4ac0*/  SHFL.IDX PT, R19, R19, R10, 0x1c1f ;  /* 0x001c1f0a13137589 */ /* 0x000fe200000e0000 */
[----:B---3--:R-:W-:-:S03]  /*4ad0*/  IMAD.MOV.U32 R5, RZ, RZ, 0x1054 ;  /* 0x00001054ff057424 */ /* 0x008fc600078e00ff */
[----:B------:R-:W3:Y:S01]  /*4ae0*/  SHFL.IDX PT, R30, R30, R9, 0x1c1f ;  /* 0x001c1f091e1e7589 */ /* 0x000ee200000e0000 */
[----:B-1----:R-:W-:Y:S01]  /*4af0*/  FADD R2, R24, R25 ;  /* 0x0000001918027221 */ /* 0x002fe20000000000 */
[----:B------:R-:W-:Y:S02]  /*4b00*/  SEL R5, R5, 0x5410, P1 ;  /* 0x0000541005057807 */ /* 0x000fe40000800000 */
[----:B------:R-:W-:Y:S04]  /*4b10*/  SHFL.IDX PT, R21, R21, R10, 0x1c1f ;  /* 0x001c1f0a15157589 */ /* 0x000fe800000e0000 */
[----:B------:R-:W1:Y:S01]  /*4b20*/  SHFL.IDX PT, R14, R14, R9, 0x1c1f ;  /* 0x001c1f090e0e7589 */ /* 0x000e6200000e0000 */
[CCC-:B--2---:R-:W-:Y:S02]  /*4b30*/  PRMT R122, R123.reuse, R5.reuse, R34.reuse ;  /* 0x000000057b7a7216 */ /* 0x1c4fe40000000022 */
[----:B------:R-:W-:Y:S01]  /*4b40*/  PRMT R123, R123, R4, R34 ;  /* 0x000000047b7b7216 */ /* 0x000fe20000000022 */
[----:B------:R-:W-:Y:S04]  /*4b50*/  SHFL.IDX PT, R29, R29, R10, 0x1c1f ;  /* 0x001c1f0a1d1d7589 */ /* 0x000fe800000e0000 */
[----:B------:R-:W2:Y:S01]  /*4b60*/  SHFL.IDX PT, R60, R60, R9, 0x1c1f ;  /* 0x001c1f093c3c7589 */ /* 0x000ea200000e0000 */
[----:B----4-:R-:W-:-:S02]  /*4b70*/  PRMT R124, R125, R5, R0 ;  /* 0x000000057d7c7216 */ /* 0x010fc40000000000 */
[-C--:B------:R-:W-:Y:S01]  /*4b80*/  PRMT R125, R125, R4.reuse, R0 ;  /* 0x000000047d7d7216 */ /* 0x080fe20000000000 */
[----:B------:R-:W-:Y:S04]  /*4b90*/  SHFL.IDX PT, R15, R15, R10, 0x1c1f ;  /* 0x001c1f0a0f0f7589 */ /* 0x000fe800000e0000 */
[----:B------:R-:W4:Y:S01]  /*4ba0*/  SHFL.IDX PT, R18, R18, R9, 0x1c1f ;  /* 0x001c1f0912127589 */ /* 0x000f2200000e0000 */
[CCC-:B---3--:R-:W-:Y:S02]  /*4bb0*/  PRMT R120, R19.reuse, R5.reuse, R30.reuse ;  /* 0x0000000513787216 */ /* 0x1c8fe4000000001e */
[----:B------:R-:W-:Y:S01]  /*4bc0*/  PRMT R121, R19, R4, R30 ;  /* 0x0000000413797216 */ /* 0x000fe2000000001e */
[----:B------:R-:W-:Y:S04]  /*4bd0*/  SHFL.IDX PT, R33, R33, R10, 0x1c1f ;  /* 0x001c1f0a21217589 */ /* 0x000fe800000e0000 */
[----:B------:R-:W3:Y:S01]  /*4be0*/  SHFL.IDX PT, R76, R76, R9, 0x1c1f ;  /* 0x001c1f094c4c7589 */ /* 0x000ee200000e0000 */
[----:B-1----:R-:W-:-:S02]  /*4bf0*/  PRMT R126, R21, R5, R14 ;  /* 0x00000005157e7216 */ /* 0x002fc4000000000e */
[-C--:B------:R-:W-:Y:S01]  /*4c00*/  PRMT R127, R21, R4.reuse, R14 ;  /* 0x00000004157f7216 */ /* 0x080fe2000000000e */
[----:B------:R-:W-:Y:S04]  /*4c10*/  SHFL.IDX PT, R17, R17, R10, 0x1c1f ;  /* 0x001c1f0a11117589 */ /* 0x000fe800000e0000 */
[----:B------:R-:W1:Y:S01]  /*4c20*/  SHFL.IDX PT, R16, R16, R9, 0x1c1f ;  /* 0x001c1f0910107589 */ /* 0x000e6200000e0000 */
[CCC-:B--2---:R-:W-:Y:S02]  /*4c30*/  PRMT R128, R29.reuse, R5.reuse, R60.reuse ;  /* 0x000000051d807216 */ /* 0x1c4fe4000000003c */
[----:B------:R-:W-:Y:S02]  /*4c40*/  PRMT R129, R29, R4, R60 ;  /* 0x000000041d817216 */ /* 0x000fe4000000003c */
[----:B----4-:R-:W-:-:S02]  /*4c50*/  PRMT R130, R15, R5, R18 ;  /* 0x000000050f827216 */ /* 0x010fc40000000012 */
[-C--:B------:R-:W-:Y:S02]  /*4c60*/  PRMT R131, R15, R4.reuse, R18 ;  /* 0x000000040f837216 */ /* 0x080fe40000000012 */
[CCC-:B---3--:R-:W-:Y:S02]  /*4c70*/  PRMT R132, R33.reuse, R5.reuse, R76.reuse ;  /* 0x0000000521847216 */ /* 0x1c8fe4000000004c */
[-C--:B------:R-:W-:Y:S02]  /*4c80*/  PRMT R133, R33, R4.reuse, R76 ;  /* 0x0000000421857216 */ /* 0x080fe4000000004c */
[C-C-:B-1----:R-:W-:Y:S02]  /*4c90*/  PRMT R134, R17.reuse, R5, R16.reuse ;  /* 0x0000000511867216 */ /* 0x142fe40000000010 */
[----:B------:R-:W-:Y:S01]  /*4ca0*/  PRMT R135, R17, R4, R16 ;  /* 0x0000000411877216 */ /* 0x000fe20000000010 */
[----:B------:R-:W-:Y:S06]  /*4cb0*/  @!P0 BRA `(.L_x_19) ;  /* 0x0000000000048947 */ /* 0x000fec0003800000 */
[----:B------:R-:W-:Y:S01]  /*4cc0*/  BPT.TRAP 0x1 ;  /* 0x000000040000795c */ /* 0x000fe20000300000 */
.L_x_19:
[----:B------:R-:W1:Y:S02]  /*4cd0*/  SYNCS.PHASECHK.TRANS64.TRYWAIT P2, [UR36+0x24008], R6 ;  /* 0x02400806ff0075a7 */ /* 0x000e640008040164 */
[----:B-1----:R-:W-:Y:S05]  /*4ce0*/  @!P2 BRA `(.L_x_20) ;  /* 0x000000b40068a947 */ /* 0x002fea0003800000 */
.L_x_107:
[----:B------:R-:W-:Y:S01]  /*4cf0*/  UIADD3 UR10, UR6, 0x600, URZ ;  /* 0x00000600060a7890 */ /* 0x000fe2000fffe03f */
[----:B------:R-:W-:Y:S01]  /*4d00*/  WARPGROUP.ARRIVE ;  /* 0x00000000000079c5 */ /* 0x000fe20000000000 */
[----:B------:R-:W-:-:S07]  /*4d10*/  UMOV UR11, 0x40000040 ;  /* 0x40000040000b7882 */ /* 0x000fce0000000000 */
[----:B------:R-:W-:Y:S01]  /*4d20*/  QGMMA.64x192x32.F32.E4M3.E4M3 R24, R120, gdesc[UR8], RZ, !UPT, gsb0 ;  /* 0x02e0000878187df3 */ /* 0x000fe2000c0008ff */
[----:B------:R-:W-:Y:S01]  /*4d30*/  UIADD3 UR10, UR6, 0x602, URZ ;  /* 0x00000602060a7890 */ /* 0x000fe2000fffe03f */
[----:B------:R-:W-:Y:S01]  /*4d40*/  UMOV UR11, 0x40000040 ;  /* 0x40000040000b7882 */ /* 0x000fe20000000000 */
[----:B------:R-:W-:Y:S02]  /*4d50*/  WARPGROUP.DEPBAR.LE gsb0, 0x0 ;  /* 0x00008000000079c5 */ /* 0x000fe40000010000 */
[----:B------:R-:W-:-:S15]  /*4d60*/  WARPGROUP.ARRIVE ;  /* 0x00000000000079c5 */ /* 0x000fde0000000000 */
[----:B------:R-:W-:Y:S01]  /*4d70*/  QGMMA.64x192x32.F32.E4M3.E4M3 R24, R124, gdesc[UR8], R24, gsb0 ;  /* 0x02e000087c187df3 */ /* 0x000fe20008000818 */
        /* <DEDUP_REMOVED lines=9> */
[----:B------:R-:W-:Y:S03]  /*4e10*/  QGMMA.64x192x32.F32.E4M3.E4M3 R24, R132, gdesc[UR8], R24, gsb0 ;  /* 0x02e0000884187df3 */ /* 0x000fe60008000818 */
[----:B------:R-:W-:Y:S02]  /*4e20*/  WARPGROUP.DEPBAR.LE gsb0, 0x0 ;  /* 0x00008000000079c5 */ /* 0x000fe40000010000 */
[----:B------:R-:W-:Y:S05]  /*4e30*/  @!P0 BRA `(.L_x_21) ;  /* 0x0000000000048947 */ /* 0x000fea0003800000 */
[----:B------:R-:W-:Y:S01]  /*4e40*/  BPT.TRAP 0x1 ;  /* 0x000000040000795c */ /* 0x000fe20000300000 */
.L_x_21:
[----:B------:R-:W-:Y:S01]  /*4e50*/  UISETP.GT.U32.AND UP0, UPT, UR4, 0x1, UPT ;  /* 0x000000010400788c */ /* 0x000fe2000bf04070 */
[----:B-1----:R-:W-:Y:S01]  /*4e60*/  IMAD.MOV.U32 R6, RZ, RZ, RZ ;  /* 0x000000ffff067224 */ /* 0x002fe200078e00ff */
[----:B------:R-:W-:-:S04]  /*4e70*/  UIADD3 UR5, UR36, 0x24028, URZ ;  /* 0x0002402824057890 */ /* 0x000fc8000fffe03f */
[----:B------:R-:W-:Y:S01]  /*4e80*/  PLOP3.LUT P2, PT, PT, PT, UP0, 0x80, 0x0 ;  /* 0x000000000000781c */ /* 0x000fe20003f4f008 */
[----:B------:R-:W-:-:S09]  /*4e90*/  UPRMT UR5, URZ, 0x654, UR5 ;  /* 0x000006543f057896 */ /* 0x000fd20008000005 */
[----:B------:R-:W-:Y:S03]  /*4ea0*/  SYNCS.ARRIVE.TRANS64.RED.A1T0 RZ, [UR5], RZ ;  /* 0x000000ffffff79a7 */ /* 0x000fe60008100405 */
[----:B------:R-:W-:Y:S05]  /*4eb0*/  @P2 BRA `(.L_x_22) ;  /* 0x0000000000042947 */ /* 0x000fea0003800000 */
[----:B------:R-:W-:Y:S01]  /*4ec0*/  BPT.TRAP 0x1 ;  /* 0x000000040000795c */ /* 0x000fe20000300000 */
.L_x_22:
[C---:B------:R-:W-:Y:S01]  /*4ed0*/  ISETP.GE.AND P3, PT, R13.reuse, 0x101, PT ;  /* 0x000001010d00780c */ /* 0x040fe20003f66270 */
[----:B------:R-:W-:Y:S01]  /*4ee0*/  VIADD R0, R13, 0x7f ;  /* 0x0000007f0d007836 */ /* 0x000fe20000000000 */
[----:B------:R-:W-:Y:S01]  /*4ef0*/  UMOV UR4, 0x1 ;  /* 0x0000000100047882 */ /* 0x000fe20000000000 */
[----:B------:R-:W-:-:S03]  /*4f00*/  UMOV UR5, 0x2 ;  /* 0x0000000200057882 */ /* 0x000fc60000000000 */
[----:B------:R-:W-:-:S04]  /*4f10*/  SHF.R.S32.HI R15, RZ, 0x1f, R0 ;  /* 0x0000001fff0f7819 */ /* 0x000fc80000011400 */
[----:B------:R-:W-:Y:S01]  /*4f20*/  LEA.HI R15, R15, R0, RZ, 0x7 ;  /* 0x000000000f0f7211 */ /* 0x000fe200078f38ff */
[----:B------:R-:W-:-:S03]  /*4f30*/  VIADD R0, R11, 0x80 ;  /* 0x000000800b007836 */ /* 0x000fc60000000000 */
[----:B------:R-:W-:Y:S01]  /*4f40*/  LEA.HI.SX32 R11, R15, 0xffffffff, 0x19 ;  /* 0xffffffff0f0b7811 */ /* 0x000fe200078fcaff */
[----:B------:R-:W-:Y:S06]  /*4f50*/  @!P3 BRA `(.L_x_23) ;  /* 0x00000038007cb947 */ /* 0x000fec0003800000 */
[----:B------:R-:W-:Y:S01]  /*4f60*/  IMAD.MOV.U32 R15, RZ, RZ, R7 ;  /* 0x000000ffff0f7224 */ /* 0x000fe200078e0007 */
[----:B------:R-:W-:Y:S01]  /*4f70*/  MOV R6, RZ ;  /* 0x000000ff00067202 */ /* 0x000fe20000000f00 */
[----:B------:R-:W-:Y:S01]  /*4f80*/  IMAD.MOV.U32 R13, RZ, RZ, R8 ;  /* 0x000000ffff0d7224 */ /* 0x000fe200078e0008 */
[----:B------:R-:W-:Y:S01]  /*4f90*/  UMOV UR5, 0x2 ;  /* 0x0000000200057882 */ /* 0x000fe20000000000 */
[----:B------:R-:W-:Y:S01]  /*4fa0*/  UMOV UR4, 0x1 ;  /* 0x0000000100047882 */ /* 0x000fe20000000000 */
[----:B------:R-:W-:-:S05]  /*4fb0*/  ULDC UR33, c[0x0][0x604] ;  /* 0x0001810000217ab9 */ /* 0x000fca0000000800 */
.L_x_34:
[----:B------:R-:W-:-:S13]  /*4fc0*/  PLOP3.LUT P4, PT, PT, PT, UP1, 0x80, 0x0 ;  /* 0x000000000000781c */ /* 0x000fda0003f8f018 */
[----:B-1----:R-:W-:Y:S05]  /*4fd0*/  @!P4 BRA `(.L_x_24) ;  /* 0x000000000004c947 */ /* 0x002fea0003800000 */
[----:B------:R-:W-:Y:S01]  /*4fe0*/  BPT.TRAP 0x1 ;  /* 0x000000040000795c */ /* 0x000fe20000300000 */
.L_x_24:
[----:B------:R-:W-:Y:S01]  /*4ff0*/  ULEA UR7, UR5, UR36, 0x3 ;  /* 0x0000002405077291 */ /* 0x000fe2000f8e183f */
[----:B------:R-:W-:-:S08]  /*5000*/  SHF.L.U32 R7, R6, 0x1f, RZ ;  /* 0x0000001f06077819 */ /* 0x000fd000000006ff */
[----:B------:R-:W1:Y:S02]  /*5010*/  SYNCS.PHASECHK.TRANS64.TRYWAIT P3, [UR7+0x24000], R7 ;  /* 0x02400007ff0075a7 */ /* 0x000e640008060147 */
[----:B-1----:R-:W-:Y:S05]  /*5020*/  @!P3 BRA `(.L_x_25) ;  /* 0x000000b000b0b947 */ /* 0x002fea0003800000 */
.L_x_108:
[----:B------:R-:W-:Y:S01]  /*5030*/  UIMAD UR10, UR5, 0x600, UR6 ;  /* 0x00000600050a78a4 */ /* 0x000fe2000f8e0206 */
[----:B------:R-:W-:Y:S01]  /*5040*/  WARPGROUP.ARRIVE ;  /* 0x00000000000079c5 */ /* 0x000fe20000000000 */
[----:B------:R-:W-:Y:S01]  /*5050*/  UMOV UR11, 0x80000020 ;  /* 0x80000020000b7882 */ /* 0x000fe20000000000 */
[----:B------:R-:W-:Y:S01]  /*5060*/  UMOV UR15, 0x80000020 ;  /* 0x80000020000f7882 */ /* 0x000fe20000000000 */
[----:B------:R-:W-:Y:S02]  /*5070*/  UIADD3 UR14, UR10, 0x2, URZ ;  /* 0x000000020a0e7890 */ /* 0x000fe4000fffe03f */
[----:B------:R-:W-:Y:S01]  /*5080*/  UIADD3 UR18, UR10, 0x200, URZ ;  /* 0x000002000a127890 */ /* 0x000fe2000fffe03f */
[----:B------:R-:W-:Y:S02]  /*5090*/  UMOV UR19, 0x80000020 ;  /* 0x8000002000137882 */ /* 0x000fe40000000000 */
[----:B------:R-:W-:Y:S01]  /*50a0*/  QGMMA.64x128x32.F32.E4M3.E4M3 R120, gdesc[UR8], RZ, !UPT, gsb0 ;  /* 0x01e00000087879f3 */ /* 0x000fe2000c0008ff */
[----:B------:R-:W-:Y:S01]  /*50b0*/  UIADD3 UR22, UR10, 0x202, URZ ;  /* 0x000002020a167890 */ /* 0x000fe2000fffe03f */
[----:B------:R-:W-:Y:S01]  /*50c0*/  UMOV UR23, 0x80000020 ;  /* 0x8000002000177882 */ /* 0x000fe20000000000 */
[----:B------:R-:W-:Y:S01]  /*50d0*/  UIADD3 UR26, UR10, 0x400, URZ ;  /* 0x000004000a1a7890 */ /* 0x000fe2000fffe03f */
[----:B------:R-:W-:Y:S01]  /*50e0*/  UMOV UR27, 0x80000020 ;  /* 0x80000020001b7882 */ /* 0x000fe20000000000 */
[----:B------:R-:W-:Y:S01]  /*50f0*/  UIADD3 UR30, UR10, 0x402, URZ ;  /* 0x000004020a1e7890 */ /* 0x000fe2000fffe03f */
[----:B------:R-:W-:Y:S01]  /*5100*/  UMOV UR31, 0x80000020 ;  /* 0x80000020001f7882 */ /* 0x000fe20000000000 */
[----:B------:R-:W-:-:S04]  /*5110*/  UIADD3 UR5, UR5, 0x1, URZ ;  /* 0x0000000105057890 */ /* 0x000fc8000fffe03f */
[----:B------:R-:W-:-:S04]  /*5120*/  UISETP.NE.AND UP0, UPT, UR5, 0x5, UPT ;  /* 0x000000050500788c */ /* 0x000fc8000bf05270 */
[----:B------:R-:W-:Y:S02]  /*5130*/  USEL UR10, URZ, 0x1, UP0 ;  /* 0x000000013f0a7887 */ /* 0x000fe40008000000 */
[----:B------:R-:W-:-:S04]  /*5140*/  USEL UR7, UR5, URZ, UP0 ;  /* 0x0000003f05077287 */ /* 0x000fc80008000000 */
[----:B------:R-:W-:Y:S01]  /*5150*/  LOP3.LUT R6, R6, UR10, RZ, 0x3c, !PT ;  /* 0x0000000a06067c12 */ /* 0x000fe2000f8e3cff */
[----:B------:R-:W-:Y:S02]  /*5160*/  WARPGROUP.DEPBAR.LE gsb0, 0x0 ;  /* 0x00008000000079c5 */ /* 0x000fe40000010000 */
        /* <DEDUP_REMOVED lines=15> */
[----:B------:R-:W-:Y:S05]  /*5260*/  @!P4 BRA `(.L_x_26) ;  /* 0x000000000004c947 */ /* 0x000fea0003800000 */
[----:B------:R-:W-:Y:S01]  /*5270*/  BPT.TRAP 0x1 ;  /* 0x000000040000795c */ /* 0x000fe20000300000 */
.L_x_26:
[----:B-1----:R-:W-:Y:S01]  /*5280*/  FMNMX R8, R120, R15, !PT ;  /* 0x0000000f78087209 */ /* 0x002fe20007800000 */
[----:B------:R-:W-:-:S03]  /*5290*/  ULEA UR5, UR7, UR36, 0x3 ;  /* 0x0000002407057291 */ /* 0x000fc6000f8e183f */
[----:B------:R-:W-:-:S04]  /*52a0*/  FMNMX R7, R121, R8, !PT ;  /* 0x0000000879077209 */ /* 0x000fc80007800000 */
        /* <DEDUP_REMOVED lines=29> */
[----:B------:R-:W-:-:S05]  /*5480*/  FMNMX R8, R181, R8, !PT ;  /* 0x00000008b5087209 */ /* 0x000fca0007800000 */
[----:B------:R-:W1:Y:S02]  /*5490*/  SHFL.BFLY PT, R7, R8, 0x1, 0x1f ;  /* 0x0c201f0008077f89 */ /* 0x000e6400000e0000 */
[----:B-1----:R-:W-:Y:S02]  /*54a0*/  FMNMX R9, R8, R7, !PT ;  /* 0x0000000708097209 */ /* 0x002fe40007800000 */
[----:B------:R-:W-:-:S03]  /*54b0*/  FMNMX R8, R122, R13, !PT ;  /* 0x0000000d7a087209 */ /* 0x000fc60007800000 */
[----:B------:R-:W1:Y:S01]  /*54c0*/  SHFL.BFLY PT, R10, R9, 0x2, 0x1f ;  /* 0x0c401f00090a7f89 */ /* 0x000e6200000e0000 */
[----:B------:R-:W-:-:S04]  /*54d0*/  FMNMX R23, R123, R8, !PT ;  /* 0x000000087b177209 */ /* 0x000fc80007800000 */
[----:B------:R-:W-:-:S04]  /*54e0*/  FMNMX R8, R126, R23, !PT ;  /* 0x000000177e087209 */ /* 0x000fc80007800000 */
[----:B------:R-:W-:-:S04]  /*54f0*/  FMNMX R23, R127, R8, !PT ;  /* 0x000000087f177209 */ /* 0x000fc80007800000 */
[----:B------:R-:W-:Y:S02]  /*5500*/  FMNMX R8, R130, R23, !PT ;  /* 0x0000001782087209 */ /* 0x000fe40007800000 */
[----:B-1----:R-:W-:-:S04]  /*5510*/  FMNMX R7, R9, R10, !PT ;  /* 0x0000000a09077209 */ /* 0x002fc80007800000 */
[----:B------:R-:W-:-:S04]  /*5520*/  FSETP.NEU.AND P3, PT, R7, -INF , PT ;  /* 0xff8000000700780b */ /* 0x000fc80003f6d000 */
[----:B------:R-:W-:-:S05]  /*5530*/  FSEL R184, R7, RZ, P3 ;  /* 0x000000ff07b87208 */ /* 0x000fca0001800000 */
[C---:B------:R-:W-:Y:S01]  /*5540*/  FMUL R185, R184.reuse, UR33 ;  /* 0x00000021b8b97c20 */ /* 0x040fe20008400000 */
[----:B------:R-:W-:-:S03]  /*5550*/  FADD R184, -R184, R15 ;  /* 0x0000000fb8b87221 */ /* 0x000fc60000000100 */
[--C-:B------:R-:W-:Y:S01]  /*5560*/  FFMA R124, R124, UR33, -R185.reuse ;  /* 0x000000217c7c7c23 */ /* 0x100fe200080008b9 */
[----:B------:R-:W-:-:S01]  /*5570*/  FFMA R121, R121, UR33, -R185 ;  /* 0x0000002179797c23 */ /* 0x000fc200080008b9 */
[--C-:B------:R-:W-:Y:S01]  /*5580*/  FFMA R120, R120, UR33, -R185.reuse ;  /* 0x0000002178787c23 */ /* 0x100fe200080008b9 */
[----:B------:R-:W-:-:S01]  /*5590*/  FFMA R125, R125, UR33, -R185 ;  /* 0x000000217d7d7c23 */ /* 0x000fc200080008b9 */
[--C-:B------:R-:W-:Y:S01]  /*55a0*/  FFMA R19, R132, UR33, -R185.reuse ;  /* 0x0000002184137c23 */ /* 0x100fe200080008b9 */
[----:B------:R-:W-:Y:S01]  /*55b0*/  FSETP.GEU.AND P3, PT, R124, -126, PT ;  /* 0xc2fc00007c00780b */ /* 0x000fe20003f6e000 */
[--C-:B------:R-:W-:Y:S01]  /*55c0*/  FFMA R18, R129, UR33, -R185.reuse ;  /* 0x0000002181127c23 */ /* 0x100fe200080008b9 */
[----:B------:R-:W-:Y:S01]  /*55d0*/  FSETP.GEU.AND P6, PT, R121, -126, PT ;  /* 0xc2fc00007900780b */ /* 0x000fe20003fce000 */
[--C-:B------:R-:W-:Y:S01]  /*55e0*/  FFMA R17, R128, UR33, -R185.reuse ;  /* 0x0000002180117c23 */ /* 0x100fe200080008b9 */
[----:B------:R-:W-:Y:S01]  /*55f0*/  FSETP.GEU.AND P5, PT, R120, -126, PT ;  /* 0xc2fc00007800780b */ /* 0x000fe20003fae000 */
[--C-:B------:R-:W-:Y:S01]  /*5600*/  FFMA R20, R133, UR33, -R185.reuse ;  /* 0x0000002185147c23 */ /* 0x100fe200080008b9 */
[----:B------:R-:W-:Y:S01]  /*5610*/  FSETP.GEU.AND P4, PT, R125, -126, PT ;  /* 0xc2fc00007d00780b */ /* 0x000fe20003f8e000 */
[--C-:B------:R-:W-:Y:S01]  /*5620*/  FFMA R23, R140, UR33, -R185.reuse ;  /* 0x000000218c177c23 */ /* 0x100fe200080008b9 */
[----:B------:R-:W-:-:S01]  /*5630*/  FFMA R22, R137, UR33, -R185 ;  /* 0x0000002189167c23 */ /* 0x000fc200080008b9 */
[--C-:B------:R-:W-:Y:S01]  /*5640*/  FFMA R21, R136, UR33, -R185.reuse ;  /* 0x0000002188157c23 */ /* 0x100fe200080008b9 */
[----:B------:R-:W-:-:S01]  /*5650*/  FFMA R128, R149, UR33, -R185 ;  /* 0x0000002195807c23 */ /* 0x000fc200080008b9 */
[--C-:B------:R-:W-:Y:S01]  /*5660*/  FFMA R132, R152, UR33, -R185.reuse ;  /* 0x0000002198847c23 */ /* 0x100fe200080008b9 */
[----:B------:R-:W-:-:S01]  /*5670*/  FFMA R164, R164, UR33, -R185 ;  /* 0x00000021a4a47c23 */ /* 0x000fc200080008b9 */
[----:B------:R-:W-:Y:S01]  /*5680*/  @!P3 FMUL R124, R124, 0.5 ;  /* 0x3f0000007c7cb820 */ /* 0x000fe20000400000 */
[----:B------:R-:W-:-:S01]  /*5690*/  FFMA R136, R160, UR33, -R185 ;  /* 0x00000021a0887c23 */ /* 0x000fc200080008b9 */
[----:B------:R-:W-:Y:S01]  /*56a0*/  @!P6 FMUL R121, R121, 0.5 ;  /* 0x3f0000007979e820 */ /* 0x000fe20000400000 */
[----:B------:R-:W-:-:S01]  /*56b0*/  FFMA R172, R172, UR33, -R185 ;  /* 0x00000021acac7c23 */ /* 0x000fc200080008b9 */
[----:B------:R-:W-:Y:S01]  /*56c0*/  @!P5 FMUL R120, R120, 0.5 ;  /* 0x3f0000007878d820 */ /* 0x000fe20000400000 */
[----:B------:R1:W2:Y:S01]  /*56d0*/  MUFU.EX2 R14, R124 ;  /* 0x0000007c000e7308 */ /* 0x0002a20000000800 */
[----:B------:R-:W-:Y:S01]  /*56e0*/  @!P4 FMUL R125, R125, 0.5 ;  /* 0x3f0000007d7dc820 */ /* 0x000fe20000400000 */
[--C-:B------:R-:W-:Y:S01]  /*56f0*/  FFMA R149, R169, UR33, -R185.reuse ;  /* 0x00000021a9957c23 */ /* 0x100fe200080008b9 */
[----:B------:R-:W-:-:S01]  /*5700*/  FFMA R168, R168, UR33, -R185 ;  /* 0x00000021a8a87c23 */ /* 0x000fc200080008b9 */
[--C-:B------:R-:W-:Y:S01]  /*5710*/  FFMA R180, R180, UR33, -R185.reuse ;  /* 0x00000021b4b47c23 */ /* 0x100fe200080008b9 */
[----:B------:R-:W-:-:S01]  /*5720*/  FFMA R152, R176, UR33, -R185 ;  /* 0x00000021b0987c23 */ /* 0x000fc200080008b9 */
[--C-:B------:R-:W-:Y:S01]  /*5730*/  FFMA R177, R177, UR33, -R185.reuse ;  /* 0x00000021b1b17c23 */ /* 0x100fe200080008b9 */
[----:B------:R-:W-:-:S01]  /*5740*/  FFMA R181, R181, UR33, -R185 ;  /* 0x00000021b5b57c23 */ /* 0x000fc200080008b9 */
[----:B------:R3:W4:Y:S01]  /*5750*/  MUFU.EX2 R10, R121 ;  /* 0x00000079000a7308 */ /* 0x0007220000000800 */
[----:B-1----:R-:W-:-:S01]  /*5760*/  FFMA R124, R145, UR33, -R185 ;  /* 0x00000021917c7c23 */ /* 0x002fc200080008b9 */
[----:B------:R-:W-:-:S06]  /*5770*/  FMUL R184, R184, UR33 ;  /* 0x00000021b8b87c20 */ /* 0x000fcc0008400000 */
[----:B------:R1:W5:Y:S01]  /*5780*/  MUFU.EX2 R9, R120 ;  /* 0x0000007800097308 */ /* 0x0003620000000800 */
[----:B--2---:R-:W-:Y:S01]  /*5790*/  @!P3 FMUL R14, R14, R14 ;  /* 0x0000000e0e0eb220 */ /* 0x004fe20000400000 */
[----:B------:R-:W-:Y:S02]  /*57a0*/  FSETP.GEU.AND P3, PT, R19, -126, PT ;  /* 0xc2fc00001300780b */ /* 0x000fe40003f6e000 */
[----:B---3--:R-:W-:-:S04]  /*57b0*/  FMNMX R121, R131, R8, !PT ;  /* 0x0000000883797209 */ /* 0x008fc80007800000 */
[----:B------:R2:W3:Y:S01]  /*57c0*/  MUFU.EX2 R16, R125 ;  /* 0x0000007d00107308 */ /* 0x0004e20000000800 */
[----:B----4-:R-:W-:Y:S01]  /*57d0*/  @!P6 FMUL R10, R10, R10 ;  /* 0x0000000a0a0ae220 */ /* 0x010fe20000400000 */
[----:B------:R-:W-:Y:S01]  /*57e0*/  FSETP.GEU.AND P6, PT, R18, -126, PT ;  /* 0xc2fc00001200780b */ /* 0x000fe20003fce000 */
[----:B-1----:R-:W-:-:S01]  /*57f0*/  FFMA R120, R141, UR33, -R185 ;  /* 0x000000218d787c23 */ /* 0x002fc200080008b9 */
[----:B------:R-:W-:-:S03]  /*5800*/  FMNMX R8, R134, R121, !PT ;  /* 0x0000007986087209 */ /* 0x000fc60007800000 */
[----:B------:R-:W-:Y:S01]  /*5810*/  @!P3 FMUL R19, R19, 0.5 ;  /* 0x3f0000001313b820 */ /* 0x000fe20000400000 */
[----:B------:R-:W-:Y:S01]  /*5820*/  FMNMX R121, R135, R8, !PT ;  /* 0x0000000887797209 */ /* 0x000fe20007800000 */
[----:B-----5:R-:W-:Y:S01]  /*5830*/  @!P5 FMUL R9, R9, R9 ;  /* 0x000000090909d220 */ /* 0x020fe20000400000 */
[----:B------:R-:W-:Y:S02]  /*5840*/  FSETP.GEU.AND P5, PT, R17, -126, PT ;  /* 0xc2fc00001100780b */ /* 0x000fe40003fae000 */
[----:B------:R-:W-:Y:S01]  /*5850*/  FMNMX R8, R138, R121, !PT ;  /* 0x000000798a087209 */ /* 0x000fe20007800000 */
[----:B------:R-:W1:Y:S01]  /*5860*/  MUFU.EX2 R19, R19 ;  /* 0x0000001300137308 */ /* 0x000e620000000800 */
[----:B------:R-:W-:-:S01]  /*5870*/  FFMA R121, R144, UR33, -R185 ;  /* 0x0000002190797c23 */ /* 0x000fc200080008b9 */
[----:B------:R-:W-:Y:S01]  /*5880*/  @!P6 FMUL R18, R18, 0.5 ;  /* 0x3f0000001212e820 */ /* 0x000fe20000400000 */
[----:B--2---:R-:W-:Y:S01]  /*5890*/  FMNMX R125, R139, R8, !PT ;  /* 0x000000088b7d7209 */ /* 0x004fe20007800000 */
[----:B---3--:R-:W-:Y:S01]  /*58a0*/  @!P4 FMUL R16, R16, R16 ;  /* 0x000000101010c220 */ /* 0x008fe20000400000 */
[----:B------:R-:W-:-:S02]  /*58b0*/  FSETP.GEU.AND P4, PT, R20, -126, PT ;  /* 0xc2fc00001400780b */ /* 0x000fc40003f8e000 */
[----:B------:R-:W-:Y:S01]  /*58c0*/  FMNMX R8, R142, R125, !PT ;  /* 0x0000007d8e087209 */ /* 0x000fe20007800000 */
[----:B------:R-:W2:Y:S02]  /*58d0*/  MUFU.EX2 R18, R18 ;  /* 0x0000001200127308 */ /* 0x000ea40000000800 */
[----:B------:R-:W-:Y:S01]  /*58e0*/  @!P5 FMUL R17, R17, 0.5 ;  /* 0x3f0000001111d820 */ /* 0x000fe20000400000 */
[----:B------:R-:W-:-:S04]  /*58f0*/  FMNMX R125, R143, R8, !PT ;  /* 0x000000088f7d7209 */ /* 0x000fc80007800000 */
[----:B------:R-:W-:Y:S01]  /*5900*/  FMNMX R8, R146, R125, !PT ;  /* 0x0000007d92087209 */ /* 0x000fe20007800000 */
[----:B------:R-:W3:Y:S01]  /*5910*/  MUFU.EX2 R17, R17 ;  /* 0x0000001100117308 */ /* 0x000ee20000000800 */
[----:B-1----:R-:W-:Y:S01]  /*5920*/  @!P3 FMUL R19, R19, R19 ;  /* 0x000000131313b220 */ /* 0x002fe20000400000 */
[----:B------:R-:W-:Y:S01]  /*5930*/  @!P4 FMUL R20, R20, 0.5 ;  /* 0x3f0000001414c820 */ /* 0x000fe20000400000 */
[----:B------:R-:W-:Y:S01]  /*5940*/  FSETP.GEU.AND P3, PT, R23, -126, PT ;  /* 0xc2fc00001700780b */ /* 0x000fe20003f6e000 */
[----:B------:R-:W-:Y:S01]  /*5950*/  FFMA R125, R148, UR33, -R185 ;  /* 0x00000021947d7c23 */ /* 0x000fe200080008b9 */
[----:B------:R-:W-:-:S03]  /*5960*/  FMNMX R129, R147, R8, !PT ;  /* 0x0000000893817209 */ /* 0x000fc60007800000 */
[----:B------:R-:W1:Y:S01]  /*5970*/  MUFU.EX2 R20, R20 ;  /* 0x0000001400147308 */ /* 0x000e620000000800 */
[----:B--2---:R-:W-:Y:S01]  /*5980*/  @!P6 FMUL R18, R18, R18 ;  /* 0x000000121212e220 */ /* 0x004fe20000400000 */
[----:B------:R-:W-:Y:S02]  /*5990*/  FSETP.GEU.AND P6, PT, R22, -126, PT ;  /* 0xc2fc00001600780b */ /* 0x000fe40003fce000 */
[----:B------:R-:W-:-:S04]  /*59a0*/  FMNMX R8, R150, R129, !PT ;  /* 0x0000008196087209 */ /* 0x000fc80007800000 */
[----:B------:R-:W-:Y:S01]  /*59b0*/  @!P3 FMUL R23, R23, 0.5 ;  /* 0x3f0000001717b820 */ /* 0x000fe20000400000 */
[----:B---3--:R-:W-:Y:S01]  /*59c0*/  @!P5 FMUL R17, R17, R17 ;  /* 0x000000111111d220 */ /* 0x008fe20000400000 */
[----:B------:R-:W-:Y:S02]  /*59d0*/  FSETP.GEU.AND P5, PT, R21, -126, PT ;  /* 0xc2fc00001500780b */ /* 0x000fe40003fae000 */
[----:B------:R-:W-:Y:S02]  /*59e0*/  FMNMX R129, R151, R8, !PT ;  /* 0x0000000897817209 */ /* 0x000fe40007800000 */
[----:B------:R-:W2:Y:S01]  /*59f0*/  MUFU.EX2 R23, R23 ;  /* 0x0000001700177308 */ /* 0x000ea20000000800 */
[----:B------:R-:W-:Y:S01]  /*5a00*/  @!P6 FMUL R22, R22, 0.5 ;  /* 0x3f0000001616e820 */ /* 0x000fe20000400000 */
[----:B------:R-:W-:Y:S01]  /*5a10*/  FMNMX R8, R154, R129, !PT ;  /* 0x000000819a087209 */ /* 0x000fe20007800000 */
[----:B-1----:R-:W-:Y:S01]  /*5a20*/  @!P4 FMUL R20, R20, R20 ;  /* 0x000000141414c220 */ /* 0x002fe20000400000 */
[----:B------:R-:W-:-:S02]  /*5a30*/  FSETP.GEU.AND P4, PT, R120, -126, PT ;  /* 0xc2fc00007800780b */ /* 0x000fc40003f8e000 */
[----:B------:R-:W-:Y:S02]  /*5a40*/  FMNMX R129, R155, R8, !PT ;  /* 0x000000089b817209 */ /* 0x000fe40007800000 */
[----:B------:R-:W1:Y:S01]  /*5a50*/  MUFU.EX2 R22, R22 ;  /* 0x0000001600167308 */ /* 0x000e620000000800 */
[----:B------:R-:W-:Y:S01]  /*5a60*/  @!P5 FMUL R21, R21, 0.5 ;  /* 0x3f0000001515d820 */ /* 0x000fe20000400000 */
[----:B------:R-:W-:Y:S01]  /*5a70*/  FMNMX R8, R158, R129, !PT ;  /* 0x000000819e087209 */ /* 0x000fe20007800000 */
[----:B------:R-:W-:-:S03]  /*5a80*/  FFMA R129, R153, UR33, -R185 ;  /* 0x0000002199817c23 */ /* 0x000fc600080008b9 */
[----:B------:R-:W-:Y:S02]  /*5a90*/  FMNMX R133, R159, R8, !PT ;  /* 0x000000089f857209 */ /* 0x000fe40007800000 */
[----:B------:R-:W3:Y:S01]  /*5aa0*/  MUFU.EX2 R21, R21 ;  /* 0x0000001500157308 */ /* 0x000ee20000000800 */
[----:B------:R-:W-:Y:S01]  /*5ab0*/  @!P4 FMUL R120, R120, 0.5 ;  /* 0x3f0000007878c820 */ /* 0x000fe20000400000 */
[----:B--2---:R-:W-:Y:S01]  /*5ac0*/  @!P3 FMUL R23, R23, R23 ;  /* 0x000000171717b220 */ /* 0x004fe20000400000 */
[----:B------:R-:W-:Y:S02]  /*5ad0*/  FSETP.GEU.AND P3, PT, R125, -126, PT ;  /* 0xc2fc00007d00780b */ /* 0x000fe40003f6e000 */
[----:B------:R-:W-:Y:S01]  /*5ae0*/  FMNMX R8, R162, R133, !PT ;  /* 0x00000085a2087209 */ /* 0x000fe20007800000 */
[----:B------:R-:W-:-:S02]  /*5af0*/  FFMA R133, R156, UR33, -R185 ;  /* 0x000000219c857c23 */ /* 0x000fc400080008b9 */
[----:B------:R-:W2:Y:S01]  /*5b00*/  MUFU.EX2 R120, R120 ;  /* 0x0000007800787308 */ /* 0x000ea20000000800 */
[----:B-1----:R-:W-:Y:S01]  /*5b10*/  @!P6 FMUL R22, R22, R22 ;  /* 0x000000161616e220 */ /* 0x002fe20000400000 */
[----:B------:R-:W-:-:S02]  /*5b20*/  FSETP.GEU.AND P6, PT, R124, -126, PT ;  /* 0xc2fc00007c00780b */ /* 0x000fc40003fce000 */
[----:B------:R-:W-:-:S04]  /*5b30*/  FMNMX R137, R163, R8, !PT ;  /* 0x00000008a3897209 */ /* 0x000fc80007800000 */
[----:B------:R-:W-:Y:S01]  /*5b40*/  @!P3 FMUL R125, R125, 0.5 ;  /* 0x3f0000007d7db820 */ /* 0x000fe20000400000 */
[----:B---3--:R-:W-:Y:S01]  /*5b50*/  @!P5 FMUL R21, R21, R21 ;  /* 0x000000151515d220 */ /* 0x008fe20000400000 */
[----:B------:R-:W-:Y:S02]  /*5b60*/  FSETP.GEU.AND P5, PT, R121, -126, PT ;  /* 0xc2fc00007900780b */ /* 0x000fe40003fae000 */
[----:B------:R-:W-:Y:S01]  /*5b70*/  FMNMX R8, R166, R137, !PT ;  /* 0x00000089a6087209 */ /* 0x000fe20007800000 */
[----:B------:R-:W-:Y:S01]  /*5b80*/  FFMA R137, R157, UR33, -R185 ;  /* 0x000000219d897c23 */ /* 0x000fe200080008b9 */
[----:B------:R-:W1:Y:S01]  /*5b90*/  MUFU.EX2 R125, R125 ;  /* 0x0000007d007d7308 */ /* 0x000e620000000800 */
[----:B------:R-:W-:Y:S01]  /*5ba0*/  @!P6 FMUL R124, R124, 0.5 ;  /* 0x3f0000007c7ce820 */ /* 0x000fe20000400000 */
[----:B------:R-:W-:Y:S01]  /*5bb0*/  FMNMX R141, R167, R8, !PT ;  /* 0x00000008a78d7209 */ /* 0x000fe20007800000 */
[----:B--2---:R-:W-:Y:S01]  /*5bc0*/  @!P4 FMUL R120, R120, R120 ;  /* 0x000000787878c220 */ /* 0x004fe20000400000 */
[----:B------:R-:W-:-:S02]  /*5bd0*/  FSETP.GEU.AND P4, PT, R128, -126, PT ;  /* 0xc2fc00008000780b */ /* 0x000fc40003f8e000 */
[----:B------:R-:W-:Y:S02]  /*5be0*/  FMNMX R8, R170, R141, !PT ;  /* 0x0000008daa087209 */ /* 0x000fe40007800000 */
[----:B------:R-:W2:Y:S01]  /*5bf0*/  MUFU.EX2 R124, R124 ;  /* 0x0000007c007c7308 */ /* 0x000ea20000000800 */
[----:B------:R-:W-:Y:S01]  /*5c00*/  @!P5 FMUL R121, R121, 0.5 ;  /* 0x3f0000007979d820 */ /* 0x000fe20000400000 */
[----:B------:R-:W-:-:S04]  /*5c10*/  FMNMX R141, R171, R8, !PT ;  /* 0x00000008ab8d7209 */ /* 0x000fc80007800000 */
[----:B------:R-:W-:Y:S01]  /*5c20*/  FMNMX R8, R174, R141, !PT ;  /* 0x0000008dae087209 */ /* 0x000fe20007800000 */
[----:B------:R-:W-:-:S01]  /*5c30*/  FFMA R141, R161, UR33, -R185 ;  /* 0x00000021a18d7c23 */ /* 0x000fc200080008b9 */
[----:B------:R-:W3:Y:S01]  /*5c40*/  MUFU.EX2 R121, R121 ;  /* 0x0000007900797308 */ /* 0x000ee20000000800 */
[----:B------:R-:W-:Y:S01]  /*5c50*/  @!P4 FMUL R128, R128, 0.5 ;  /* 0x3f0000008080c820 */ /* 0x000fe20000400000 */
[----:B-1----:R-:W-:Y:S01]  /*5c60*/  @!P3 FMUL R125, R125, R125 ;  /* 0x0000007d7d7db220 */ /* 0x002fe20000400000 */
[----:B------:R-:W-:Y:S02]  /*5c70*/  FSETP.GEU.AND P3, PT, R133, -126, PT ;  /* 0xc2fc00008500780b */ /* 0x000fe40003f6e000 */
        /* <DEDUP_REMOVED lines=13> */
[----:B------:R-:W-:Y:S01]  /*5d50*/  FSETP.GEU.AND P4, PT, R137, -126, PT ;  /* 0xc2fc00008900780b */ /* 0x000fe20003f8e000 */
[----:B------:R-:W-:-:S01]  /*5d60*/  FFMA R145, R165, UR33, -R185 ;  /* 0x00000021a5917c23 */ /* 0x000fc200080008b9 */
[----:B------:R-:W-:-:S02]  /*5d70*/  FMNMX R8, R183, R8, !PT ;  /* 0x00000008b7087209 */ /* 0x000fc40007800000 */
[----:B------:R-:W1:Y:S01]  /*5d80*/  MUFU.EX2 R129, R129 ;  /* 0x0000008100817308 */ /* 0x000e620000000800 */
[----:B------:R-:W-:Y:S02]  /*5d90*/  @!P5 FMUL R132, R132, 0.5 ;  /* 0x3f0000008484d820 */ /* 0x000fe40000400000 */
[----:B------:R-:W3:Y:S05]  /*5da0*/  SHFL.BFLY PT, R153, R8, 0x1, 0x1f ;  /* 0x0c201f0008997f89 */ /* 0x000eea00000e0000 */
[----:B------:R-:W4:Y:S01]  /*5db0*/  MUFU.EX2 R132, R132 ;  /* 0x0000008400847308 */ /* 0x000f220000000800 */
[----:B------:R-:W-:Y:S01]  /*5dc0*/  @!P4 FMUL R137, R137, 0.5 ;  /* 0x3f0000008989c820 */ /* 0x000fe20000400000 */
[----:B--2---:R-:W-:Y:S01]  /*5dd0*/  @!P3 FMUL R133, R133, R133 ;  /* 0x000000858585b220 */ /* 0x004fe20000400000 */
[----:B------:R-:W-:-:S05]  /*5de0*/  FSETP.GEU.AND P3, PT, R164, -126, PT ;  /* 0xc2fc0000a400780b */ /* 0x000fca0003f6e000 */
[----:B------:R-:W2:Y:S01]  /*5df0*/  MUFU.EX2 R137, R137 ;  /* 0x0000008900897308 */ /* 0x000ea20000000800 */
[----:B-1----:R-:W-:Y:S01]  /*5e00*/  @!P6 FMUL R129, R129, R129 ;  /* 0x000000818181e220 */ /* 0x002fe20000400000 */
[----:B------:R-:W-:-:S06]  /*5e10*/  FSETP.GEU.AND P6, PT, R141, -126, PT ;  /* 0xc2fc00008d00780b */ /* 0x000fcc0003fce000 */
[----:B------:R-:W-:Y:S01]  /*5e20*/  @!P3 FMUL R164, R164, 0.5 ;  /* 0x3f000000a4a4b820 */ /* 0x000fe20000400000 */
[----:B----4-:R-:W-:Y:S01]  /*5e30*/  @!P5 FMUL R132, R132, R132 ;  /* 0x000000848484d220 */ /* 0x010fe20000400000 */
[----:B------:R-:W-:Y:S02]  /*5e40*/  FSETP.GEU.AND P5, PT, R136, -126, PT ;  /* 0xc2fc00008800780b */ /* 0x000fe40003fae000 */
[----:B------:R-:W1:Y:S01]  /*5e50*/  MUFU.EX2 R140, R164 ;  /* 0x000000a4008c7308 */ /* 0x000e620000000800 */
[----:B---3--:R-:W-:Y:S01]  /*5e60*/  FMNMX R8, R8, R153, !PT ;  /* 0x0000009908087209 */ /* 0x008fe20007800000 */
[----:B------:R-:W-:Y:S01]  /*5e70*/  FFMA R153, R173, UR33, -R185 ;  /* 0x00000021ad997c23 */ /* 0x000fe200080008b9 */
[----:B------:R-:W-:Y:S01]  /*5e80*/  @!P6 FMUL R141, R141, 0.5 ;  /* 0x3f0000008d8de820 */ /* 0x000fe20000400000 */
[----:B------:R-:W-:Y:S01]  /*5e90*/  FADD R15, R9, R132 ;  /* 0x00000084090f7221 */ /* 0x000fe20000000000 */
[----:B--2---:R-:W-:Y:S01]  /*5ea0*/  @!P4 FMUL R137, R137, R137 ;  /* 0x000000898989c220 */ /* 0x004fe20000400000 */
[----:B------:R-:W-:Y:S01]  /*5eb0*/  FSETP.GEU.AND P4, PT, R145, -126, PT ;  /* 0xc2fc00009100780b */ /* 0x000fe20003f8e000 */
[----:B------:R-:W2:Y:S01]  /*5ec0*/  SHFL.BFLY PT, R157, R8, 0x2, 0x1f ;  /* 0x0c401f00089d7f89 */ /* 0x000ea200000e0000 */
[----:B------:R-:W-:Y:S01]  /*5ed0*/  F2FP.SATFINITE.E4M3.F32.PACK_AB_MERGE_C R132, RZ, R132, RZ ;  /* 0x00000084ff84723e */ /* 0x000fe200048070ff */
[----:B------:R-:W3:Y:S02]  /*5ee0*/  MUFU.EX2 R141, R141 ;  /* 0x0000008d008d7308 */ /* 0x000ee40000000800 */
[----:B------:R-:W-:Y:S01]  /*5ef0*/  @!P5 FMUL R136, R136, 0.5 ;  /* 0x3f0000008888d820 */ /* 0x000fe20000400000 */
[----:B------:R-:W-:-:S05]  /*5f00*/  LOP3.LUT R132, R132, 0xff, RZ, 0xc0, !PT ;  /* 0x000000ff84847812 */ /* 0x000fca00078ec0ff */
[----:B------:R-:W4:Y:S01]  /*5f10*/  MUFU.EX2 R136, R136 ;  /* 0x0000008800887308 */ /* 0x000f220000000800 */
[----:B-1----:R-:W-:Y:S01]  /*5f20*/  @!P3 FMUL R140, R140, R140 ;  /* 0x0000008c8c8cb220 */ /* 0x002fe20000400000 */
[----:B------:R-:W-:Y:S01]  /*5f30*/  @!P4 FMUL R145, R145, 0.5 ;  /* 0x3f0000009191c820 */ /* 0x000fe20000400000 */
[----:B------:R-:W-:-:S05]  /*5f40*/  FSETP.GEU.AND P3, PT, R172, -126, PT ;  /* 0xc2fc0000ac00780b */ /* 0x000fca0003f6e000 */
[----:B------:R-:W1:Y:S01]  /*5f50*/  MUFU.EX2 R145, R145 ;  /* 0x0000009100917308 */ /* 0x000e620000000800 */
[----:B---3--:R-:W-:Y:S01]  /*5f60*/  @!P6 FMUL R141, R141, R141 ;  /* 0x0000008d8d8de220 */ /* 0x008fe20000400000 */
[----:B------:R-:W-:Y:S02]  /*5f70*/  FSETP.GEU.AND P6, PT, R149, -126, PT ;  /* 0xc2fc00009500780b */ /* 0x000fe40003fce000 */
[----:B--2---:R-:W-:-:S04]  /*5f80*/  FMNMX R8, R8, R157, !PT ;  /* 0x0000009d08087209 */ /* 0x004fc80007800000 */
[----:B------:R-:W-:Y:S01]  /*5f90*/  @!P3 FMUL R172, R172, 0.5 ;  /* 0x3f000000acacb820 */ /* 0x000fe20000400000 */
[----:B----4-:R-:W-:Y:S01]  /*5fa0*/  @!P5 FMUL R136, R136, R136 ;  /* 0x000000888888d220 */ /* 0x010fe20000400000 */
[----:B------:R-:W-:Y:S02]  /*5fb0*/  FSETP.GEU.AND P5, PT, R168, -126, PT ;  /* 0xc2fc0000a800780b */ /* 0x000fe40003fae000 */
[----:B------:R-:W2:Y:S03]  /*5fc0*/  MUFU.EX2 R148, R172 ;  /* 0x000000ac00947308 */ /* 0x000ea60000000800 */
[----:B------:R-:W-:Y:S01]  /*5fd0*/  @!P6 FMUL R149, R149, 0.5 ;  /* 0x3f0000009595e820 */ /* 0x000fe20000400000 */
[----:B-1----:R-:W-:Y:S01]  /*5fe0*/  @!P4 FMUL R145, R145, R145 ;  /* 0x000000919191c220 */ /* 0x002fe20000400000 */
[----:B------:R-:W-:-:S04]  /*5ff0*/  FSETP.GEU.AND P4, PT, R153, -126, PT ;  /* 0xc2fc00009900780b */ /* 0x000fc80003f8e000 */
[----:B------:R-:W1:Y:S02]  /*6000*/  MUFU.EX2 R149, R149 ;  /* 0x0000009500957308 */ /* 0x000e640000000800 */
[----:B------:R-:W-:-:S06]  /*6010*/  @!P5 FMUL R168, R168, 0.5 ;  /* 0x3f000000a8a8d820 */ /* 0x000fcc0000400000 */
[----:B------:R-:W3:Y:S01]  /*6020*/  MUFU.EX2 R144, R168 ;  /* 0x000000a800907308 */ /* 0x000ee20000000800 */
[----:B--2---:R-:W-:Y:S01]  /*6030*/  @!P3 FMUL R148, R148, R148 ;  /* 0x000000949494b220 */ /* 0x004fe20000400000 */
[----:B------:R-:W-:Y:S01]  /*6040*/  @!P4 FMUL R153, R153, 0.5 ;  /* 0x3f0000009999c820 */ /* 0x000fe20000400000 */
[----:B------:R-:W-:-:S04]  /*6050*/  FSETP.NEU.AND P3, PT, R8, -INF , PT ;  /* 0xff8000000800780b */ /* 0x000fc80003f6d000 */
[----:B------:R-:W-:Y:S01]  /*6060*/  FSEL R164, R8, RZ, P3 ;  /* 0x000000ff08a47208 */ /* 0x000fe20001800000 */
[----:B------:R-:W2:Y:S01]  /*6070*/  MUFU.EX2 R153, R153 ;  /* 0x0000009900997308 */ /* 0x000ea20000000800 */
[----:B-1----:R-:W-:Y:S01]  /*6080*/  @!P6 FMUL R149, R149, R149 ;  /* 0x000000959595e220 */ /* 0x002fe20000400000 */
[----:B------:R-:W-:Y:S02]  /*6090*/  FSETP.GEU.AND P3, PT, R180, -126, PT ;  /* 0xc2fc0000b400780b */ /* 0x000fe40003f6e000 */
[----:B------:R-:W-:Y:S01]  /*60a0*/  FSETP.GEU.AND P6, PT, R177, -126, PT ;  /* 0xc2fc0000b100780b */ /* 0x000fe20003fce000 */
[C---:B------:R-:W-:Y:S01]  /*60b0*/  FMUL R161, R164.reuse, UR33 ;  /* 0x00000021a4a17c20 */ /* 0x040fe20008400000 */
[----:B------:R-:W-:-:S01]  /*60c0*/  FADD R13, -R164, R13 ;  /* 0x0000000da40d7221 */ /* 0x000fc20000000100 */
[----:B---3--:R-:W-:Y:S01]  /*60d0*/  @!P5 FMUL R144, R144, R144 ;  /* 0x000000909090d220 */ /* 0x008fe20000400000 */
[----:B------:R-:W-:Y:S01]  /*60e0*/  FSETP.GEU.AND P5, PT, R152, -126, PT ;  /* 0xc2fc00009800780b */ /* 0x000fe20003fae000 */
[--C-:B------:R-:W-:Y:S01]  /*60f0*/  FFMA R156, R122, UR33, -R161.reuse ;  /* 0x000000217a9c7c23 */ /* 0x100fe200080008a1 */
[----:B------:R-:W-:-:S01]  /*6100*/  FFMA R160, R123, UR33, -R161 ;  /* 0x000000217ba07c23 */ /* 0x000fc200080008a1 */
[--C-:B------:R-:W-:Y:S01]  /*6110*/  FFMA R165, R126, UR33, -R161.reuse ;  /* 0x000000217ea57c23 */ /* 0x100fe200080008a1 */
[----:B------:R-:W-:-:S03]  /*6120*/  FFMA R168, R127, UR33, -R161 ;  /* 0x000000217fa87c23 */ /* 0x000fc600080008a1 */
[----:B------:R-:W-:Y:S01]  /*6130*/  @!P3 FMUL R180, R180, 0.5 ;  /* 0x3f000000b4b4b820 */ /* 0x000fe20000400000 */
[----:B------:R-:W-:-:S01]  /*6140*/  FFMA R169, R130, UR33, -R161 ;  /* 0x0000002182a97c23 */ /* 0x000fc200080008a1 */
[----:B--2---:R-:W-:Y:S01]  /*6150*/  @!P4 FMUL R153, R153, R153 ;  /* 0x000000999999c220 */ /* 0x004fe20000400000 */
[----:B------:R-:W-:Y:S01]  /*6160*/  FSETP.GEU.AND P4, PT, R181, -126, PT ;  /* 0xc2fc0000b500780b */ /* 0x000fe20003f8e000 */
[----:B------:R-:W-:Y:S01]  /*6170*/  @!P6 FMUL R177, R177, 0.5 ;  /* 0x3f000000b1b1e820 */ /* 0x000fe20000400000 */
[----:B------:R-:W1:Y:S01]  /*6180*/  MUFU.EX2 R122, R180 ;  /* 0x000000b4007a7308 */ /* 0x000e620000000800 */
[----:B------:R-:W-:-:S01]  /*6190*/  FFMA R172, R151, UR33, -R161 ;  /* 0x0000002197ac7c23 */ /* 0x000fc200080008a1 */
[--C-:B------:R-:W-:Y:S01]  /*61a0*/  FFMA R176, R166, UR33, -R161.reuse ;  /* 0x00000021a6b07c23 */ /* 0x100fe200080008a1 */
[----:B------:R-:W-:Y:S01]  /*61b0*/  @!P5 FMUL R152, R152, 0.5 ;  /* 0x3f0000009898d820 */ /* 0x000fe20000400000 */
[--C-:B------:R-:W-:Y:S01]  /*61c0*/  FFMA R173, R163, UR33, -R161.reuse ;  /* 0x00000021a3ad7c23 */ /* 0x100fe200080008a1 */
[----:B------:R-:W-:-:S01]  /*61d0*/  FFMA R170, R170, UR33, -R161 ;  /* 0x00000021aaaa7c23 */ /* 0x000fc200080008a1 */
[--C-:B------:R-:W-:Y:S01]  /*61e0*/  FFMA R179, R179, UR33, -R161.reuse ;  /* 0x00000021b3b37c23 */ /* 0x100fe200080008a1 */
[----:B------:R-:W-:-:S01]  /*61f0*/  FFMA R183, R183, UR33, -R161 ;  /* 0x00000021b7b77c23 */ /* 0x000fc200080008a1 */
[----:B------:R-:W2:Y:S01]  /*6200*/  MUFU.EX2 R157, R177 ;  /* 0x000000b1009d7308 */ /* 0x000ea20000000800 */
[----:B------:R-:W-:-:S02]  /*6210*/  FMUL R13, R13, UR33 ;  /* 0x000000210d0d7c20 */ /* 0x000fc40008400000 */
[----:B------:R-:W-:-:S05]  /*6220*/  @!P4 FMUL R181, R181, 0.5 ;  /* 0x3f000000b5b5c820 */ /* 0x000fca0000400000 */
[----:B------:R-:W3:Y:S01]  /*6230*/  MUFU.EX2 R152, R152 ;  /* 0x0000009800987308 */ /* 0x000ee20000000800 */
[----:B-1----:R-:W-:Y:S01]  /*6240*/  @!P3 FMUL R122, R122, R122 ;  /* 0x0000007a7a7ab220 */ /* 0x002fe20000400000 */
[----:B------:R-:W-:-:S06]  /*6250*/  FSETP.GEU.AND P3, PT, R165, -126, PT ;  /* 0xc2fc0000a500780b */ /* 0x000fcc0003f6e000 */
[----:B------:R1:W4:Y:S01]  /*6260*/  MUFU.EX2 R123, R181 ;  /* 0x000000b5007b7308 */ /* 0x0003220000000800 */
[----:B--2---:R-:W-:Y:S01]  /*6270*/  @!P6 FMUL R157, R157, R157 ;  /* 0x0000009d9d9de220 */ /* 0x004fe20000400000 */
[----:B------:R-:W-:-:S05]  /*6280*/  FSETP.GEU.AND P6, PT, R160, -126, PT ;  /* 0xc2fc0000a000780b */ /* 0x000fca0003fce000 */
[----:B------:R-:W-:Y:S01]  /*6290*/  @!P3 FMUL R165, R165, 0.5 ;  /* 0x3f000000a5a5b820 */ /* 0x000fe20000400000 */
[----:B---3--:R-:W-:Y:S01]  /*62a0*/  @!P5 FMUL R152, R152, R152 ;  /* 0x000000989898d220 */ /* 0x008fe20000400000 */
[----:B------:R-:W-:Y:S02]  /*62b0*/  FSETP.GEU.AND P5, PT, R156, -126, PT ;  /* 0xc2fc00009c00780b */ /* 0x000fe40003fae000 */
[----:B------:R2:W3:Y:S01]  /*62c0*/  MUFU.EX2 R130, R165 ;  /* 0x000000a500827308 */ /* 0x0004e20000000800 */
[----:B-1----:R-:W-:-:S03]  /*62d0*/  FFMA R181, R182, UR33, -R161 ;  /* 0x00000021b6b57c23 */ /* 0x002fc600080008a1 */
[----:B------:R-:W-:Y:S01]  /*62e0*/  @!P6 FMUL R160, R160, 0.5 ;  /* 0x3f000000a0a0e820 */ /* 0x000fe20000400000 */
[----:B----4-:R-:W-:Y:S01]  /*62f0*/  @!P4 FMUL R123, R123, R123 ;  /* 0x0000007b7b7bc220 */ /* 0x010fe20000400000 */
[----:B------:R-:W-:Y:S02]  /*6300*/  FSETP.GEU.AND P4, PT, R168, -126, PT ;  /* 0xc2fc0000a800780b */ /* 0x000fe40003f8e000 */
[----:B------:R1:W4:Y:S01]  /*6310*/  MUFU.EX2 R127, R160 ;  /* 0x000000a0007f7308 */ /* 0x0003220000000800 */
[----:B--2---:R-:W-:-:S02]  /*6320*/  FFMA R165, R135, UR33, -R161 ;  /* 0x0000002187a57c23 */ /* 0x004fc400080008a1 */
[----:B------:R-:W-:-:S05]  /*6330*/  @!P5 FMUL R156, R156, 0.5 ;  /* 0x3f0000009c9cd820 */ /* 0x000fca0000400000 */
[----:B------:R2:W5:Y:S01]  /*6340*/  MUFU.EX2 R126, R156 ;  /* 0x0000009c007e7308 */ /* 0x0005620000000800 */
[----:B-1----:R-:W-:-:S01]  /*6350*/  FFMA R160, R134, UR33, -R161 ;  /* 0x0000002186a07c23 */ /* 0x002fc200080008a1 */
[----:B---3--:R-:W-:Y:S01]  /*6360*/  @!P3 FMUL R130, R130, R130 ;  /* 0x000000828282b220 */ /* 0x008fe20000400000 */
[----:B------:R-:W-:-:S03]  /*6370*/  @!P4 FMUL R168, R168, 0.5 ;  /* 0x3f000000a8a8c820 */ /* 0x000fc60000400000 */
[----:B------:R-:W-:Y:S01]  /*6380*/  FSETP.GEU.AND P3, PT, R160, -126, PT ;  /* 0xc2fc0000a000780b */ /* 0x000fe20003f6e000 */
[----:B--2---:R-:W-:-:S01]  /*6390*/  FFMA R156, R131, UR33, -R161 ;  /* 0x00000021839c7c23 */ /* 0x004fc200080008a1 */
[----:B----4-:R-:W-:Y:S01]  /*63a0*/  @!P6 FMUL R127, R127, R127 ;  /* 0x0000007f7f7fe220 */ /* 0x010fe20000400000 */
[----:B------:R1:W2:Y:S03]  /*63b0*/  MUFU.EX2 R131, R168 ;  /* 0x000000a800837308 */ /* 0x0002a60000000800 */
[----:B------:R-:W-:Y:S01]  /*63c0*/  FSETP.GEU.AND P6, PT, R156, -126, PT ;  /* 0xc2fc00009c00780b */ /* 0x000fe20003fce000 */
[----:B-----5:R-:W-:Y:S01]  /*63d0*/  @!P5 FMUL R126, R126, R126 ;  /* 0x0000007e7e7ed220 */ /* 0x020fe20000400000 */
[----:B------:R-:W-:-:S05]  /*63e0*/  FSETP.GEU.AND P5, PT, R169, -126, PT ;  /* 0xc2fc0000a900780b */ /* 0x000fca0003fae000 */
[----:B------:R-:W-:Y:S01]  /*63f0*/  @!P3 FMUL R160, R160, 0.5 ;  /* 0x3f000000a0a0b820 */ /* 0x000fe20000400000 */
[----:B-1----:R-:W-:-:S03]  /*6400*/  FFMA R168, R138, UR33, -R161 ;  /* 0x000000218aa87c23 */ /* 0x002fc600080008a1 */
[----:B------:R1:W3:Y:S02]  /*6410*/  MUFU.EX2 R138, R160 ;  /* 0x000000a0008a7308 */ /* 0x0002e40000000800 */
[----:B------:R-:W-:Y:S01]  /*6420*/  @!P6 FMUL R156, R156, 0.5 ;  /* 0x3f0000009c9ce820 */ /* 0x000fe20000400000 */
[----:B--2---:R-:W-:Y:S01]  /*6430*/  @!P4 FMUL R131, R131, R131 ;  /* 0x000000838383c220 */ /* 0x004fe20000400000 */
[----:B------:R-:W-:Y:S01]  /*6440*/  FSETP.GEU.AND P4, PT, R165, -126, PT ;  /* 0xc2fc0000a500780b */ /* 0x000fe20003f8e000 */
[----:B------:R-:W-:-:S03]  /*6450*/  @!P5 FMUL R169, R169, 0.5 ;  /* 0x3f000000a9a9d820 */ /* 0x000fc60000400000 */
[----:B------:R2:W4:Y:S01]  /*6460*/  MUFU.EX2 R135, R156 ;  /* 0x0000009c00877308 */ /* 0x0005220000000800 */
[----:B-1----:R-:W-:-:S07]  /*6470*/  FFMA R160, R143, UR33, -R161 ;  /* 0x000000218fa07c23 */ /* 0x002fce00080008a1 */
[----:B------:R1:W5:Y:S01]  /*6480*/  MUFU.EX2 R134, R169 ;  /* 0x000000a900867308 */ /* 0x0003620000000800 */
[----:B--2---:R-:W-:-:S01]  /*6490*/  FFMA R156, R142, UR33, -R161 ;  /* 0x000000218e9c7c23 */ /* 0x004fc200080008a1 */
[----:B------:R-:W-:Y:S01]  /*64a0*/  @!P4 FMUL R165, R165, 0.5 ;  /* 0x3f000000a5a5c820 */ /* 0x000fe20000400000 */
[----:B---3--:R-:W-:-:S03]  /*64b0*/  @!P3 FMUL R138, R138, R138 ;  /* 0x0000008a8a8ab220 */ /* 0x008fc60000400000 */
[----:B------:R-:W-:Y:S01]  /*64c0*/  FSETP.GEU.AND P3, PT, R156, -126, PT ;  /* 0xc2fc00009c00780b */ /* 0x000fe20003f6e000 */
[----:B-1----:R-:W-:-:S01]  /*64d0*/  FFMA R169, R139, UR33, -R161 ;  /* 0x000000218ba97c23 */ /* 0x002fc200080008a1 */
[----:B----4-:R-:W-:Y:S01]  /*64e0*/  @!P6 FMUL R135, R135, R135 ;  /* 0x000000878787e220 */ /* 0x010fe20000400000 */
[----:B------:R1:W2:Y:S03]  /*64f0*/  MUFU.EX2 R139, R165 ;  /* 0x000000a5008b7308 */ /* 0x0002a60000000800 */
[----:B------:R-:W-:Y:S01]  /*6500*/  FSETP.GEU.AND P6, PT, R169, -126, PT ;  /* 0xc2fc0000a900780b */ /* 0x000fe20003fce000 */
[----:B-----5:R-:W-:Y:S01]  /*6510*/  @!P5 FMUL R134, R134, R134 ;  /* 0x000000868686d220 */ /* 0x020fe20000400000 */
[----:B------:R-:W-:-:S05]  /*6520*/  FSETP.GEU.AND P5, PT, R168, -126, PT ;  /* 0xc2fc0000a800780b */ /* 0x000fca0003fae000 */
[----:B------:R-:W-:Y:S01]  /*6530*/  @!P3 FMUL R156, R156, 0.5 ;  /* 0x3f0000009c9cb820 */ /* 0x000fe20000400000 */
[----:B-1----:R-:W-:-:S03]  /*6540*/  FFMA R165, R146, UR33, -R161 ;  /* 0x0000002192a57c23 */ /* 0x002fc600080008a1 */
[----:B------:R-:W1:Y:S02]  /*6550*/  MUFU.EX2 R146, R156 ;  /* 0x0000009c00927308 */ /* 0x000e640000000800 */
[----:B------:R-:W-:Y:S01]  /*6560*/  @!P6 FMUL R169, R169, 0.5 ;  /* 0x3f000000a9a9e820 */ /* 0x000fe20000400000 */
[----:B--2---:R-:W-:Y:S01]  /*6570*/  @!P4 FMUL R139, R139, R139 ;  /* 0x0000008b8b8bc220 */ /* 0x004fe20000400000 */
[----:B------:R-:W-:Y:S01]  /*6580*/  FSETP.GEU.AND P4, PT, R160, -126, PT ;  /* 0xc2fc0000a000780b */ /* 0x000fe20003f8e000 */
[----:B------:R-:W-:-:S03]  /*6590*/  @!P5 FMUL R168, R168, 0.5 ;  /* 0x3f000000a8a8d820 */ /* 0x000fc60000400000 */
[----:B------:R2:W3:Y:S08]  /*65a0*/  MUFU.EX2 R143, R169 ;  /* 0x000000a9008f7308 */ /* 0x0004f00000000800 */
[----:B------:R4:W5:Y:S01]  /*65b0*/  MUFU.EX2 R142, R168 ;  /* 0x000000a8008e7308 */ /* 0x0009620000000800 */
[----:B--2---:R-:W-:-:S01]  /*65c0*/  FFMA R169, R150, UR33, -R161 ;  /* 0x0000002196a97c23 */ /* 0x004fc200080008a1 */
[----:B------:R-:W-:Y:S01]  /*65d0*/  @!P4 FMUL R160, R160, 0.5 ;  /* 0x3f000000a0a0c820 */ /* 0x000fe20000400000 */
[----:B-1----:R-:W-:-:S03]  /*65e0*/  @!P3 FMUL R146, R146, R146 ;  /* 0x000000929292b220 */ /* 0x002fc60000400000 */
[----:B------:R-:W-:Y:S01]  /*65f0*/  FSETP.GEU.AND P3, PT, R169, -126, PT ;  /* 0xc2fc0000a900780b */ /* 0x000fe20003f6e000 */
[----:B----4-:R-:W-:-:S01]  /*6600*/  FFMA R168, R147, UR33, -R161 ;  /* 0x0000002193a87c23 */ /* 0x010fc200080008a1 */
[----:B---3--:R-:W-:Y:S01]  /*6610*/  @!P6 FMUL R143, R143, R143 ;  /* 0x0000008f8f8fe220 */ /* 0x008fe20000400000 */
        /* <DEDUP_REMOVED lines=17> */
[----:B------:R-:W-:Y:S02]  /*6730*/  FSETP.GEU.AND P3, PT, R168, -126, PT ;  /* 0xc2fc0000a800780b */ /* 0x000fe40003f6e000 */
[----:B------:R2:W3:Y:S01]  /*6740*/  MUFU.EX2 R154, R172 ;  /* 0x000000ac009a7308 */ /* 0x0004e20000000800 */
[----:B-1----:R-:W-:-:S01]  /*6750*/  FFMA R165, R155, UR33, -R161 ;  /* 0x000000219ba57c23 */ /* 0x002fc200080008a1 */
[----:B----4-:R-:W-:-:S04]  /*6760*/  @!P6 FMUL R151, R151, R151 ;  /* 0x000000979797e220 */ /* 0x010fc80000400000 */
[----:B------:R-:W-:Y:S01]  /*6770*/  FSETP.GEU.AND P6, PT, R165, -126, PT ;  /* 0xc2fc0000a500780b */ /* 0x000fe20003fce000 */
[----:B-----5:R-:W-:Y:S01]  /*6780*/  @!P5 FMUL R150, R150, R150 ;  /* 0x000000969696d220 */ /* 0x020fe20000400000 */
[----:B------:R-:W-:-:S03]  /*6790*/  FSETP.GEU.AND P5, PT, R160, -126, PT ;  /* 0xc2fc0000a000780b */ /* 0x000fc60003fae000 */
[----:B------:R-:W-:Y:S01]  /*67a0*/  @!P3 FMUL R168, R168, 0.5 ;  /* 0x3f000000a8a8b820 */ /* 0x000fe20000400000 */
[----:B--2---:R-:W-:-:S03]  /*67b0*/  FFMA R172, R162, UR33, -R161 ;  /* 0x00000021a2ac7c23 */ /* 0x004fc600080008a1 */
[----:B------:R1:W2:Y:S01]  /*67c0*/  MUFU.EX2 R159, R168 ;  /* 0x000000a8009f7308 */ /* 0x0002a20000000800 */
[----:B---3--:R-:W-:Y:S01]  /*67d0*/  @!P4 FMUL R154, R154, R154 ;  /* 0x0000009a9a9ac220 */ /* 0x008fe20000400000 */
[----:B------:R-:W-:Y:S02]  /*67e0*/  FSETP.GEU.AND P4, PT, R169, -126, PT ;  /* 0xc2fc0000a900780b */ /* 0x000fe40003f8e000 */
[----:B------:R-:W-:Y:S02]  /*67f0*/  @!P6 FMUL R165, R165, 0.5 ;  /* 0x3f000000a5a5e820 */ /* 0x000fe40000400000 */
[----:B------:R-:W-:Y:S02]  /*6800*/  @!P5 FMUL R160, R160, 0.5 ;  /* 0x3f000000a0a0d820 */ /* 0x000fe40000400000 */
[----:B------:R-:W3:Y:S01]  /*6810*/  MUFU.EX2 R158, R165 ;  /* 0x000000a5009e7308 */ /* 0x000ee20000000800 */
[----:B-1----:R-:W-:-:S01]  /*6820*/  FFMA R168, R171, UR33, -R161 ;  /* 0x00000021aba87c23 */ /* 0x002fc200080008a1 */
[----:B------:R-:W-:Y:S01]  /*6830*/  FFMA R171, R174, UR33, -R161 ;  /* 0x00000021aeab7c23 */ /* 0x000fe200080008a1 */
[----:B------:R-:W-:-:S01]  /*6840*/  FADD R174, R23, R148 ;  /* 0x0000009417ae7221 */ /* 0x000fc20000000000 */
[----:B------:R-:W-:-:S02]  /*6850*/  F2FP.SATFINITE.E4M3.F32.PACK_AB_MERGE_C R23, RZ, R23, RZ ;  /* 0x00000017ff17723e */ /* 0x000fc400048070ff */
[----:B------:R-:W-:Y:S01]  /*6860*/  F2FP.SATFINITE.E4M3.F32.PACK_AB_MERGE_C R148, RZ, R148, RZ ;  /* 0x00000094ff94723e */ /* 0x000fe200048070ff */
[----:B------:R-:W-:Y:S01]  /*6870*/  @!P4 FMUL R169, R169, 0.5 ;  /* 0x3f000000a9a9c820 */ /* 0x000fe20000400000 */
[----:B------:R-:W1:Y:S01]  /*6880*/  MUFU.EX2 R155, R160 ;  /* 0x000000a0009b7308 */ /* 0x000e620000000800 */
[----:B--2---:R-:W-:Y:S01]  /*6890*/  @!P3 FMUL R159, R159, R159 ;  /* 0x0000009f9f9fb220 */ /* 0x004fe20000400000 */
[----:B------:R-:W-:Y:S02]  /*68a0*/  FSETP.GEU.AND P3, PT, R176, -126, PT ;  /* 0xc2fc0000b000780b */ /* 0x000fe40003f6e000 */
[----:B------:R-:W-:-:S04]  /*68b0*/  LOP3.LUT R148, R148, 0xff, RZ, 0xc0, !PT ;  /* 0x000000ff94947812 */ /* 0x000fc800078ec0ff */
[----:B------:R-:W2:Y:S01]  /*68c0*/  MUFU.EX2 R160, R169 ;  /* 0x000000a900a07308 */ /* 0x000ea20000000800 */
[----:B---3--:R-:W-:Y:S01]  /*68d0*/  @!P6 FMUL R158, R158, R158 ;  /* 0x0000009e9e9ee220 */ /* 0x008fe20000400000 */
[----:B------:R-:W-:-:S05]  /*68e0*/  FSETP.GEU.AND P6, PT, R173, -126, PT ;  /* 0xc2fc0000ad00780b */ /* 0x000fca0003fce000 */
[----:B------:R-:W-:Y:S01]  /*68f0*/  @!P3 FMUL R176, R176, 0.5 ;  /* 0x3f000000b0b0b820 */ /* 0x000fe20000400000 */
[----:B-1----:R-:W-:Y:S01]  /*6900*/  @!P5 FMUL R155, R155, R155 ;  /* 0x0000009b9b9bd220 */ /* 0x002fe20000400000 */
[----:B------:R-:W-:Y:S02]  /*6910*/  FSETP.GEU.AND P5, PT, R172, -126, PT ;  /* 0xc2fc0000ac00780b */ /* 0x000fe40003fae000 */
[----:B------:R1:W3:Y:S01]  /*6920*/  MUFU.EX2 R165, R176 ;  /* 0x000000b000a57308 */ /* 0x0002e20000000800 */
[----:B------:R-:W-:-:S01]  /*6930*/  FADD R185, R126, R155 ;  /* 0x0000009b7eb97221 */ /* 0x000fc20000000000 */
[----:B------:R-:W-:Y:S02]  /*6940*/  F2FP.SATFINITE.E4M3.F32.PACK_AB_MERGE_C R126, RZ, R126, RZ ;  /* 0x0000007eff7e723e */ /* 0x000fe400048070ff */
[----:B------:R-:W-:Y:S01]  /*6950*/  @!P6 FMUL R173, R173, 0.5 ;  /* 0x3f000000adade820 */ /* 0x000fe20000400000 */
[----:B------:R-:W-:Y:S01]  /*6960*/  F2FP.SATFINITE.E4M3.F32.PACK_AB_MERGE_C R155, RZ, R155, RZ ;  /* 0x0000009bff9b723e */ /* 0x000fe200048070ff */
[----:B--2---:R-:W-:Y:S01]  /*6970*/  @!P4 FMUL R160, R160, R160 ;  /* 0x000000a0a0a0c220 */ /* 0x004fe20000400000 */
[----:B------:R-:W-:Y:S01]  /*6980*/  FSETP.GEU.AND P4, PT, R170, -126, PT ;  /* 0xc2fc0000aa00780b */ /* 0x000fe20003f8e000 */
[----:B------:R2:W4:Y:S01]  /*6990*/  MUFU.EX2 R162, R173 ;  /* 0x000000ad00a27308 */ /* 0x0005220000000800 */
[----:B-1----:R-:W-:-:S01]  /*69a0*/  FADD R176, R124, R157 ;  /* 0x0000009d7cb07221 */ /* 0x002fc20000000000 */
[----:B------:R-:W-:Y:S01]  /*69b0*/  F2FP.SATFINITE.E4M3.F32.PACK_AB_MERGE_C R124, RZ, R124, RZ ;  /* 0x0000007cff7c723e */ /* 0x000fe200048070ff */
[----:B------:R-:W-:Y:S01]  /*69c0*/  @!P5 FMUL R172, R172, 0.5 ;  /* 0x3f000000acacd820 */ /* 0x000fe20000400000 */
[----:B------:R-:W-:-:S02]  /*69d0*/  F2FP.SATFINITE.E4M3.F32.PACK_AB_MERGE_C R157, RZ, R157, RZ ;  /* 0x0000009dff9d723e */ /* 0x000fc400048070ff */
[----:B------:R-:W-:Y:S02]  /*69e0*/  LOP3.LUT R124, R124, 0xffff, RZ, 0xc0, !PT ;  /* 0x0000ffff7c7c7812 */ /* 0x000fe400078ec0ff */
[----:B------:R1:W5:Y:S01]  /*69f0*/  MUFU.EX2 R163, R172 ;  /* 0x000000ac00a37308 */ /* 0x0003620000000800 */
[----:B---3--:R-:W-:Y:S01]  /*6a00*/  @!P3 FMUL R165, R165, R165 ;  /* 0x000000a5a5a5b220 */ /* 0x008fe20000400000 */
[----:B--2---:R-:W-:Y:S01]  /*6a10*/  FFMA R173, R167, UR33, -R161 ;  /* 0x00000021a7ad7c23 */ /* 0x004fe200080008a1 */
[----:B------:R-:W-:Y:S01]  /*6a20*/  LOP3.LUT R157, R157, 0xffff, RZ, 0xc0, !PT ;  /* 0x0000ffff9d9d7812 */ /* 0x000fe200078ec0ff */
[----:B------:R-:W-:-:S04]  /*6a30*/  @!P4 FMUL R170, R170, 0.5 ;  /* 0x3f000000aaaac820 */ /* 0x000fc80000400000 */
[----:B------:R2:W3:Y:S01]  /*6a40*/  MUFU.EX2 R169, R170 ;  /* 0x000000aa00a97308 */ /* 0x0004e20000000800 */
[----:B-1----:R-:W-:-:S01]  /*6a50*/  FFMA R172, R178, UR33, -R161 ;  /* 0x00000021b2ac7c23 */ /* 0x002fc200080008a1 */
[----:B----4-:R-:W-:Y:S01]  /*6a60*/  @!P6 FMUL R162, R162, R162 ;  /* 0x000000a2a2a2e220 */ /* 0x010fe20000400000 */
[----:B------:R-:W-:Y:S01]  /*6a70*/  FSETP.GEU.AND P6, PT, R171, -126, PT ;  /* 0xc2fc0000ab00780b */ /* 0x000fe20003fce000 */
[----:B------:R-:W-:Y:S01]  /*6a80*/  FFMA R178, R175, UR33, -R161 ;  /* 0x00000021afb27c23 */ /* 0x000fe200080008a1 */
[----:B------:R-:W-:-:S01]  /*6a90*/  FADD R161, R17, R136 ;  /* 0x0000008811a17221 */ /* 0x000fc20000000000 */
[----:B------:R-:W-:Y:S02]  /*6aa0*/  FSETP.GEU.AND P3, PT, R172, -126, PT ;  /* 0xc2fc0000ac00780b */ /* 0x000fe40003f6e000 */
[----:B------:R-:W-:Y:S01]  /*6ab0*/  F2FP.SATFINITE.E4M3.F32.PACK_AB_MERGE_C R136, RZ, R136, RZ ;  /* 0x00000088ff88723e */ /* 0x000fe200048070ff */
[----:B-----5:R-:W-:Y:S01]  /*6ac0*/  @!P5 FMUL R163, R163, R163 ;  /* 0x000000a3a3a3d220 */ /* 0x020fe20000400000 */
[----:B------:R-:W-:Y:S01]  /*6ad0*/  FSETP.GEU.AND P5, PT, R168, -126, PT ;  /* 0xc2fc0000a800780b */ /* 0x000fe20003fae000 */
[----:B--2---:R-:W-:Y:S01]  /*6ae0*/  FADD R170, R22, R149 ;  /* 0x0000009516aa7221 */ /* 0x004fe20000000000 */
[----:B------:R-:W-:-:S02]  /*6af0*/  F2FP.SATFINITE.E4M3.F32.PACK_AB_MERGE_C R22, RZ, R22, RZ ;  /* 0x00000016ff16723e */ /* 0x000fc400048070ff */
[----:B------:R-:W-:Y:S02]  /*6b00*/  F2FP.SATFINITE.E4M3.F32.PACK_AB_MERGE_C R149, RZ, R149, RZ ;  /* 0x00000095ff95723e */ /* 0x000fe400048070ff */
[----:B------:R-:W-:Y:S01]  /*6b10*/  @!P6 FMUL R171, R171, 0.5 ;  /* 0x3f000000ababe820 */ /* 0x000fe20000400000 */
[----:B---3--:R-:W-:Y:S01]  /*6b20*/  @!P4 FMUL R169, R169, R169 ;  /* 0x000000a9a9a9c220 */ /* 0x008fe20000400000 */
[----:B------:R-:W-:Y:S01]  /*6b30*/  FSETP.GEU.AND P4, PT, R179, -126, PT ;  /* 0xc2fc0000b300780b */ /* 0x000fe20003f8e000 */
[----:B------:R-:W-:Y:S01]  /*6b40*/  @!P3 FMUL R172, R172, 0.5 ;  /* 0x3f000000acacb820 */ /* 0x000fe20000400000 */
[----:B------:R-:W-:Y:S01]  /*6b50*/  LOP3.LUT R22, R22, 0xffff, RZ, 0xc0, !PT ;  /* 0x0000ffff16167812 */ /* 0x000fe200078ec0ff */
[----:B------:R-:W-:Y:S01]  /*6b60*/  FADD R186, R142, R169 ;  /* 0x000000a98eba7221 */ /* 0x000fe20000000000 */
[----:B------:R-:W1:Y:S01]  /*6b70*/  MUFU.EX2 R171, R171 ;  /* 0x000000ab00ab7308 */ /* 0x000e620000000800 */
[----:B------:R-:W-:Y:S01]  /*6b80*/  @!P5 FMUL R168, R168, 0.5 ;  /* 0x3f000000a8a8d820 */ /* 0x000fe20000400000 */
[----:B------:R-:W-:Y:S01]  /*6b90*/  F2FP.SATFINITE.E4M3.F32.PACK_AB_MERGE_C R142, RZ, R142, RZ ;  /* 0x0000008eff8e723e */ /* 0x000fe200048070ff */
[----:B------:R-:W-:-:S01]  /*6ba0*/  FADD R190, R185, R186 ;  /* 0x000000bab9be7221 */ /* 0x000fc20000000000 */
[----:B------:R-:W-:Y:S01]  /*6bb0*/  FADD R185, R135, R162 ;  /* 0x000000a287b97221 */ /* 0x000fe20000000000 */
[----:B------:R-:W-:-:S02]  /*6bc0*/  F2FP.SATFINITE.E4M3.F32.PACK_AB_MERGE_C R162, RZ, R162, RZ ;  /* 0x000000a2ffa2723e */ /* 0x000fc400048070ff */
[----:B------:R-:W-:Y:S01]  /*6bd0*/  IMAD.U32 R142, R142, 0x10000, RZ ;  /* 0x000100008e8e7824 */ /* 0x000fe200078e00ff */
[----:B------:R2:W3:Y:S01]  /*6be0*/  MUFU.EX2 R167, R172 ;  /* 0x000000ac00a77308 */ /* 0x0004e20000000800 */
[----:B------:R-:W-:Y:S01]  /*6bf0*/  @!P4 FMUL R179, R179, 0.5 ;  /* 0x3f000000b3b3c820 */ /* 0x000fe20000400000 */
[----:B------:R-:W-:Y:S02]  /*6c00*/  LOP3.LUT R136, R136, 0xff, RZ, 0xc0, !PT ;  /* 0x000000ff88887812 */ /* 0x000fe400078ec0ff */
[----:B------:R-:W-:Y:S02]  /*6c10*/  F2FP.SATFINITE.E4M3.F32.PACK_AB_MERGE_C R169, RZ, R169, RZ ;  /* 0x000000a9ffa9723e */ /* 0x000fe400048070ff */
[----:B------:R-:W-:Y:S02]  /*6c20*/  LOP3.LUT R149, R149, 0xffff, RZ, 0xc0, !PT ;  /* 0x0000ffff95957812 */ /* 0x000fe400078ec0ff */
[----:B------:R4:W5:Y:S01]  /*6c30*/  MUFU.EX2 R166, R168 ;  /* 0x000000a800a67308 */ /* 0x0009620000000800 */
[----:B-1----:R-:W-:Y:S01]  /*6c40*/  @!P6 FMUL R171, R171, R171 ;  /* 0x000000abababe220 */ /* 0x002fe20000400000 */
[----:B------:R-:W-:Y:S01]  /*6c50*/  FSETP.GEU.AND P6, PT, R178, -126, PT ;  /* 0xc2fc0000b200780b */ /* 0x000fe20003fce000 */
[----:B--2---:R-:W-:-:S01]  /*6c60*/  FADD R172, R121, R152 ;  /* 0x0000009879ac7221 */ /* 0x004fc20000000000 */
[----:B------:R-:W-:Y:S01]  /*6c70*/  F2FP.SATFINITE.E4M3.F32.PACK_AB_MERGE_C R121, RZ, R121, RZ ;  /* 0x00000079ff79723e */ /* 0x000fe200048070ff */
[----:B------:R-:W-:-:S01]  /*6c80*/  FADD R189, R146, R171 ;  /* 0x000000ab92bd7221 */ /* 0x000fc20000000000 */
[----:B------:R-:W-:Y:S01]  /*6c90*/  F2FP.SATFINITE.E4M3.F32.PACK_AB_MERGE_C R146, RZ, R146, RZ ;  /* 0x00000092ff92723e */ /* 0x000fe200048070ff */
[----:B------:R-:W-:-:S01]  /*6ca0*/  FADD R180, R161, R172 ;  /* 0x000000aca1b47221 */ /* 0x000fc20000000000 */
[----:B------:R-:W1:Y:S01]  /*6cb0*/  MUFU.EX2 R164, R179 ;  /* 0x000000b300a47308 */ /* 0x000e620000000800 */
[----:B---3--:R-:W-:Y:S01]  /*6cc0*/  @!P3 FMUL R167, R167, R167 ;  /* 0x000000a7a7a7b220 */ /* 0x008fe20000400000 */
[----:B------:R-:W-:Y:S01]  /*6cd0*/  FSETP.GEU.AND P3, PT, R181, -126, PT ;  /* 0xc2fc0000b500780b */ /* 0x000fe20003f6e000 */
[----:B----4-:R-:W-:-:S01]  /*6ce0*/  FADD R168, R21, R144 ;  /* 0x0000009015a87221 */ /* 0x010fc20000000000 */
[----:B------:R-:W-:Y:S01]  /*6cf0*/  FADD R161, R18, R141 ;  /* 0x0000008d12a17221 */ /* 0x000fe20000000000 */
[----:B------:R-:W-:-:S01]  /*6d00*/  FADD R186, R150, R167 ;  /* 0x000000a796ba7221 */ /* 0x000fc20000000000 */
[----:B------:R-:W-:Y:S01]  /*6d10*/  FADD R172, R19, R140 ;  /* 0x0000008c13ac7221 */ /* 0x000fe20000000000 */
[----:B------:R-:W-:-:S01]  /*6d20*/  FADD R175, R15, R168 ;  /* 0x000000a80faf7221 */ /* 0x000fc20000000000 */
[----:B------:R-:W-:Y:S01]  /*6d30*/  FADD R15, R10, R129 ;  /* 0x000000810a0f7221 */ /* 0x000fe20000000000 */
[----:B-----5:R-:W-:Y:S01]  /*6d40*/  @!P5 FMUL R166, R166, R166 ;  /* 0x000000a6a6a6d220 */ /* 0x020fe20000400000 */
[----:B------:R-:W-:Y:S01]  /*6d50*/  FSETP.GEU.AND P5, PT, R173, -126, PT ;  /* 0xc2fc0000ad00780b */ /* 0x000fe20003fae000 */
[----:B------:R-:W-:-:S01]  /*6d60*/  FADD R182, R161, R176 ;  /* 0x000000b0a1b67221 */ /* 0x000fc20000000000 */
[----:B------:R-:W-:Y:S01]  /*6d70*/  FADD R177, R15, R170 ;  /* 0x000000aa0fb17221 */ /* 0x000fe20000000000 */
[----:B------:R-:W-:-:S01]  /*6d80*/  FADD R15, R14, R133 ;  /* 0x000000850e0f7221 */ /* 0x000fc20000000000 */
[----:B------:R-:W-:Y:S01]  /*6d90*/  @!P6 FMUL R178, R178, 0.5 ;  /* 0x3f000000b2b2e820 */ /* 0x000fe20000400000 */
[----:B------:R-:W-:Y:S01]  /*6da0*/  @!P3 FMUL R181, R181, 0.5 ;  /* 0x3f000000b5b5b820 */ /* 0x000fe20000400000 */
[----:B------:R-:W-:Y:S01]  /*6db0*/  FADD R187, R143, R166 ;  /* 0x000000a68fbb7221 */ /* 0x000fe20000000000 */
[----:B-1----:R-:W-:Y:S01]  /*6dc0*/  @!P4 FMUL R164, R164, R164 ;  /* 0x000000a4a4a4c220 */ /* 0x002fe20000400000 */
[----:B------:R-:W-:Y:S01]  /*6dd0*/  FSETP.GEU.AND P4, PT, R183, -126, PT ;  /* 0xc2fc0000b700780b */ /* 0x000fe20003f8e000 */
[----:B------:R-:W-:-:S01]  /*6de0*/  FADD R176, R15, R174 ;  /* 0x000000ae0fb07221 */ /* 0x000fc20000000000 */
[----:B------:R-:W-:Y:S01]  /*6df0*/  FADD R15, R16, R137 ;  /* 0x00000089100f7221 */ /* 0x000fe20000000000 */
[----:B------:R1:W2:Y:S01]  /*6e00*/  MUFU.EX2 R161, R181 ;  /* 0x000000b500a17308 */ /* 0x0002a20000000800 */
[----:B------:R-:W-:-:S01]  /*6e10*/  FADD R174, R120, R153 ;  /* 0x0000009978ae7221 */ /* 0x000fc20000000000 */
[----:B------:R-:W-:Y:S01]  /*6e20*/  @!P5 FMUL R173, R173, 0.5 ;  /* 0x3f000000adadd820 */ /* 0x000fe20000400000 */
[----:B------:R-:W-:Y:S01]  /*6e30*/  F2FP.SATFINITE.E4M3.F32.PACK_AB_MERGE_C R14, RZ, R14, RZ ;  /* 0x0000000eff0e723e */ /* 0x000fe200048070ff */
[----:B------:R-:W-:Y:S01]  /*6e40*/  FADD R188, R151, R164 ;  /* 0x000000a497bc7221 */ /* 0x000fe20000000000 */
[----:B------:R-:W-:Y:S01]  /*6e50*/  F2FP.SATFINITE.E4M3.F32.PACK_AB_MERGE_C R16, RZ, R16, RZ ;  /* 0x00000010ff10723e */ /* 0x000fe200048070ff */
[----:B------:R-:W-:Y:S01]  /*6e60*/  IMAD.U32 R169, R169, 0x10000, RZ ;  /* 0x00010000a9a97824 */ /* 0x000fe200078e00ff */
[----:B------:R-:W-:Y:S01]  /*6e70*/  F2FP.SATFINITE.E4M3.F32.PACK_AB_MERGE_C R18, RZ, R18, RZ ;  /* 0x00000012ff12723e */ /* 0x000fe200048070ff */
[----:B------:R3:W4:Y:S01]  /*6e80*/  MUFU.EX2 R170, R178 ;  /* 0x000000b200aa7308 */ /* 0x0007220000000800 */
[----:B-1----:R-:W-:-:S01]  /*6e90*/  FADD R181, R134, R163 ;  /* 0x000000a386b57221 */ /* 0x002fc20000000000 */
[----:B------:R-:W-:Y:S01]  /*6ea0*/  @!P4 FMUL R183, R183, 0.5 ;  /* 0x3f000000b7b7c820 */ /* 0x000fe20000400000 */
[----:B------:R-:W-:Y:S01]  /*6eb0*/  F2FP.SATFINITE.E4M3.F32.PACK_AB_MERGE_C R19, RZ, R19, RZ ;  /* 0x00000013ff13723e */ /* 0x000fe200048070ff */
[----:B------:R-:W-:Y:S01]  /*6ec0*/  FADD R188, R185, R188 ;  /* 0x000000bcb9bc7221 */ /* 0x000fe20000000000 */
[----:B------:R-:W-:-:S01]  /*6ed0*/  FADD R191, R181, R186 ;  /* 0x000000bab5bf7221 */ /* 0x000fc20000000000 */
[----:B------:R-:W-:-:S02]  /*6ee0*/  LOP3.LUT R14, R14, 0xff, RZ, 0xc0, !PT ;  /* 0x000000ff0e0e7812 */ /* 0x000fc400078ec0ff */
[----:B------:R1:W5:Y:S01]  /*6ef0*/  MUFU.EX2 R168, R173 ;  /* 0x000000ad00a87308 */ /* 0x0003620000000800 */
[----:B---3--:R-:W-:-:S01]  /*6f00*/  FADD R178, R15, R174 ;  /* 0x000000ae0fb27221 */ /* 0x008fc20000000000 */
[----:B------:R-:W-:Y:S01]  /*6f10*/  FADD R174, R130, R159 ;  /* 0x0000009f82ae7221 */ /* 0x000fe20000000000 */
[----:B--2---:R-:W-:Y:S01]  /*6f20*/  @!P3 FMUL R161, R161, R161 ;  /* 0x000000a1a1a1b220 */ /* 0x004fe20000400000 */
[----:B------:R-:W-:Y:S02]  /*6f30*/  FSETP.GEU.AND P3, PT, R184, -126, PT ;  /* 0xc2fc0000b800780b */ /* 0x000fe40003f6e000 */
[----:B------:R-:W-:-:S01]  /*6f40*/  FADD R189, R174, R189 ;  /* 0x000000bdaebd7221 */ /* 0x000fc20000000000 */
[----:B------:R-:W-:Y:S01]  /*6f50*/  FADD R174, R138, R165 ;  /* 0x000000a58aae7221 */ /* 0x000fe20000000000 */
[----:B------:R2:W3:Y:S01]  /*6f60*/  MUFU.EX2 R15, R183 ;  /* 0x000000b7000f7308 */ /* 0x0004e20000000800 */
[----:B-1----:R-:W-:-:S01]  /*6f70*/  FADD R173, R125, R122 ;  /* 0x0000007a7dad7221 */ /* 0x002fc20000000000 */
[----:B------:R-:W-:Y:S01]  /*6f80*/  F2FP.SATFINITE.E4M3.F32.PACK_AB_MERGE_C R122, RZ, R122, RZ ;  /* 0x0000007aff7a723e */ /* 0x000fe200048070ff */
[----:B----4-:R-:W-:Y:S01]  /*6f90*/  @!P6 FMUL R170, R170, R170 ;  /* 0x000000aaaaaae220 */ /* 0x010fe20000400000 */
[----:B------:R-:W-:Y:S01]  /*6fa0*/  F2FP.SATFINITE.E4M3.F32.PACK_AB_MERGE_C R138, RZ, R138, RZ ;  /* 0x0000008aff8a723e */ /* 0x000fe200048070ff */
[----:B------:R-:W-:-:S01]  /*6fb0*/  FADD R179, R172, R173 ;  /* 0x000000adacb37221 */ /* 0x000fc20000000000 */
[----:B------:R-:W-:Y:S01]  /*6fc0*/  FADD R172, R20, R145 ;  /* 0x0000009114ac7221 */ /* 0x000fe20000000000 */
[----:B------:R-:W-:-:S01]  /*6fd0*/  FADD R173, R128, R123 ;  /* 0x0000007b80ad7221 */ /* 0x000fc20000000000 */
[----:B------:R-:W-:Y:S01]  /*6fe0*/  F2FP.SATFINITE.E4M3.F32.PACK_AB_MERGE_C R123, RZ, R123, RZ ;  /* 0x0000007bff7b723e */ /* 0x000fe200048070ff */
[----:B--2---:R-:W-:-:S01]  /*6ff0*/  FADD R183, R156, R161 ;  /* 0x000000a19cb77221 */ /* 0x004fc20000000000 */
[----:B-----5:R-:W-:Y:S01]  /*7000*/  @!P5 FMUL R168, R168, R168 ;  /* 0x000000a8a8a8d220 */ /* 0x020fe20000400000 */
[----:B------:R-:W-:-:S01]  /*7010*/  FADD R173, R172, R173 ;  /* 0x000000adacad7221 */ /* 0x000fc20000000000 */
[----:B------:R-:W-:Y:S01]  /*7020*/  FADD R172, R127, R158 ;  /* 0x0000009e7fac7221 */ /* 0x000fe20000000000 */
[----:B------:R-:W-:-:S01]  /*7030*/  FADD R186, R174, R183 ;  /* 0x000000b7aeba7221 */ /* 0x000fc20000000000 */
[----:B------:R-:W-:Y:S01]  /*7040*/  FADD R174, R139, R168 ;  /* 0x000000a88bae7221 */ /* 0x000fe20000000000 */
[----:B------:R-:W-:Y:S01]  /*7050*/  F2FP.SATFINITE.E4M3.F32.PACK_AB_MERGE_C R20, RZ, R20, RZ ;  /* 0x00000014ff14723e */ /* 0x000fe200048070ff */
[----:B------:R-:W-:Y:S01]  /*7060*/  FADD R187, R172, R187 ;  /* 0x000000bbacbb7221 */ /* 0x000fe20000000000 */
[----:B---3--:R-:W-:Y:S01]  /*7070*/  @!P4 FMUL R15, R15, R15 ;  /* 0x0000000f0f0fc220 */ /* 0x008fe20000400000 */
[----:B------:R-:W-:Y:S01]  /*7080*/  LOP3.LUT R122, R122, 0xff, RZ, 0xc0, !PT ;  /* 0x000000ff7a7a7812 */ /* 0x000fe200078ec0ff */
[----:B------:R-:W-:-:S01]  /*7090*/  FADD R172, R131, R160 ;  /* 0x000000a083ac7221 */ /* 0x000fc20000000000 */
[----:B------:R-:W-:Y:S01]  /*70a0*/  LOP3.LUT R123, R123, 0xffff, RZ, 0xc0, !PT ;  /* 0x0000ffff7b7b7812 */ /* 0x000fe200078ec0ff */
[----:B------:R-:W-:-:S01]  /*70b0*/  FADD R183, R154, R15 ;  /* 0x0000000f9ab77221 */ /* 0x000fc20000000000 */
[----:B------:R-:W-:Y:S01]  /*70c0*/  FADD R181, R147, R170 ;  /* 0x000000aa93b57221 */ /* 0x000fe20000000000 */
[----:B------:R-:W-:Y:S01]  /*70d0*/  LOP3.LUT R18, R18, 0xffff, RZ, 0xc0, !PT ;  /* 0x0000ffff12127812 */ /* 0x000fe200078ec0ff */
[----:B------:R-:W-:Y:S01]  /*70e0*/  FADD R173, R178, R173 ;  /* 0x000000adb2ad7221 */ /* 0x000fe20000000000 */
[----:B------:R-:W-:-:S01]  /*70f0*/  FADD R192, R174, R183 ;  /* 0x000000b7aec07221 */ /* 0x000fc20000000000 */
[----:B------:R-:W-:Y:S01]  /*7100*/  FADD R174, R176, R179 ;  /* 0x000000b3b0ae7221 */ /* 0x000fe20000000000 */
[----:B------:R-:W-:Y:S01]  /*7110*/  F2FP.SATFINITE.E4M3.F32.PACK_AB_MERGE_C R179, RZ, R17, RZ ;  /* 0x00000011ffb3723e */ /* 0x000fe200048070ff */
[----:B------:R-:W-:Y:S01]  /*7120*/  FADD R181, R172, R181 ;  /* 0x000000b5acb57221 */ /* 0x000fe20000000000 */
[----:B------:R-:W-:Y:S01]  /*7130*/  LOP3.LUT R17, R16, 0xffff, RZ, 0xc0, !PT ;  /* 0x0000ffff10117812 */ /* 0x000fe200078ec0ff */
[----:B------:R-:W-:Y:S01]  /*7140*/  @!P3 FMUL R184, R184, 0.5 ;  /* 0x3f000000b8b8b820 */ /* 0x000fe20000400000 */
[----:B------:R-:W-:Y:S01]  /*7150*/  LOP3.LUT R179, R179, 0xff, RZ, 0xc0, !PT ;  /* 0x000000ffb3b37812 */ /* 0x000fe200078ec0ff */
[----:B------:R-:W-:Y:S01]  /*7160*/  FADD R176, R187, R188 ;  /* 0x000000bcbbb07221 */ /* 0x000fe20000000000 */
[----:B------:R-:W-:Y:S01]  /*7170*/  LOP3.LUT R19, R19, 0xff, RZ, 0xc0, !PT ;  /* 0x000000ff13137812 */ /* 0x000fe200078ec0ff */
[----:B------:R-:W-:Y:S01]  /*7180*/  FADD R178, R189, R186 ;  /* 0x000000babdb27221 */ /* 0x000fe20000000000 */
[----:B------:R-:W-:Y:S01]  /*7190*/  LOP3.LUT R20, R20, 0xffff, RZ, 0xc0, !PT ;  /* 0x0000ffff14147812 */ /* 0x000fe200078ec0ff */
[----:B------:R-:W1:Y:S01]  /*71a0*/  MUFU.EX2 R184, R184 ;  /* 0x000000b800b87308 */ /* 0x000e620000000800 */
[----:B------:R-:W-:-:S02]  /*71b0*/  F2FP.SATFINITE.E4M3.F32.PACK_AB_MERGE_C R139, RZ, R139, RZ ;  /* 0x0000008bff8b723e */ /* 0x000fc400048070ff */
[----:B------:R-:W-:Y:S02]  /*71c0*/  F2FP.SATFINITE.E4M3.F32.PACK_AB_MERGE_C R120, RZ, R120, RZ ;  /* 0x00000078ff78723e */ /* 0x000fe400048070ff */
[----:B------:R-:W-:Y:S02]  /*71d0*/  F2FP.SATFINITE.E4M3.F32.PACK_AB_MERGE_C R10, RZ, R10, RZ ;  /* 0x0000000aff0a723e */ /* 0x000fe400048070ff */
[----:B------:R-:W-:Y:S02]  /*71e0*/  PRMT R16, R17, 0x7604, R14 ;  /* 0x0000760411107816 */ /* 0x000fe4000000000e */
[----:B------:R-:W-:Y:S01]  /*71f0*/  PRMT R122, R123, 0x7604, R122 ;  /* 0x000076047b7a7816 */ /* 0x000fe2000000007a */
[----:B------:R-:W-:Y:S01]  /*7200*/  IMAD.U32 R123, R138, 0x10000, RZ ;  /* 0x000100008a7b7824 */ /* 0x000fe200078e00ff */
[----:B------:R-:W-:Y:S02]  /*7210*/  F2FP.SATFINITE.E4M3.F32.PACK_AB_MERGE_C R130, RZ, R130, RZ ;  /* 0x00000082ff82723e */ /* 0x000fe400048070ff */
[----:B------:R-:W-:-:S02]  /*7220*/  F2FP.SATFINITE.E4M3.F32.PACK_AB_MERGE_C R131, RZ, R131, RZ ;  /* 0x00000083ff83723e */ /* 0x000fc400048070ff */
[----:B------:R-:W-:Y:S02]  /*7230*/  F2FP.SATFINITE.E4M3.F32.PACK_AB_MERGE_C R21, RZ, R21, RZ ;  /* 0x00000015ff15723e */ /* 0x000fe400048070ff */
[----:B------:R-:W-:Y:S01]  /*7240*/  PRMT R14, R18, 0x7604, R179 ;  /* 0x00007604120e7816 */ /* 0x000fe200000000b3 */
[----:B-1----:R-:W-:Y:S01]  /*7250*/  @!P3 FMUL R184, R184, R184 ;  /* 0x000000b8b8b8b220 */ /* 0x002fe20000400000 */
[----:B------:R-:W-:Y:S01]  /*7260*/  F2FP.SATFINITE.E4M3.F32.PACK_AB_MERGE_C R172, RZ, R9, RZ ;  /* 0x00000009ffac723e */ /* 0x000fe200048070ff */
[----:B------:R-:W-:-:S01]  /*7270*/  FADD R9, R175, R180 ;  /* 0x000000b4af097221 */ /* 0x000fc20000000000 */
[----:B------:R-:W-:Y:S01]  /*7280*/  PRMT R18, R20, 0x7604, R19 ;  /* 0x0000760414127816 */ /* 0x000fe20000000013 */
[----:B------:R-:W-:Y:S01]  /*7290*/  FMUL R24, R24, R184 ;  /* 0x000000b818187220 */ /* 0x000fe20000400000 */
[----:B------:R-:W-:Y:S01]  /*72a0*/  F2FP.SATFINITE.E4M3.F32.PACK_AB_MERGE_C R150, RZ, R150, RZ ;  /* 0x00000096ff96723e */ /* 0x000fe200048070ff */
[----:B------:R-:W-:-:S01]  /*72b0*/  FADD R9, R9, R174 ;  /* 0x000000ae09097221 */ /* 0x000fc20000000000 */
[----:B------:R-:W-:Y:S01]  /*72c0*/  LOP3.LUT R139, R139, 0xffff, RZ, 0xc0, !PT ;  /* 0x0000ffff8b8b7812 */ /* 0x000fe200078ec0ff */
[-C--:B------:R-:W-:Y:S01]  /*72d0*/  FMUL R25, R25, R184.reuse ;  /* 0x000000b819197220 */ /* 0x080fe20000400000 */
[----:B------:R-:W-:Y:S01]  /*72e0*/  F2FP.SATFINITE.E4M3.F32.PACK_AB_MERGE_C R151, RZ, R151, RZ ;  /* 0x00000097ff97723e */ /* 0x000fe200048070ff */
[----:B------:R-:W-:Y:S01]  /*72f0*/  IMAD.U32 R150, R150, 0x10000, RZ ;  /* 0x0001000096967824 */ /* 0x000fe200078e00ff */
[----:B------:R-:W-:Y:S01]  /*7300*/  LOP3.LUT R20, R23, 0xff, RZ, 0xc0, !PT ;  /* 0x000000ff17147812 */ /* 0x000fe200078ec0ff */
[----:B------:R-:W-:Y:S01]  /*7310*/  IMAD.U32 R23, R130, 0x10000, RZ ;  /* 0x0001000082177824 */ /* 0x000fe200078e00ff */
[----:B------:R-:W-:Y:S01]  /*7320*/  LOP3.LUT R19, R120, 0xffff, RZ, 0xc0, !PT ;  /* 0x0000ffff78137812 */ /* 0x000fe200078ec0ff */
[----:B------:R-:W-:Y:S01]  /*7330*/  FMUL R28, R28, R184 ;  /* 0x000000b81c1c7220 */ /* 0x000fe20000400000 */
[----:B------:R-:W-:Y:S01]  /*7340*/  LOP3.LUT R175, R10, 0xffff, RZ, 0xc0, !PT ;  /* 0x0000ffff0aaf7812 */ /* 0x000fe200078ec0ff */
[----:B------:R-:W-:-:S01]  /*7350*/  FADD R10, R177, R182 ;  /* 0x000000b6b10a7221 */ /* 0x000fc20000000000 */
[----:B------:R-:W-:Y:S01]  /*7360*/  LOP3.LUT R121, R121, 0xff, RZ, 0xc0, !PT ;  /* 0x000000ff79797812 */ /* 0x000fe200078ec0ff */
[----:B------:R-:W-:-:S01]  /*7370*/  FADD R177, R181, R192 ;  /* 0x000000c0b5b17221 */ /* 0x000fc20000000000 */
[----:B------:R-:W-:Y:S01]  /*7380*/  LOP3.LUT R131, R131, 0xffff, RZ, 0xc0, !PT ;  /* 0x0000ffff83837812 */ /* 0x000fe200078ec0ff */
[----:B------:R-:W-:-:S01]  /*7390*/  FADD R10, R10, R173 ;  /* 0x000000ad0a0a7221 */ /* 0x000fc20000000000 */
[----:B------:R-:W-:Y:S01]  /*73a0*/  LOP3.LUT R21, R21, 0xff, RZ, 0xc0, !PT ;  /* 0x000000ff15157812 */ /* 0x000fe200078ec0ff */
[----:B------:R-:W-:-:S01]  /*73b0*/  FADD R176, R176, R177 ;  /* 0x000000b1b0b07221 */ /* 0x000fc20000000000 */
[----:B------:R-:W-:Y:S01]  /*73c0*/  F2FP.SATFINITE.E4M3.F32.PACK_AB_MERGE_C R127, RZ, R127, RZ ;  /* 0x0000007fff7f723e */ /* 0x000fe200048070ff */
[----:B------:R-:W-:Y:S01]  /*73d0*/  IMAD.SHL.U32 R131, R131, 0x1000000, RZ ;  /* 0x0100000083837824 */ /* 0x000fe200078e00ff */
[----:B------:R-:W-:Y:S01]  /*73e0*/  F2FP.SATFINITE.E4M3.F32.PACK_AB_MERGE_C R133, RZ, R133, RZ ;  /* 0x00000085ff85723e */ /* 0x000fe200048070ff */
[----:B------:R-:W-:-:S01]  /*73f0*/  FADD R9, R9, R10 ;  /* 0x0000000a09097221 */ /* 0x000fc20000000000 */
[----:B------:R-:W-:Y:S01]  /*7400*/  F2FP.SATFINITE.E4M3.F32.PACK_AB_MERGE_C R137, RZ, R137, RZ ;  /* 0x00000089ff89723e */ /* 0x000fe200048070ff */
[----:B------:R-:W-:Y:S01]  /*7410*/  FMUL R29, R29, R184 ;  /* 0x000000b81d1d7220 */ /* 0x000fe20000400000 */
[----:B------:R-:W-:Y:S01]  /*7420*/  LOP3.LUT R18, R18, 0xff0000, R123, 0xf8, !PT ;  /* 0x00ff000012127812 */ /* 0x000fe200078ef87b */
[----:B------:R-:W-:-:S01]  /*7430*/  FFMA R3, R184, R3, R9 ;  /* 0x00000003b8037223 */ /* 0x000fc20000000009 */
[----:B------:R-:W-:Y:S01]  /*7440*/  F2FP.SATFINITE.E4M3.F32.PACK_AB_MERGE_C R143, RZ, R143, RZ ;  /* 0x0000008fff8f723e */ /* 0x000fe200048070ff */
[----:B------:R-:W-:Y:S01]  /*7450*/  IMAD.MOV.U32 R9, RZ, RZ, 0x3021 ;  /* 0x00003021ff097424 */ /* 0x000fe200078e00ff */
[----:B------:R-:W-:Y:S01]  /*7460*/  SHF.L.U32 R139, R139, 0x18, RZ ;  /* 0x000000188b8b7819 */ /* 0x000fe200000006ff */
[-C--:B------:R-:W-:Y:S01]  /*7470*/  FMUL R32, R32, R184.reuse ;  /* 0x000000b820207220 */ /* 0x080fe20000400000 */
[----:B------:R-:W-:Y:S01]  /*7480*/  LOP3.LUT R151, R151, 0xffff, RZ, 0xc0, !PT ;  /* 0x0000ffff97977812 */ /* 0x000fe200078ec0ff */
[-C--:B------:R-:W-:Y:S01]  /*7490*/  FMUL R33, R33, R184.reuse ;  /* 0x000000b821217220 */ /* 0x080fe20000400000 */
[----:B------:R-:W-:Y:S01]  /*74a0*/  LOP3.LUT R172, R172, 0xff, RZ, 0xc0, !PT ;  /* 0x000000ffacac7812 */ /* 0x000fe200078ec0ff */
[-C--:B------:R-:W-:Y:S01]  /*74b0*/  FMUL R36, R36, R184.reuse ;  /* 0x000000b824247220 */ /* 0x080fe20000400000 */
[----:B------:R-:W-:Y:S01]  /*74c0*/  PRMT R20, R19, 0x7604, R20 ;  /* 0x0000760413147816 */ /* 0x000fe20000000014 */
[-C--:B------:R-:W-:Y:S01]  /*74d0*/  FMUL R37, R37, R184.reuse ;  /* 0x000000b825257220 */ /* 0x080fe20000400000 */
[----:B------:R-:W-:Y:S01]  /*74e0*/  F2FP.SATFINITE.E4M3.F32.PACK_AB_MERGE_C R125, RZ, R125, RZ ;  /* 0x0000007dff7d723e */ /* 0x000fe200048070ff */
[----:B------:R-:W-:Y:S01]  /*74f0*/  FMUL R40, R40, R184 ;  /* 0x000000b828287220 */ /* 0x000fe20000400000 */
[----:B------:R-:W-:Y:S01]  /*7500*/  F2FP.SATFINITE.E4M3.F32.PACK_AB_MERGE_C R128, RZ, R128, RZ ;  /* 0x00000080ff80723e */ /* 0x000fe200048070ff */
[-C--:B------:R-:W-:Y:S01]  /*7510*/  FMUL R41, R41, R184.reuse ;  /* 0x000000b829297220 */ /* 0x080fe20000400000 */
[----:B------:R-:W-:Y:S01]  /*7520*/  PRMT R19, R124, 0x7604, R121 ;  /* 0x000076047c137816 */ /* 0x000fe20000000079 */
[----:B------:R-:W-:Y:S01]  /*7530*/  FMUL R44, R44, R184 ;  /* 0x000000b82c2c7220 */ /* 0x000fe20000400000 */
[----:B------:R-:W-:Y:S01]  /*7540*/  F2FP.SATFINITE.E4M3.F32.PACK_AB_MERGE_C R160, RZ, R160, RZ ;  /* 0x000000a0ffa0723e */ /* 0x000fe200048070ff */
[----:B------:R-:W-:Y:S01]  /*7550*/  FMUL R45, R45, R184 ;  /* 0x000000b82d2d7220 */ /* 0x000fe20000400000 */
[----:B------:R-:W-:Y:S01]  /*7560*/  PRMT R17, R22, 0x7604, R21 ;  /* 0x0000760416117816 */ /* 0x000fe20000000015 */
[----:B------:R-:W-:Y:S01]  /*7570*/  IMAD.U32 R21, R126, 0x10000, RZ ;  /* 0x000100007e157824 */ /* 0x000fe200078e00ff */
[----:B------:R-:W-:Y:S01]  /*7580*/  F2FP.SATFINITE.E4M3.F32.PACK_AB_MERGE_C R140, RZ, R140, RZ ;  /* 0x0000008cff8c723e */ /* 0x000fe200048070ff */
[-C--:B------:R-:W-:Y:S01]  /*7590*/  FMUL R48, R48, R184.reuse ;  /* 0x000000b830307220 */ /* 0x080fe20000400000 */
[----:B------:R-:W-:Y:S01]  /*75a0*/  F2FP.SATFINITE.E4M3.F32.PACK_AB_MERGE_C R145, RZ, R145, RZ ;  /* 0x00000091ff91723e */ /* 0x000fe200048070ff */
[-C--:B------:R-:W-:Y:S01]  /*75b0*/  FMUL R49, R49, R184.reuse ;  /* 0x000000b831317220 */ /* 0x080fe20000400000 */
[----:B------:R-:W-:Y:S01]  /*75c0*/  LOP3.LUT R127, R127, 0xffff, RZ, 0xc0, !PT ;  /* 0x0000ffff7f7f7812 */ /* 0x000fe200078ec0ff */
[-C--:B------:R-:W-:Y:S01]  /*75d0*/  FMUL R52, R52, R184.reuse ;  /* 0x000000b834347220 */ /* 0x080fe20000400000 */
[----:B------:R-:W-:Y:S01]  /*75e0*/  F2FP.SATFINITE.E4M3.F32.PACK_AB_MERGE_C R147, RZ, R147, RZ ;  /* 0x00000093ff93723e */ /* 0x000fe200048070ff */
[-C--:B------:R-:W-:Y:S01]  /*75f0*/  FMUL R53, R53, R184.reuse ;  /* 0x000000b835357220 */ /* 0x080fe20000400000 */
[----:B------:R-:W-:Y:S01]  /*7600*/  F2FP.SATFINITE.E4M3.F32.PACK_AB_MERGE_C R129, RZ, R129, RZ ;  /* 0x00000081ff81723e */ /* 0x000fe200048070ff */
[----:B------:R-:W-:Y:S01]  /*7610*/  IMAD.SHL.U32 R10, R127, 0x1000000, RZ ;  /* 0x010000007f0a7824 */ /* 0x000fe200078e00ff */
[----:B------:R-:W-:Y:S01]  /*7620*/  LOP3.LUT R133, R133, 0xff, RZ, 0xc0, !PT ;  /* 0x000000ff85857812 */ /* 0x000fe200078ec0ff */
[-C--:B------:R-:W-:Y:S01]  /*7630*/  FMUL R56, R56, R184.reuse ;  /* 0x000000b838387220 */ /* 0x080fe20000400000 */
[----:B------:R-:W-:Y:S01]  /*7640*/  LOP3.LUT R22, R137, 0xffff, RZ, 0xc0, !PT ;  /* 0x0000ffff89167812 */ /* 0x000fe200078ec0ff */
[----:B------:R-:W-:Y:S01]  /*7650*/  FMUL R57, R57, R184 ;  /* 0x000000b839397220 */ /* 0x000fe20000400000 */
[----:B------:R-:W-:Y:S01]  /*7660*/  LOP3.LUT R16, R16, 0xff0000, R23, 0xf8, !PT ;  /* 0x00ff000010107812 */ /* 0x000fe200078ef817 */
[----:B------:R-:W-:Y:S01]  /*7670*/  IMAD.U32 R23, R146, 0x10000, RZ ;  /* 0x0001000092177824 */ /* 0x000fe200078e00ff */
[----:B------:R-:W-:Y:S01]  /*7680*/  F2FP.SATFINITE.E4M3.F32.PACK_AB_MERGE_C R156, RZ, R156, RZ ;  /* 0x0000009cff9c723e */ /* 0x000fe200048070ff */
[-C--:B------:R-:W-:Y:S01]  /*7690*/  FMUL R60, R60, R184.reuse ;  /* 0x000000b83c3c7220 */ /* 0x080fe20000400000 */
[----:B------:R-:W-:Y:S01]  /*76a0*/  F2FP.SATFINITE.E4M3.F32.PACK_AB_MERGE_C R159, RZ, R159, RZ ;  /* 0x0000009fff9f723e */ /* 0x000fe200048070ff */
[----:B------:R-:W-:Y:S01]  /*76b0*/  FMUL R61, R61, R184 ;  /* 0x000000b83d3d7220 */ /* 0x000fe20000400000 */
[----:B------:R-:W-:Y:S01]  /*76c0*/  LOP3.LUT R143, R143, 0xffff, RZ, 0xc0, !PT ;  /* 0x0000ffff8f8f7812 */ /* 0x000fe200078ec0ff */
[----:B------:R-:W-:Y:S01]  /*76d0*/  IMAD.U32 R156, R156, 0x10000, RZ ;  /* 0x000100009c9c7824 */ /* 0x000fe200078e00ff */
[----:B------:R-:W-:Y:S01]  /*76e0*/  LOP3.LUT R139, R18, R139, RZ, 0xfc, !PT ;  /* 0x0000008b128b7212 */ /* 0x000fe200078efcff */
[----:B------:R-:W-:Y:S01]  /*76f0*/  IMAD.SHL.U32 R18, R151, 0x1000000, RZ ;  /* 0x0100000097127824 */ /* 0x000fe200078e00ff */
[----:B------:R-:W-:Y:S01]  /*7700*/  F2FP.SATFINITE.E4M3.F32.PACK_AB_MERGE_C R154, RZ, R154, RZ ;  /* 0x0000009aff9a723e */ /* 0x000fe200048070ff */
[----:B------:R-:W-:Y:S01]  /*7710*/  FMUL R64, R64, R184 ;  /* 0x000000b840407220 */ /* 0x000fe20000400000 */
[----:B------:R-:W-:Y:S01]  /*7720*/  PRMT R172, R175, 0x7604, R172 ;  /* 0x00007604afac7816 */ /* 0x000fe200000000ac */
[----:B------:R-:W-:-:S01]  /*7730*/  FADD R175, R190, R191 ;  /* 0x000000bfbeaf7221 */ /* 0x000fc20000000000 */
[----:B------:R-:W-:Y:S01]  /*7740*/  F2FP.SATFINITE.E4M3.F32.PACK_AB_MERGE_C R165, RZ, R165, RZ ;  /* 0x000000a5ffa5723e */ /* 0x000fe200048070ff */
[----:B------:R-:W-:Y:S01]  /*7750*/  FMUL R65, R65, R184 ;  /* 0x000000b841417220 */ /* 0x000fe20000400000 */
[----:B------:R-:W-:Y:S01]  /*7760*/  F2FP.SATFINITE.E4M3.F32.PACK_AB_MERGE_C R168, RZ, R168, RZ ;  /* 0x000000a8ffa8723e */ /* 0x000fe200048070ff */
[----:B------:R-:W-:-:S01]  /*7770*/  FADD R175, R175, R178 ;  /* 0x000000b2afaf7221 */ /* 0x000fc20000000000 */
[----:B------:R-:W-:Y:S01]  /*7780*/  LOP3.LUT R125, R125, 0xff, RZ, 0xc0, !PT ;  /* 0x000000ff7d7d7812 */ /* 0x000fe200078ec0ff */
[----:B------:R-:W-:Y:S01]  /*7790*/  IMAD.U32 R165, R165, 0x10000, RZ ;  /* 0x00010000a5a57824 */ /* 0x000fe200078e00ff */
[----:B------:R-:W-:Y:S01]  /*77a0*/  LOP3.LUT R128, R128, 0xffff, RZ, 0xc0, !PT ;  /* 0x0000ffff80807812 */ /* 0x000fe200078ec0ff */
[----:B------:R-:W-:-:S01]  /*77b0*/  FADD R176, R175, R176 ;  /* 0x000000b0afb07221 */ /* 0x000fc20000000000 */
[----:B------:R-:W-:Y:S01]  /*77c0*/  F2FP.SATFINITE.E4M3.F32.PACK_AB_MERGE_C R141, RZ, R141, RZ ;  /* 0x0000008dff8d723e */ /* 0x000fe200048070ff */
[-C--:B------:R-:W-:Y:S01]  /*77d0*/  FMUL R68, R68, R184.reuse ;  /* 0x000000b844447220 */ /* 0x080fe20000400000 */
[----:B------:R-:W-:Y:S01]  /*77e0*/  LOP3.LUT R19, R19, 0xff0000, R150, 0xf8, !PT ;  /* 0x00ff000013137812 */ /* 0x000fe200078ef896 */
[----:B------:R-:W-:Y:S01]  /*77f0*/  FMUL R69, R69, R184 ;  /* 0x000000b845457220 */ /* 0x000fe20000400000 */
[----:B------:R-:W-:Y:S01]  /*7800*/  F2FP.SATFINITE.E4M3.F32.PACK_AB_MERGE_C R158, RZ, R158, RZ ;  /* 0x0000009eff9e723e */ /* 0x000fe200048070ff */
[-C--:B------:R-:W-:Y:S01]  /*7810*/  FMUL R72, R72, R184.reuse ;  /* 0x000000b848487220 */ /* 0x080fe20000400000 */
[----:B------:R-:W-:Y:S01]  /*7820*/  LOP3.LUT R160, R160, 0xffff, RZ, 0xc0, !PT ;  /* 0x0000ffffa0a07812 */ /* 0x000fe200078ec0ff */
        /* <DEDUP_REMOVED lines=8> */
[----:B------:R-:W-:Y:S01]  /*78b0*/  FMUL R81, R81, R184 ;  /* 0x000000b851517220 */ /* 0x000fe20000400000 */
[----:B------:R-:W-:Y:S01]  /*78c0*/  F2FP.SATFINITE.E4M3.F32.PACK_AB_MERGE_C R144, RZ, R144, RZ ;  /* 0x00000090ff90723e */ /* 0x000fe200048070ff */
[----:B------:R-:W-:Y:S01]  /*78d0*/  IMAD.SHL.U32 R147, R147, 0x1000000, RZ ;  /* 0x0100000093937824 */ /* 0x000fe200078e00ff */
[----:B------:R-:W-:Y:S01]  /*78e0*/  PRMT R133, R22, 0x7604, R133 ;  /* 0x0000760416857816 */ /* 0x000fe20000000085 */
[----:B------:R-:W-:Y:S01]  /*78f0*/  IMAD.U32 R22, R155, 0x10000, RZ ;  /* 0x000100009b167824 */ /* 0x000fe200078e00ff */
[----:B------:R-:W-:Y:S01]  /*7900*/  F2FP.SATFINITE.E4M3.F32.PACK_AB_MERGE_C R153, RZ, R153, RZ ;  /* 0x00000099ff99723e */ /* 0x000fe200048070ff */
[-C--:B------:R-:W-:Y:S01]  /*7910*/  FMUL R84, R84, R184.reuse ;  /* 0x000000b854547220 */ /* 0x080fe20000400000 */
[----:B------:R-:W-:Y:S01]  /*7920*/  F2FP.SATFINITE.E4M3.F32.PACK_AB_MERGE_C R163, RZ, R163, RZ ;  /* 0x000000a3ffa3723e */ /* 0x000fe200048070ff */
[-C--:B------:R-:W-:Y:S01]  /*7930*/  FMUL R85, R85, R184.reuse ;  /* 0x000000b855557220 */ /* 0x080fe20000400000 */
[----:B------:R-:W-:Y:S01]  /*7940*/  SHF.L.U32 R120, R159, 0x10, RZ ;  /* 0x000000109f787819 */ /* 0x000fe200000006ff */
[-C--:B------:R-:W-:Y:S01]  /*7950*/  FMUL R88, R88, R184.reuse ;  /* 0x000000b858587220 */ /* 0x080fe20000400000 */
[----:B------:R-:W-:Y:S01]  /*7960*/  LOP3.LUT R131, R16, R131, RZ, 0xfc, !PT ;  /* 0x0000008310837212 */ /* 0x000fe200078efcff */
[----:B------:R-:W-:Y:S01]  /*7970*/  IMAD.SHL.U32 R16, R143, 0x1000000, RZ ;  /* 0x010000008f107824 */ /* 0x000fe200078e00ff */
[----:B------:R-:W-:Y:S01]  /*7980*/  LOP3.LUT R154, R154, 0xffff, RZ, 0xc0, !PT ;  /* 0x0000ffff9a9a7812 */ /* 0x000fe200078ec0ff */
[----:B------:R-:W-:Y:S01]  /*7990*/  IMAD.U32 R163, R163, 0x10000, RZ ;  /* 0x00010000a3a37824 */ /* 0x000fe200078e00ff */
[----:B------:R-:W-:Y:S01]  /*79a0*/  LOP3.LUT R21, R172, 0xff0000, R21, 0xf8, !PT ;  /* 0x00ff0000ac157812 */ /* 0x000fe200078ef815 */
[-C--:B------:R-:W-:Y:S01]  /*79b0*/  FMUL R89, R89, R184.reuse ;  /* 0x000000b859597220 */ /* 0x080fe20000400000 */
[----:B------:R-:W-:Y:S01]  /*79c0*/  LOP3.LUT R168, R168, 0xffff, RZ, 0xc0, !PT ;  /* 0x0000ffffa8a87812 */ /* 0x000fe200078ec0ff */
[----:B------:R-:W-:Y:S01]  /*79d0*/  IMAD.SHL.U32 R154, R154, 0x1000000, RZ ;  /* 0x010000009a9a7824 */ /* 0x000fe200078e00ff */
[----:B------:R-:W-:Y:S01]  /*79e0*/  PRMT R125, R128, 0x7604, R125 ;  /* 0x00007604807d7816 */ /* 0x000fe2000000007d */
[-C--:B------:R-:W-:Y:S01]  /*79f0*/  FMUL R92, R92, R184.reuse ;  /* 0x000000b85c5c7220 */ /* 0x080fe20000400000 */
[----:B------:R-:W-:Y:S01]  /*7a00*/  LOP3.LUT R141, R141, 0xffff, RZ, 0xc0, !PT ;  /* 0x0000ffff8d8d7812 */ /* 0x000fe200078ec0ff */
[-C--:B------:R-:W-:Y:S01]  /*7a10*/  FMUL R93, R93, R184.reuse ;  /* 0x000000b85d5d7220 */ /* 0x080fe20000400000 */
[----:B------:R-:W-:Y:S01]  /*7a20*/  LOP3.LUT R17, R17, 0xff0000, R142, 0xf8, !PT ;  /* 0x00ff000011117812 */ /* 0x000fe200078ef88e */
[-C--:B------:R-:W-:Y:S01]  /*7a30*/  FMUL R96, R96, R184.reuse ;  /* 0x000000b860607220 */ /* 0x080fe20000400000 */
[----:B------:R-:W-:Y:S01]  /*7a40*/  F2FP.SATFINITE.E4M3.F32.PACK_AB_MERGE_C R171, RZ, R171, RZ ;  /* 0x000000abffab723e */ /* 0x000fe200048070ff */
[-C--:B------:R-:W-:Y:S01]  /*7a50*/  FMUL R97, R97, R184.reuse ;  /* 0x000000b861617220 */ /* 0x080fe20000400000 */
[----:B------:R-:W-:Y:S01]  /*7a60*/  LOP3.LUT R158, R158, 0xffff, RZ, 0xc0, !PT ;  /* 0x0000ffff9e9e7812 */ /* 0x000fe200078ec0ff */
[----:B------:R-:W-:Y:S01]  /*7a70*/  FMUL R100, R100, R184 ;  /* 0x000000b864647220 */ /* 0x000fe20000400000 */
[----:B------:R-:W-:Y:S01]  /*7a80*/  LOP3.LUT R18, R19, R18, RZ, 0xfc, !PT ;  /* 0x0000001213127212 */ /* 0x000fe200078efcff */
[----:B------:R-:W-:Y:S01]  /*7a90*/  IMAD.SHL.U32 R19, R160, 0x1000000, RZ ;  /* 0x01000000a0137824 */ /* 0x000fe200078e00ff */
[----:B------:R-:W-:Y:S01]  /*7aa0*/  F2FP.SATFINITE.E4M3.F32.PACK_AB_MERGE_C R166, RZ, R166, RZ ;  /* 0x000000a6ffa6723e */ /* 0x000fe200048070ff */
[----:B------:R-:W-:Y:S01]  /*7ab0*/  IMAD.U32 R171, R171, 0x10000, RZ ;  /* 0x00010000abab7824 */ /* 0x000fe200078e00ff */
[----:B------:R-:W-:Y:S01]  /*7ac0*/  PRMT R140, R145, 0x7604, R140 ;  /* 0x00007604918c7816 */ /* 0x000fe2000000008c */
[-C--:B------:R-:W-:Y:S01]  /*7ad0*/  FMUL R101, R101, R184.reuse ;  /* 0x000000b865657220 */ /* 0x080fe20000400000 */
[----:B------:R-:W-:Y:S01]  /*7ae0*/  PRMT R129, R129, 0x7604, R132 ;  /* 0x0000760481817816 */ /* 0x000fe20000000084 */
[-C--:B------:R-:W-:Y:S01]  /*7af0*/  FMUL R104, R104, R184.reuse ;  /* 0x000000b868687220 */ /* 0x080fe20000400000 */
[----:B------:R-:W-:Y:S01]  /*7b00*/  LOP3.LUT R144, R144, 0xff, RZ, 0xc0, !PT ;  /* 0x000000ff90907812 */ /* 0x000fe200078ec0ff */
[-C--:B------:R-:W-:Y:S01]  /*7b10*/  FMUL R105, R105, R184.reuse ;  /* 0x000000b869697220 */ /* 0x080fe20000400000 */
[----:B------:R-:W-:Y:S01]  /*7b20*/  LOP3.LUT R153, R153, 0xffff, RZ, 0xc0, !PT ;  /* 0x0000ffff99997812 */ /* 0x000fe200078ec0ff */
[-C--:B------:R-:W-:Y:S01]  /*7b30*/  FMUL R108, R108, R184.reuse ;  /* 0x000000b86c6c7220 */ /* 0x080fe20000400000 */
[----:B------:R-:W-:Y:S01]  /*7b40*/  LOP3.LUT R120, R133, 0xff0000, R120, 0xf8, !PT ;  /* 0x00ff000085787812 */ /* 0x000fe200078ef878 */
[-C--:B------:R-:W-:Y:S01]  /*7b50*/  FMUL R109, R109, R184.reuse ;  /* 0x000000b86d6d7220 */ /* 0x080fe20000400000 */
[----:B------:R-:W-:Y:S01]  /*7b60*/  LOP3.LUT R162, R162, 0xffff, RZ, 0xc0, !PT ;  /* 0x0000ffffa2a27812 */ /* 0x000fe200078ec0ff */
[----:B------:R-:W-:Y:S01]  /*7b70*/  FMUL R112, R112, R184 ;  /* 0x000000b870707220 */ /* 0x000fe20000400000 */
[----:B------:R-:W-:Y:S01]  /*7b80*/  F2FP.SATFINITE.E4M3.F32.PACK_AB_MERGE_C R170, RZ, R170, RZ ;  /* 0x000000aaffaa723e */ /* 0x000fe200048070ff */
[-C--:B------:R-:W-:Y:S01]  /*7b90*/  FMUL R113, R113, R184.reuse ;  /* 0x000000b871717220 */ /* 0x080fe20000400000 */
[----:B------:R-:W-:Y:S01]  /*7ba0*/  LOP3.LUT R20, R20, 0xff0000, R23, 0xf8, !PT ;  /* 0x00ff000014147812 */ /* 0x000fe200078ef817 */
[----:B------:R-:W-:Y:S01]  /*7bb0*/  FMUL R116, R116, R184 ;  /* 0x000000b874747220 */ /* 0x000fe20000400000 */
[----:B------:R-:W-:Y:S01]  /*7bc0*/  LOP3.LUT R10, R21, R10, RZ, 0xfc, !PT ;  /* 0x0000000a150a7212 */ /* 0x000fe200078efcff */
[----:B------:R-:W-:Y:S01]  /*7bd0*/  IMAD.SHL.U32 R21, R168, 0x1000000, RZ ;  /* 0x01000000a8157824 */ /* 0x000fe200078e00ff */
[----:B------:R-:W-:Y:S01]  /*7be0*/  PRMT R136, R141, 0x7604, R136 ;  /* 0x000076048d887816 */ /* 0x000fe20000000088 */
[----:B------:R-:W-:Y:S01]  /*7bf0*/  FMUL R117, R117, R184 ;  /* 0x000000b875757220 */ /* 0x000fe20000400000 */
[----:B------:R-:W-:-:S02]  /*7c00*/  LOP3.LUT R125, R125, 0xff0000, R156, 0xf8, !PT ;  /* 0x00ff00007d7d7812 */ /* 0x000fc400078ef89c */
[----:B------:R-:W-:Y:S01]  /*7c10*/  LOP3.LUT R16, R17, R16, RZ, 0xfc, !PT ;  /* 0x0000001011107212 */ /* 0x000fe200078efcff */
[----:B------:R-:W-:Y:S01]  /*7c20*/  IMAD.SHL.U32 R17, R158, 0x1000000, RZ ;  /* 0x010000009e117824 */ /* 0x000fe200078e00ff */
[----:B------:R-:W-:Y:S02]  /*7c30*/  LOP3.LUT R166, R166, 0xffff, RZ, 0xc0, !PT ;  /* 0x0000ffffa6a67812 */ /* 0x000fe400078ec0ff */
[----:B------:R-:W-:Y:S02]  /*7c40*/  LOP3.LUT R140, R140, 0xff0000, R165, 0xf8, !PT ;  /* 0x00ff00008c8c7812 */ /* 0x000fe400078ef8a5 */
[----:B------:R-:W-:Y:S02]  /*7c50*/  PRMT R144, R149, 0x7604, R144 ;  /* 0x0000760495907816 */ /* 0x000fe40000000090 */
[----:B------:R-:W-:Y:S02]  /*7c60*/  PRMT R148, R153, 0x7604, R148 ;  /* 0x0000760499947816 */ /* 0x000fe40000000094 */
[----:B------:R-:W-:-:S02]  /*7c70*/  LOP3.LUT R22, R129, 0xff0000, R22, 0xf8, !PT ;  /* 0x00ff000081167812 */ /* 0x000fc400078ef816 */
[----:B------:R-:W-:Y:S01]  /*7c80*/  LOP3.LUT R120, R120, R19, RZ, 0xfc, !PT ;  /* 0x0000001378787212 */ /* 0x000fe200078efcff */
[----:B------:R-:W-:Y:S01]  /*7c90*/  IMAD.SHL.U32 R19, R162, 0x1000000, RZ ;  /* 0x01000000a2137824 */ /* 0x000fe200078e00ff */
[----:B------:R-:W-:Y:S02]  /*7ca0*/  LOP3.LUT R170, R170, 0xffff, RZ, 0xc0, !PT ;  /* 0x0000ffffaaaa7812 */ /* 0x000fe400078ec0ff */
[----:B------:R-:W-:Y:S02]  /*7cb0*/  LOP3.LUT R147, R20, R147, RZ, 0xfc, !PT ;  /* 0x0000009314937212 */ /* 0x000fe400078efcff */
[----:B------:R-:W-:Y:S02]  /*7cc0*/  LOP3.LUT R136, R136, 0xff0000, R163, 0xf8, !PT ;  /* 0x00ff000088887812 */ /* 0x000fe400078ef8a3 */
[----:B------:R-:W-:Y:S02]  /*7cd0*/  LOP3.LUT R125, R125, R154, RZ, 0xfc, !PT ;  /* 0x0000009a7d7d7212 */ /* 0x000fe400078efcff */
[----:B------:R-:W-:Y:S01]  /*7ce0*/  F2FP.SATFINITE.E4M3.F32.PACK_AB_MERGE_C R20, RZ, R15, RZ ;  /* 0x0000000fff14723e */ /* 0x000fe200048070ff */
[----:B------:R-:W-:Y:S01]  /*7cf0*/  IMAD.SHL.U32 R15, R166, 0x1000000, RZ ;  /* 0x01000000a60f7824 */ /* 0x000fe200078e00ff */
[----:B------:R-:W-:-:S02]  /*7d00*/  F2FP.SATFINITE.E4M3.F32.PACK_AB_MERGE_C R152, RZ, R152, RZ ;  /* 0x00000098ff98723e */ /* 0x000fc400048070ff */
[----:B------:R-:W-:Y:S02]  /*7d10*/  LOP3.LUT R140, R140, R21, RZ, 0xfc, !PT ;  /* 0x000000158c8c7212 */ /* 0x000fe400078efcff */
[----:B------:R-:W-:Y:S02]  /*7d20*/  F2FP.SATFINITE.E4M3.F32.PACK_AB_MERGE_C R134, RZ, R134, RZ ;  /* 0x00000086ff86723e */ /* 0x000fe400048070ff */
[----:B------:R-:W-:Y:S02]  /*7d30*/  LOP3.LUT R144, R144, 0xff0000, R169, 0xf8, !PT ;  /* 0x00ff000090907812 */ /* 0x000fe400078ef8a9 */
[----:B------:R-:W-:Y:S01]  /*7d40*/  LOP3.LUT R148, R148, 0xff0000, R171, 0xf8, !PT ;  /* 0x00ff000094947812 */ /* 0x000fe200078ef8ab */
[----:B------:R-:W-:Y:S01]  /*7d50*/  IMAD.U32 R121, R134, 0x10000, RZ ;  /* 0x0001000086797824 */ /* 0x000fe200078e00ff */
[----:B------:R-:W-:Y:S02]  /*7d60*/  F2FP.SATFINITE.E4M3.F32.PACK_AB_MERGE_C R135, RZ, R135, RZ ;  /* 0x00000087ff87723e */ /* 0x000fe400048070ff */
[----:B------:R-:W-:-:S02]  /*7d70*/  LOP3.LUT R17, R22, R17, RZ, 0xfc, !PT ;  /* 0x0000001116117212 */ /* 0x000fc400078efcff */
[----:B------:R-:W-:Y:S02]  /*7d80*/  SHF.L.U32 R21, R170, 0x18, RZ ;  /* 0x00000018aa157819 */ /* 0x000fe400000006ff */
[----:B------:R-:W-:Y:S02]  /*7d90*/  F2FP.SATFINITE.E4M3.F32.PACK_AB_MERGE_C R167, RZ, R167, RZ ;  /* 0x000000a7ffa7723e */ /* 0x000fe400048070ff */
[----:B------:R-:W-:Y:S02]  /*7da0*/  F2FP.SATFINITE.E4M3.F32.PACK_AB_MERGE_C R161, RZ, R161, RZ ;  /* 0x000000a1ffa1723e */ /* 0x000fe400048070ff */
[----:B------:R-:W-:Y:S01]  /*7db0*/  F2FP.SATFINITE.E4M3.F32.PACK_AB_MERGE_C R164, RZ, R164, RZ ;  /* 0x000000a4ffa4723e */ /* 0x000fe200048070ff */
[----:B------:R-:W-:Y:S01]  /*7dc0*/  IMAD.U32 R167, R167, 0x10000, RZ ;  /* 0x00010000a7a77824 */ /* 0x000fe200078e00ff */
[----:B------:R-:W-:Y:S01]  /*7dd0*/  LOP3.LUT R19, R136, R19, RZ, 0xfc, !PT ;  /* 0x0000001388137212 */ /* 0x000fe200078efcff */
[----:B------:R-:W-:Y:S01]  /*7de0*/  IMAD.U32 R161, R161, 0x10000, RZ ;  /* 0x00010000a1a17824 */ /* 0x000fe200078e00ff */
[----:B------:R-:W-:-:S02]  /*7df0*/  SEL R129, R125, R18, P1 ;  /* 0x000000127d817207 */ /* 0x000fc40000800000 */
[----:B------:R-:W-:Y:S02]  /*7e00*/  LOP3.LUT R152, R152, 0xff, RZ, 0xc0, !PT ;  /* 0x000000ff98987812 */ /* 0x000fe400078ec0ff */
[----:B------:R-:W-:Y:S02]  /*7e10*/  SEL R18, R18, R125, P1 ;  /* 0x0000007d12127207 */ /* 0x000fe40000800000 */
[----:B------:R-:W-:Y:S02]  /*7e20*/  LOP3.LUT R135, R135, 0xffff, RZ, 0xc0, !PT ;  /* 0x0000ffff87877812 */ /* 0x000fe400078ec0ff */
[----:B------:R-:W-:Y:S02]  /*7e30*/  LOP3.LUT R15, R144, R15, RZ, 0xfc, !PT ;  /* 0x0000000f900f7212 */ /* 0x000fe400078efcff */
[----:B------:R-:W-:Y:S01]  /*7e40*/  LOP3.LUT R148, R148, R21, RZ, 0xfc, !PT ;  /* 0x0000001594947212 */ /* 0x000fe200078efcff */
[----:B------:R-:W-:Y:S01]  /*7e50*/  IMAD.SHL.U32 R135, R135, 0x1000000, RZ ;  /* 0x0100000087877824 */ /* 0x000fe200078e00ff */
[----:B------:R-:W-:-:S02]  /*7e60*/  SEL R125, R120, R17, P1 ;  /* 0x00000011787d7207 */ /* 0x000fc40000800000 */
[----:B------:R-:W-:Y:S02]  /*7e70*/  LOP3.LUT R164, R164, 0xffff, RZ, 0xc0, !PT ;  /* 0x0000ffffa4a47812 */ /* 0x000fe400078ec0ff */
[----:B------:R-:W-:Y:S02]  /*7e80*/  LOP3.LUT R20, R20, 0xffff, RZ, 0xc0, !PT ;  /* 0x0000ffff14147812 */ /* 0x000fe400078ec0ff */
[----:B------:R-:W-:Y:S01]  /*7e90*/  SEL R120, R17, R120, P1 ;  /* 0x0000007811787207 */ /* 0x000fe20000800000 */
[----:B------:R-:W-:Y:S01]  /*7ea0*/  IMAD.SHL.U32 R21, R164, 0x1000000, RZ ;  /* 0x01000000a4157824 */ /* 0x000fe200078e00ff */
[----:B------:R-:W-:Y:S01]  /*7eb0*/  SEL R17, R140, R19, P1 ;  /* 0x000000138c117207 */ /* 0x000fe20000800000 */
[----:B------:R-:W-:Y:S01]  /*7ec0*/  IMAD.SHL.U32 R23, R20, 0x1000000, RZ ;  /* 0x0100000014177824 */ /* 0x000fe200078e00ff */
[----:B------:R-:W-:Y:S02]  /*7ed0*/  PRMT R152, R157, 0x7604, R152 ;  /* 0x000076049d987816 */ /* 0x000fe40000000098 */
[----:B------:R-:W-:-:S02]  /*7ee0*/  SEL R140, R19, R140, P1 ;  /* 0x0000008c138c7207 */ /* 0x000fc40000800000 */
[----:B------:R-:W-:Y:S02]  /*7ef0*/  SEL R19, R148, R15, P1 ;  /* 0x0000000f94137207 */ /* 0x000fe40000800000 */
[----:B------:R-:W-:Y:S01]  /*7f00*/  SEL R148, R15, R148, P1 ;  /* 0x000000940f947207 */ /* 0x000fe20000800000 */
[----:B------:R-:W-:Y:S01]  /*7f10*/  IMAD.MOV.U32 R15, RZ, RZ, 0x2130 ;  /* 0x00002130ff0f7424 */ /* 0x000fe200078e00ff */
[----:B------:R-:W-:Y:S02]  /*7f20*/  LOP3.LUT R14, R14, 0xff0000, R121, 0xf8, !PT ;  /* 0x00ff00000e0e7812 */ /* 0x000fe400078ef879 */
[----:B------:R-:W-:Y:S02]  /*7f30*/  FSETP.GEU.AND P4, PT, R13, -126, PT ;  /* 0xc2fc00000d00780b */ /* 0x000fe40003f8e000 */
[----:B------:R-:W-:Y:S02]  /*7f40*/  LOP3.LUT R152, R152, 0xff0000, R167, 0xf8, !PT ;  /* 0x00ff000098987812 */ /* 0x000fe400078ef8a7 */
[----:B------:R-:W-:-:S02]  /*7f50*/  LOP3.LUT R122, R122, 0xff0000, R161, 0xf8, !PT ;  /* 0x00ff00007a7a7812 */ /* 0x000fc400078ef8a1 */
[----:B------:R-:W-:Y:S02]  /*7f60*/  LOP3.LUT R14, R14, R135, RZ, 0xfc, !PT ;  /* 0x000000870e0e7212 */ /* 0x000fe400078efcff */
[-C--:B------:R-:W-:Y:S02]  /*7f70*/  SHF.R.U32.HI R9, RZ, R12.reuse, R9 ;  /* 0x0000000cff097219 */ /* 0x080fe40000011609 */
[----:B------:R-:W-:Y:S02]  /*7f80*/  LOP3.LUT R21, R152, R21, RZ, 0xfc, !PT ;  /* 0x0000001598157212 */ /* 0x000fe400078efcff */
[----:B------:R-:W-:Y:S01]  /*7f90*/  LOP3.LUT R122, R122, R23, RZ, 0xfc, !PT ;  /* 0x000000177a7a7212 */ /* 0x000fe200078efcff */
[----:B------:R-:W-:Y:S01]  /*7fa0*/  @!P4 FMUL R13, R13, 0.5 ;  /* 0x3f0000000d0dc820 */ /* 0x000fe20000400000 */
[----:B------:R-:W-:Y:S02]  /*7fb0*/  SHF.R.U32.HI R15, RZ, R12, R15 ;  /* 0x0000000cff0f7219 */ /* 0x000fe4000001160f */
[----:B------:R-:W-:-:S02]  /*7fc0*/  SEL R23, R131, R10, P1 ;  /* 0x0000000a83177207 */ /* 0x000fc40000800000 */
[----:B------:R-:W-:Y:S01]  /*7fd0*/  SEL R20, R10, R131, P1 ;  /* 0x000000830a147207 */ /* 0x000fe20000800000 */
[----:B------:R-:W1:Y:S01]  /*7fe0*/  MUFU.EX2 R13, R13 ;  /* 0x0000000d000d7308 */ /* 0x000e620000000800 */
[----:B------:R-:W-:Y:S02]  /*7ff0*/  SEL R127, R147, R16, P1 ;  /* 0x00000010937f7207 */ /* 0x000fe40000800000 */
[----:B------:R-:W-:Y:S02]  /*8000*/  SEL R121, R139, R14, P1 ;  /* 0x0000000e8b797207 */ /* 0x000fe40000800000 */
[----:B------:R-:W-:Y:S02]  /*8010*/  SEL R16, R16, R147, P1 ;  /* 0x0000009310107207 */ /* 0x000fe40000800000 */
[----:B------:R-:W-:Y:S02]  /*8020*/  LOP3.LUT R10, R9, 0xf, RZ, 0xc0, !PT ;  /* 0x0000000f090a7812 */ /* 0x000fe400078ec0ff */
[----:B------:R-:W-:-:S02]  /*8030*/  SEL R14, R14, R139, P1 ;  /* 0x0000008b0e0e7207 */ /* 0x000fc40000800000 */
[----:B------:R-:W-:Y:S01]  /*8040*/  SEL R131, R122, R21, P1 ;  /* 0x000000157a837207 */ /* 0x000fe20000800000 */
[----:B------:R-:W-:Y:S01]  /*8050*/  SHFL.IDX PT, R127, R127, R10, 0x1c1f ;  /* 0x001c1f0a7f7f7589 */ /* 0x000fe200000e0000 */
[----:B------:R-:W-:Y:S02]  /*8060*/  LOP3.LUT R9, R15, 0xf, RZ, 0xc0, !PT ;  /* 0x0000000f0f097812 */ /* 0x000fe400078ec0ff */
[----:B------:R-:W-:Y:S01]  /*8070*/  SEL R122, R21, R122, P1 ;  /* 0x0000007a157a7207 */ /* 0x000fe20000800000 */
[----:B------:R-:W-:Y:S01]  /*8080*/  SHFL.IDX PT, R123, R121, R10, 0x1c1f ;  /* 0x001c1f0a797b7589 */ /* 0x000fe200000e0000 */
[----:B------:R-:W-:Y:S01]  /*8090*/  SHF.L.U32 R21, R6, 0x1f, RZ ;  /* 0x0000001f06157819 */ /* 0x000fe200000006ff */
[----:B-1----:R-:W-:Y:S02]  /*80a0*/  @!P4 FMUL R13, R13, R13 ;  /* 0x0000000d0d0dc220 */ /* 0x002fe40000400000 */
[----:B------:R-:W1:Y:S01]  /*80b0*/  SHFL.IDX PT, R16, R16, R9, 0x1c1f ;  /* 0x001c1f0910107589 */ /* 0x000e6200000e0000 */
[----:B------:R2:W3:Y:S01]  /*80c0*/  SYNCS.PHASECHK.TRANS64.TRYWAIT P3, [UR5+0x24000], R21 ;  /* 0x02400015ff0075a7 */ /* 0x0004e20008060145 */
[----:B------:R-:W-:-:S01]  /*80d0*/  FFMA R2, R13, R2, R176 ;  /* 0x000000020d027223 */ /* 0x000fc200000000b0 */
[-C--:B------:R-:W-:Y:S01]  /*80e0*/  FMUL R26, R26, R13.reuse ;  /* 0x0000000d1a1a7220 */ /* 0x080fe20000400000 */
[----:B------:R-:W4:Y:S01]  /*80f0*/  SHFL.IDX PT, R14, R14, R9, 0x1c1f ;  /* 0x001c1f090e0e7589 */ /* 0x000f2200000e0000 */
[-C--:B------:R-:W-:Y:S01]  /*8100*/  FMUL R27, R27, R13.reuse ;  /* 0x0000000d1b1b7220 */ /* 0x080fe20000400000 */
[-C--:B------:R-:W-:Y:S01]  /*8110*/  FMUL R30, R30, R13.reuse ;  /* 0x0000000d1e1e7220 */ /* 0x080fe20000400000 */
[-C--:B------:R-:W-:Y:S01]  /*8120*/  FMUL R31, R31, R13.reuse ;  /* 0x0000000d1f1f7220 */ /* 0x080fe20000400000 */
[----:B------:R-:W-:Y:S01]  /*8130*/  SHFL.IDX PT, R129, R129, R10, 0x1c1f ;  /* 0x001c1f0a81817589 */ /* 0x000fe200000e0000 */
[-C--:B------:R-:W-:Y:S01]  /*8140*/  FMUL R34, R34, R13.reuse ;  /* 0x0000000d22227220 */ /* 0x080fe20000400000 */
[-C--:B------:R-:W-:Y:S01]  /*8150*/  FMUL R35, R35, R13.reuse ;  /* 0x0000000d23237220 */ /* 0x080fe20000400000 */
[-C--:B------:R-:W-:Y:S01]  /*8160*/  FMUL R38, R38, R13.reuse ;  /* 0x0000000d26267220 */ /* 0x080fe20000400000 */
[----:B------:R-:W5:Y:S01]  /*8170*/  SHFL.IDX PT, R18, R18, R9, 0x1c1f ;  /* 0x001c1f0912127589 */ /* 0x000f6200000e0000 */
[-C--:B------:R-:W-:Y:S01]  /*8180*/  FMUL R39, R39, R13.reuse ;  /* 0x0000000d27277220 */ /* 0x080fe20000400000 */
[-C--:B------:R-:W-:Y:S01]  /*8190*/  FMUL R42, R42, R13.reuse ;  /* 0x0000000d2a2a7220 */ /* 0x080fe20000400000 */
[-C--:B------:R-:W-:Y:S01]  /*81a0*/  FMUL R43, R43, R13.reuse ;  /* 0x0000000d2b2b7220 */ /* 0x080fe20000400000 */
[----:B------:R-:W-:Y:S01]  /*81b0*/  SHFL.IDX PT, R135, R131, R10, 0x1c1f ;  /* 0x001c1f0a83877589 */ /* 0x000fe200000e0000 */
[-C--:B------:R-:W-:Y:S01]  /*81c0*/  FMUL R46, R46, R13.reuse ;  /* 0x0000000d2e2e7220 */ /* 0x080fe20000400000 */
[-C--:B------:R-:W-:Y:S01]  /*81d0*/  FMUL R47, R47, R13.reuse ;  /* 0x0000000d2f2f7220 */ /* 0x080fe20000400000 */
[-C--:B------:R-:W-:Y:S01]  /*81e0*/  FMUL R50, R50, R13.reuse ;  /* 0x0000000d32327220 */ /* 0x080fe20000400000 */
[----:B------:R4:W2:Y:S01]  /*81f0*/  SHFL.IDX PT, R136, R122, R9, 0x1c1f ;  /* 0x001c1f097a887589 */ /* 0x0008a200000e0000 */
[-C--:B------:R-:W-:Y:S01]  /*8200*/  FMUL R51, R51, R13.reuse ;  /* 0x0000000d33337220 */ /* 0x080fe20000400000 */
[-C--:B------:R-:W-:Y:S01]  /*8210*/  FMUL R54, R54, R13.reuse ;  /* 0x0000000d36367220 */ /* 0x080fe20000400000 */
[----:B------:R-:W-:Y:S01]  /*8220*/  FMUL R55, R55, R13 ;  /* 0x0000000d37377220 */ /* 0x000fe20000400000 */
[----:B------:R-:W-:Y:S01]  /*8230*/  SHFL.IDX PT, R23, R23, R10, 0x1c1f ;  /* 0x001c1f0a17177589 */ /* 0x000fe200000e0000 */
[----:B-1----:R-:W-:Y:S01]  /*8240*/  PRMT R124, R127, R5, R16 ;  /* 0x000000057f7c7216 */ /* 0x002fe20000000010 */
[-C--:B------:R-:W-:Y:S01]  /*8250*/  FMUL R58, R58, R13.reuse ;  /* 0x0000000d3a3a7220 */ /* 0x080fe20000400000 */
[-C--:B------:R-:W-:Y:S01]  /*8260*/  FMUL R59, R59, R13.reuse ;  /* 0x0000000d3b3b7220 */ /* 0x080fe20000400000 */
[----:B------:R-:W1:Y:S01]  /*8270*/  SHFL.IDX PT, R20, R20, R9, 0x1c1f ;  /* 0x001c1f0914147589 */ /* 0x000e6200000e0000 */
[----:B------:R-:W-:Y:S01]  /*8280*/  FMUL R62, R62, R13 ;  /* 0x0000000d3e3e7220 */ /* 0x000fe20000400000 */
[----:B----4-:R-:W-:Y:S01]  /*8290*/  PRMT R122, R123, R5, R14 ;  /* 0x000000057b7a7216 */ /* 0x010fe2000000000e */
[-C--:B------:R-:W-:Y:S01]  /*82a0*/  FMUL R63, R63, R13.reuse ;  /* 0x0000000d3f3f7220 */ /* 0x080fe20000400000 */
[----:B------:R4:W-:Y:S01]  /*82b0*/  SHFL.IDX PT, R15, R125, R10, 0x1c1f ;  /* 0x001c1f0a7d0f7589 */ /* 0x0009e200000e0000 */
[-C--:B------:R-:W-:Y:S01]  /*82c0*/  FMUL R66, R66, R13.reuse ;  /* 0x0000000d42427220 */ /* 0x080fe20000400000 */
[-C--:B------:R-:W-:Y:S01]  /*82d0*/  FMUL R67, R67, R13.reuse ;  /* 0x0000000d43437220 */ /* 0x080fe20000400000 */
[----:B------:R-:W-:Y:S01]  /*82e0*/  FMUL R70, R70, R13 ;  /* 0x0000000d46467220 */ /* 0x000fe20000400000 */
[----:B------:R1:W3:Y:S01]  /*82f0*/  SHFL.IDX PT, R22, R120, R9, 0x1c1f ;  /* 0x001c1f0978167589 */ /* 0x0002e200000e0000 */
[----:B-----5:R-:W-:Y:S01]  /*8300*/  PRMT R126, R129, R5, R18 ;  /* 0x00000005817e7216 */ /* 0x020fe20000000012 */
[-C--:B------:R-:W-:Y:S01]  /*8310*/  FMUL R71, R71, R13.reuse ;  /* 0x0000000d47477220 */ /* 0x080fe20000400000 */
[-C--:B------:R-:W-:Y:S01]  /*8320*/  FMUL R74, R74, R13.reuse ;  /* 0x0000000d4a4a7220 */ /* 0x080fe20000400000 */
[----:B------:R-:W-:Y:S01]  /*8330*/  SHFL.IDX PT, R17, R17, R10, 0x1c1f ;  /* 0x001c1f0a11117589 */ /* 0x000fe200000e0000 */
[-C--:B------:R-:W-:Y:S01]  /*8340*/  FMUL R75, R75, R13.reuse ;  /* 0x0000000d4b4b7220 */ /* 0x080fe20000400000 */
[-C--:B----4-:R-:W-:Y:S01]  /*8350*/  PRMT R125, R127, R4.reuse, R16 ;  /* 0x000000047f7d7216 */ /* 0x090fe20000000010 */
[-C--:B------:R-:W-:Y:S01]  /*8360*/  FMUL R78, R78, R13.reuse ;  /* 0x0000000d4e4e7220 */ /* 0x080fe20000400000 */
[----:B------:R-:W4:Y:S01]  /*8370*/  SHFL.IDX PT, R140, R140, R9, 0x1c1f ;  /* 0x001c1f098c8c7589 */ /* 0x000f2200000e0000 */
[----:B------:R-:W-:Y:S01]  /*8380*/  PRMT R127, R129, R4, R18 ;  /* 0x00000004817f7216 */ /* 0x000fe20000000012 */
[----:B------:R-:W-:Y:S01]  /*8390*/  FMUL R79, R79, R13 ;  /* 0x0000000d4f4f7220 */ /* 0x000fe20000400000 */
[----:B--2---:R-:W-:Y:S01]  /*83a0*/  PRMT R134, R135, R5, R136 ;  /* 0x0000000587867216 */ /* 0x004fe20000000088 */
[----:B------:R-:W-:Y:S01]  /*83b0*/  SHFL.IDX PT, R19, R19, R10, 0x1c1f ;  /* 0x001c1f0a13137589 */ /* 0x000fe200000e0000 */
[-C--:B------:R-:W-:Y:S01]  /*83c0*/  FMUL R82, R82, R13.reuse ;  /* 0x0000000d52527220 */ /* 0x080fe20000400000 */
[-C--:B------:R-:W-:Y:S01]  /*83d0*/  FMUL R83, R83, R13.reuse ;  /* 0x0000000d53537220 */ /* 0x080fe20000400000 */
[-C--:B------:R-:W-:Y:S01]  /*83e0*/  FMUL R86, R86, R13.reuse ;  /* 0x0000000d56567220 */ /* 0x080fe20000400000 */
[----:B------:R-:W2:Y:S01]  /*83f0*/  SHFL.IDX PT, R148, R148, R9, 0x1c1f ;  /* 0x001c1f0994947589 */ /* 0x000ea200000e0000 */
[-C--:B------:R-:W-:Y:S01]  /*8400*/  FMUL R87, R87, R13.reuse ;  /* 0x0000000d57577220 */ /* 0x080fe20000400000 */
        /* <DEDUP_REMOVED lines=15> */
[----:B------:R-:W-:Y:S01]  /*8500*/  FMUL R119, R119, R13 ;  /* 0x0000000d77777220 */ /* 0x000fe20000400000 */
[----:B-1----:R-:W-:-:S02]  /*8510*/  PRMT R120, R23, R5, R20 ;  /* 0x0000000517787216 */ /* 0x002fc40000000014 */
[-C--:B------:R-:W-:Y:S02]  /*8520*/  PRMT R121, R23, R4.reuse, R20 ;  /* 0x0000000417797216 */ /* 0x080fe40000000014 */
[-C--:B------:R-:W-:Y:S02]  /*8530*/  PRMT R123, R123, R4.reuse, R14 ;  /* 0x000000047b7b7216 */ /* 0x080fe4000000000e */
[CCC-:B---3--:R-:W-:Y:S02]  /*8540*/  PRMT R128, R15.reuse, R5.reuse, R22.reuse ;  /* 0x000000050f807216 */ /* 0x1c8fe40000000016 */
[-C--:B------:R-:W-:Y:S02]  /*8550*/  PRMT R129, R15, R4.reuse, R22 ;  /* 0x000000040f817216 */ /* 0x080fe40000000016 */
[C-C-:B----4-:R-:W-:Y:S02]  /*8560*/  PRMT R130, R17.reuse, R5, R140.reuse ;  /* 0x0000000511827216 */ /* 0x150fe4000000008c */
[----:B------:R-:W-:-:S02]  /*8570*/  PRMT R131, R17, R4, R140 ;  /* 0x0000000411837216 */ /* 0x000fc4000000008c */
[C-C-:B--2---:R-:W-:Y:S02]  /*8580*/  PRMT R132, R19.reuse, R5, R148.reuse ;  /* 0x0000000513847216 */ /* 0x144fe40000000094 */
[-C--:B------:R-:W-:Y:S02]  /*8590*/  PRMT R133, R19, R4.reuse, R148 ;  /* 0x0000000413857216 */ /* 0x080fe40000000094 */
[----:B------:R-:W-:Y:S01]  /*85a0*/  PRMT R135, R135, R4, R136 ;  /* 0x0000000487877216 */ /* 0x000fe20000000088 */
[----:B------:R-:W-:Y:S06]  /*85b0*/  @!P0 BRA `(.L_x_27) ;  /* 0x0000000000048947 */ /* 0x000fec0003800000 */
[----:B------:R-:W-:Y:S01]  /*85c0*/  BPT.TRAP 0x1 ;  /* 0x000000040000795c */ /* 0x000fe20000300000 */
.L_x_27:
[----:B------:R-:W-:Y:S05]  /*85d0*/  @P3 BRA `(.L_x_28) ;  /* 0x0000000000083947 */ /* 0x000fea0003800000 */
[----:B------:R-:W1:Y:S02]  /*85e0*/  SYNCS.PHASECHK.TRANS64.TRYWAIT P3, [UR5+0x24000], R21 ;  /* 0x02400015ff0075a7 */ /* 0x000e640008060145 */
[----:B-1----:R-:W-:Y:S05]  /*85f0*/  @!P3 BRA `(.L_x_29) ;  /* 0x0000007c0054b947 */ /* 0x002fea0003800000 */
.L_x_28:
[----:B------:R-:W-:Y:S01]  /*8600*/  UIMAD UR10, UR7, 0x600, UR6 ;  /* 0x00000600070a78a4 */ /* 0x000fe2000f8e0206 */
[----:B------:R-:W-:Y:S01]  /*8610*/  WARPGROUP.ARRIVE ;  /* 0x00000000000079c5 */ /* 0x000fe20000000000 */
[----:B------:R-:W-:Y:S01]  /*8620*/  UMOV UR11, 0x40000040 ;  /* 0x40000040000b7882 */ /* 0x000fe20000000000 */
[----:B------:R-:W-:Y:S01]  /*8630*/  UMOV UR15, 0x40000040 ;  /* 0x40000040000f7882 */ /* 0x000fe20000000000 */
[----:B------:R-:W-:-:S05]  /*8640*/  UIADD3 UR14, UR10, 0x2, URZ ;  /* 0x000000020a0e7890 */ /* 0x000fca000fffe03f */
[----:B------:R-:W-:Y:S01]  /*8650*/  QGMMA.64x192x32.F32.E4M3.E4M3 R24, R120, gdesc[UR8], R24, gsb0 ;  /* 0x02e0000878187df3 */ /* 0x000fe20008000818 */
[----:B------:R-:W-:Y:S02]  /*8660*/  UMOV UR11, 0x40000040 ;  /* 0x40000040000b7882 */ /* 0x000fe40000000000 */
[----:B------:R-:W-:Y:S02]  /*8670*/  WARPGROUP.DEPBAR.LE gsb0, 0x0 ;  /* 0x00008000000079c5 */ /* 0x000fe40000010000 */
[----:B------:R-:W-:-:S15]  /*8680*/  WARPGROUP.ARRIVE ;  /* 0x00000000000079c5 */ /* 0x000fde0000000000 */
[----:B------:R-:W-:Y:S01]  /*8690*/  QGMMA.64x192x32.F32.E4M3.E4M3 R24, R124, gdesc[UR12], R24, gsb0 ;  /* 0x02e0000c7c187df3 */ /* 0x000fe20008000818 */
[----:B------:R-:W-:Y:S01]  /*86a0*/  UIADD3 UR14, UR10, 0x4, URZ ;  /* 0x000000040a0e7890 */ /* 0x000fe2000fffe03f */
[----:B------:R-:W-:Y:S01]  /*86b0*/  UMOV UR15, 0x40000040 ;  /* 0x40000040000f7882 */ /* 0x000fe20000000000 */
[----:B------:R-:W-:Y:S01]  /*86c0*/  UIADD3 UR10, UR10, 0x6, URZ ;  /* 0x000000060a0a7890 */ /* 0x000fe2000fffe03f */
[----:B------:R-:W-:Y:S02]  /*86d0*/  WARPGROUP.DEPBAR.LE gsb0, 0x0 ;  /* 0x00008000000079c5 */ /* 0x000fe40000010000 */
[----:B------:R-:W-:-:S14]  /*86e0*/  WARPGROUP.ARRIVE ;  /* 0x00000000000079c5 */ /* 0x000fdc0000000000 */
[----:B------:R-:W-:Y:S03]  /*86f0*/  QGMMA.64x192x32.F32.E4M3.E4M3 R24, R128, gdesc[UR12], R24, gsb0 ;  /* 0x02e0000c80187df3 */ /* 0x000fe60008000818 */
[----:B------:R-:W-:Y:S02]  /*8700*/  WARPGROUP.DEPBAR.LE gsb0, 0x0 ;  /* 0x00008000000079c5 */ /* 0x000fe40000010000 */
[----:B------:R-:W-:-:S15]  /*8710*/  WARPGROUP.ARRIVE ;  /* 0x00000000000079c5 */ /* 0x000fde0000000000 */
[----:B------:R-:W-:Y:S03]  /*8720*/  QGMMA.64x192x32.F32.E4M3.E4M3 R24, R132, gdesc[UR8], R24, gsb0 ;  /* 0x02e0000884187df3 */ /* 0x000fe60008000818 */
[----:B------:R-:W-:Y:S02]  /*8730*/  WARPGROUP.DEPBAR.LE gsb0, 0x0 ;  /* 0x00008000000079c5 */ /* 0x000fe40000010000 */
[----:B------:R-:W-:Y:S05]  /*8740*/  @!P0 BRA `(.L_x_30) ;  /* 0x0000000000048947 */ /* 0x000fea0003800000 */
[----:B------:R-:W-:Y:S01]  /*8750*/  BPT.TRAP 0x1 ;  /* 0x000000040000795c */ /* 0x000fe20000300000 */
.L_x_30:
[----:B------:R-:W-:-:S04]  /*8760*/  ULEA UR5, UR4, UR36, 0x3 ;  /* 0x0000002404057291 */ /* 0x000fc8000f8e183f */
[----:B------:R-:W-:-:S04]  /*8770*/  UIADD3 UR5, UR5, 0x24028, URZ ;  /* 0x0002402805057890 */ /* 0x000fc8000fffe03f */
[----:B------:R-:W-:-:S09]  /*8780*/  UPRMT UR5, URZ, 0x654, UR5 ;  /* 0x000006543f057896 */ /* 0x000fd20008000005 */
[----:B------:R-:W-:Y:S01]  /*8790*/  SYNCS.ARRIVE.TRANS64.RED.A1T0 RZ, [UR5], RZ ;  /* 0x000000ffffff79a7 */ /* 0x000fe20008100405 */
[----:B------:R-:W-:Y:S05]  /*87a0*/  @P2 BRA `(.L_x_31) ;  /* 0x0000000000042947 */ /* 0x000fea0003800000 */
[----:B------:R-:W-:Y:S01]  /*87b0*/  BPT.TRAP 0x1 ;  /* 0x000000040000795c */ /* 0x000fe20000300000 */
.L_x_31:
[----:B------:R-:W-:-:S04]  /*87c0*/  UIADD3 UR4, UR4, 0x1, URZ ;  /* 0x0000000104047890 */ /* 0x000fc8000fffe03f */
[----:B------:R-:W-:-:S04]  /*87d0*/  UISETP.NE.AND UP0, UPT, UR4, 0x5, UPT ;  /* 0x000000050400788c */ /* 0x000fc8000bf05270 */
[----:B------:R-:W-:Y:S01]  /*87e0*/  USEL UR5, UR4, URZ, UP0 ;  /* 0x0000003f04057287 */ /* 0x000fe20008000000 */
[----:B------:R-:W-:Y:S11]  /*87f0*/  @!P0 BRA `(.L_x_32) ;  /* 0x0000000000048947 */ /* 0x000ff60003800000 */
[----:B------:R-:W-:Y:S01]  /*8800*/  BPT.TRAP 0x1 ;  /* 0x000000040000795c */ /* 0x000fe20000300000 */
.L_x_32:
[----:B------:R-:W-:-:S04]  /*8810*/  ULEA UR4, UR5, UR36, 0x3 ;  /* 0x0000002405047291 */ /* 0x000fc8000f8e183f */
[----:B------:R-:W-:-:S04]  /*8820*/  UIADD3 UR4, UR4, 0x24028, URZ ;  /* 0x0002402804047890 */ /* 0x000fc8000fffe03f */
[----:B------:R-:W-:-:S09]  /*8830*/  UPRMT UR4, URZ, 0x654, UR4 ;  /* 0x000006543f047896 */ /* 0x000fd20008000004 */
[----:B------:R-:W-:Y:S01]  /*8840*/  SYNCS.ARRIVE.TRANS64.RED.A1T0 RZ, [UR4], RZ ;  /* 0x000000ffffff79a7 */ /* 0x000fe20008100404 */
[----:B------:R-:W-:Y:S05]  /*8850*/  @P2 BRA `(.L_x_33) ;  /* 0x0000000000042947 */ /* 0x000fea0003800000 */
[----:B------:R-:W-:Y:S01]  /*8860*/  BPT.TRAP 0x1 ;  /* 0x000000040000795c */ /* 0x000fe20000300000 */
.L_x_33:
[----:B------:R-:W-:Y:S01]  /*8870*/  UIADD3 UR4, UR5, 0x1, URZ ;  /* 0x0000000105047890 */ /* 0x000fe2000fffe03f */
[C---:B------:R-:W-:Y:S01]  /*8880*/  ISETP.GT.AND P3, PT, R11.reuse, 0x2, PT ;  /* 0x000000020b00780c */ /* 0x040fe20003f64270 */
[----:B------:R-:W-:Y:S01]  /*8890*/  UIADD3 UR5, UR7, 0x1, URZ ;  /* 0x0000000107057890 */ /* 0x000fe2000fffe03f */
[----:B------:R-:W-:Y:S01]  /*88a0*/  VIADD R11, R11, 0xffffffff ;  /* 0xffffffff0b0b7836 */ /* 0x000fe20000000000 */
[----:B------:R-:W-:Y:S01]  /*88b0*/  UISETP.NE.AND UP0, UPT, UR4, 0x5, UPT ;  /* 0x000000050400788c */ /* 0x000fe2000bf05270 */
[----:B------:R-:W-:Y:S01]  /*88c0*/  VIADD R0, R0, 0x80 ;  /* 0x0000008000007836 */ /* 0x000fe20000000000 */
[----:B------:R-:W-:Y:S01]  /*88d0*/  UISETP.NE.AND UP2, UPT, UR5, 0x5, UPT ;  /* 0x000000050500788c */ /* 0x000fe2000bf45270 */
[----:B------:R-:W-:Y:S01]  /*88e0*/  IMAD.MOV.U32 R15, RZ, RZ, R7 ;  /* 0x000000ffff0f7224 */ /* 0x000fe200078e0007 */
[----:B------:R-:W-:Y:S01]  /*88f0*/  USEL UR4, UR4, URZ, UP0 ;  /* 0x0000003f04047287 */ /* 0x000fe20008000000 */
[----:B------:R-:W-:Y:S01]  /*8900*/  IMAD.MOV.U32 R13, RZ, RZ, R8 ;  /* 0x000000ffff0d7224 */ /* 0x000fe200078e0008 */
[----:B------:R-:W-:-:S02]  /*8910*/  USEL UR7, URZ, 0x1, UP2 ;  /* 0x000000013f077887 */ /* 0x000fc40009000000 */
[----:B------:R-:W-:-:S04]  /*8920*/  USEL UR5, UR5, URZ, UP2 ;  /* 0x0000003f05057287 */ /* 0x000fc80009000000 */
[----:B------:R-:W-:Y:S01]  /*8930*/  LOP3.LUT R6, R6, UR7, RZ, 0x3c, !PT ;  /* 0x0000000706067c12 */ /* 0x000fe2000f8e3cff */
[----:B------:R-:W-:Y:S07]  /*8940*/  @P3 BRA `(.L_x_34) ;  /* 0xffffffc4009c3947 */ /* 0x000fee000383ffff */
.L_x_23:
[----:B------:R-:W-:-:S13]  /*8950*/  ISETP.GE.AND P3, PT, R11, 0x1, PT ;  /* 0x000000010b00780c */ /* 0x000fda0003f66270 */
[----:B------:R-:W-:Y:S05]  /*8960*/  @!P3 BRA `(.L_x_35) ;  /* 0x000000400088b947 */ /* 0x000fea0003800000 */
[----:B------:R-:W-:Y:S01]  /*8970*/  IMAD.MOV.U32 R12, RZ, RZ, R7 ;  /* 0x000000ffff0c7224 */ /* 0x000fe200078e0007 */
[----:B------:R-:W-:Y:S01]  /*8980*/  MOV R13, R8 ;  /* 0x00000008000d7202 */ /* 0x000fe20000000f00 */
[----:B------:R-:W-:Y:S01]  /*8990*/  ULDC UR7, c[0x0][0x604] ;  /* 0x0001810000077ab9 */ /* 0x000fe20000000800 */
[----:B------:R-:W-:-:S05]  /*89a0*/  ULDC UR33, c[0x0][0x28c] ;  /* 0x0000a30000217ab9 */ /* 0x000fca0000000800 */
.L_x_46:
[----:B------:R-:W-:Y:S05]  /*89b0*/  @!P0 BRA `(.L_x_36) ;  /* 0x0000000000048947 */ /* 0x000fea0003800000 */
[----:B------:R-:W-:Y:S01]  /*89c0*/  BPT.TRAP 0x1 ;  /* 0x000000040000795c */ /* 0x000fe20000300000 */
.L_x_36:
[----:B------:R-:W-:Y:S01]  /*89d0*/  ULEA UR10, UR5, UR36, 0x3 ;  /* 0x00000024050a7291 */ /* 0x000fe2000f8e183f */
[----:B------:R-:W-:-:S08]  /*89e0*/  SHF.L.U32 R7, R6, 0x1f, RZ ;  /* 0x0000001f06077819 */ /* 0x000fd000000006ff */
[----:B------:R-:W2:Y:S02]  /*89f0*/  SYNCS.PHASECHK.TRANS64.TRYWAIT P3, [UR10+0x24000], R7 ;  /* 0x02400007ff0075a7 */ /* 0x000ea4000806014a */
[----:B--2---:R-:W-:Y:S05]  /*8a00*/  @!P3 BRA `(.L_x_37) ;  /* 0x000000780068b947 */ /* 0x004fea0003800000 */
.L_x_109:
        /* <DEDUP_REMOVED lines=37> */
.L_x_38:
[C---:B--2---:R-:W-:Y:S01]  /*8c60*/  VIADD R8, R0.reuse, 0x8 ;  /* 0x0000000800087836 */ /* 0x044fe20000000000 */
[C---:B------:R-:W-:Y:S01]  /*8c70*/  ISETP.GE.AND P6, PT, R0.reuse, UR33, PT ;  /* 0x0000002100007c0c */ /* 0x040fe2000bfc6270 */
[C---:B------:R-:W-:Y:S01]  /*8c80*/  VIADD R7, R0.reuse, 0x1 ;  /* 0x0000000100077836 */ /* 0x040fe20000000000 */
[----:B------:R-:W-:Y:S01]  /*8c90*/  P2R R17, PR, RZ, 0x4 ;  /* 0x00000004ff117803 */ /* 0x000fe20000000000 */
[----:B-1----:R-:W-:Y:S01]  /*8ca0*/  VIADD R14, R0, 0x9 ;  /* 0x00000009000e7836 */ /* 0x002fe20000000000 */
[----:B------:R-:W-:Y:S01]  /*8cb0*/  ISETP.GE.AND P5, PT, R8, UR33, PT ;  /* 0x0000002108007c0c */ /* 0x000fe2000bfa6270 */
[C---:B------:R-:W-:Y:S01]  /*8cc0*/  VIADD R8, R0.reuse, 0x11 ;  /* 0x0000001100087836 */ /* 0x040fe20000000000 */
[----:B------:R-:W-:Y:S01]  /*8cd0*/  ISETP.GE.AND P4, PT, R7, UR33, PT ;  /* 0x0000002107007c0c */ /* 0x000fe2000bf86270 */
[----:B------:R-:W-:Y:S01]  /*8ce0*/  VIADD R7, R0, 0x10 ;  /* 0x0000001000077836 */ /* 0x000fe20000000000 */
[----:B------:R-:W-:Y:S01]  /*8cf0*/  ISETP.GE.AND P3, PT, R14, UR33, PT ;  /* 0x000000210e007c0c */ /* 0x000fe2000bf66270 */
[C---:B------:R-:W-:Y:S01]  /*8d00*/  VIADD R14, R0.reuse, 0x60 ;  /* 0x00000060000e7836 */ /* 0x040fe20000000000 */
[----:B------:R-:W-:Y:S01]  /*8d10*/  FSEL R121, R121, -INF , !P4 ;  /* 0xff80000079797808 */ /* 0x000fe20006000000 */
[C---:B------:R-:W-:Y:S01]  /*8d20*/  VIADD R23, R0.reuse, 0x61 ;  /* 0x0000006100177836 */ /* 0x040fe20000000000 */
[----:B------:R-:W-:Y:S01]  /*8d30*/  FSEL R16, R123, -INF , !P4 ;  /* 0xff8000007b107808 */ /* 0x000fe20006000000 */
[----:B------:R-:W-:Y:S01]  /*8d40*/  VIADD R123, R0, 0x68 ;  /* 0x00000068007b7836 */ /* 0x000fe20000000000 */
[----:B------:R-:W-:Y:S01]  /*8d50*/  ISETP.GE.AND P4, PT, R8, UR33, PT ;  /* 0x0000002108007c0c */ /* 0x000fe2000bf86270 */
[----:B------:R-:W-:Y:S01]  /*8d60*/  VIADD R8, R0, 0x19 ;  /* 0x0000001900087836 */ /* 0x000fe20000000000 */
[----:B------:R-:W-:Y:S01]  /*8d70*/  FSEL R15, R120, -INF , !P6 ;  /* 0xff800000780f7808 */ /* 0x000fe20007000000 */
[----:B------:R-:W-:Y:S01]  /*8d80*/  ULEA UR5, UR11, UR36, 0x3 ;  /* 0x000000240b057291 */ /* 0x000fe2000f8e183f */
[----:B------:R-:W-:-:S02]  /*8d90*/  FSEL R122, R122, -INF , !P6 ;  /* 0xff8000007a7a7808 */ /* 0x000fc40007000000 */
[----:B------:R-:W-:Y:S01]  /*8da0*/  ISETP.GE.AND P6, PT, R7, UR33, PT ;  /* 0x0000002107007c0c */ /* 0x000fe2000bfc6270 */
[----:B------:R-:W-:Y:S01]  /*8db0*/  VIADD R7, R0, 0x18 ;  /* 0x0000001800077836 */ /* 0x000fe20000000000 */
[----:B------:R-:W-:Y:S02]  /*8dc0*/  FSEL R125, R125, -INF , !P3 ;  /* 0xff8000007d7d7808 */ /* 0x000fe40005800000 */
[----:B------:R-:W-:Y:S02]  /*8dd0*/  FSEL R18, R127, -INF , !P3 ;  /* 0xff8000007f127808 */ /* 0x000fe40005800000 */
[----:B------:R-:W-:Y:S01]  /*8de0*/  ISETP.GE.AND P3, PT, R8, UR33, PT ;  /* 0x0000002108007c0c */ /* 0x000fe2000bf66270 */
[----:B------:R-:W-:Y:S01]  /*8df0*/  VIADD R8, R0, 0x21 ;  /* 0x0000002100087836 */ /* 0x000fe20000000000 */
[----:B------:R-:W-:Y:S02]  /*8e00*/  FSEL R124, R124, -INF , !P5 ;  /* 0xff8000007c7c7808 */ /* 0x000fe40006800000 */
[----:B------:R-:W-:-:S02]  /*8e10*/  FSEL R126, R126, -INF , !P5 ;  /* 0xff8000007e7e7808 */ /* 0x000fc40006800000 */
[----:B------:R-:W-:Y:S01]  /*8e20*/  ISETP.GE.AND P5, PT, R7, UR33, PT ;  /* 0x0000002107007c0c */ /* 0x000fe2000bfa6270 */
[C---:B------:R-:W-:Y:S01]  /*8e30*/  VIADD R7, R0.reuse, 0x20 ;  /* 0x0000002000077836 */ /* 0x040fe20000000000 */
[----:B------:R-:W-:Y:S02]  /*8e40*/  FSEL R129, R129, -INF , !P4 ;  /* 0xff80000081817808 */ /* 0x000fe40006000000 */
[----:B------:R-:W-:Y:S01]  /*8e50*/  FSEL R20, R131, -INF , !P4 ;  /* 0xff80000083147808 */ /* 0x000fe20006000000 */
[----:B------:R-:W-:Y:S01]  /*8e60*/  VIADD R131, R0, 0x71 ;  /* 0x0000007100837836 */ /* 0x000fe20000000000 */
[----:B------:R-:W-:Y:S02]  /*8e70*/  ISETP.GE.AND P4, PT, R8, UR33, PT ;  /* 0x0000002108007c0c */ /* 0x000fe4000bf86270 */
[----:B------:R-:W-:Y:S02]  /*8e80*/  FSEL R128, R128, -INF , !P6 ;  /* 0xff80000080807808 */ /* 0x000fe40007000000 */
[----:B------:R-:W-:-:S02]  /*8e90*/  FSEL R130, R130, -INF , !P6 ;  /* 0xff80000082827808 */ /* 0x000fc40007000000 */
[----:B------:R-:W-:Y:S02]  /*8ea0*/  IADD3 R8, R0, 0x28, RZ ;  /* 0x0000002800087810 */ /* 0x000fe40007ffe0ff */
[----:B------:R-:W-:Y:S02]  /*8eb0*/  ISETP.GE.AND P6, PT, R7, UR33, PT ;  /* 0x0000002107007c0c */ /* 0x000fe4000bfc6270 */
[----:B------:R-:W-:Y:S02]  /*8ec0*/  FMNMX R7, R122, R13, !PT ;  /* 0x0000000d7a077209 */ /* 0x000fe40007800000 */
[----:B------:R-:W-:Y:S02]  /*8ed0*/  FSEL R132, R132, -INF , !P5 ;  /* 0xff80000084847808 */ /* 0x000fe40006800000 */
[----:B------:R-:W-:Y:S02]  /*8ee0*/  FSEL R22, R134, -INF , !P5 ;  /* 0xff80000086167808 */ /* 0x000fe40006800000 */
[----:B------:R-:W-:Y:S01]  /*8ef0*/  ISETP.GE.AND P5, PT, R8, UR33, PT ;  /* 0x0000002108007c0c */ /* 0x000fe2000bfa6270 */
[----:B------:R-:W-:Y:S01]  /*8f00*/  VIADD R8, R0, 0x29 ;  /* 0x0000002900087836 */ /* 0x000fe20000000000 */
[----:B------:R-:W-:-:S02]  /*8f10*/  FMNMX R7, R16, R7, !PT ;  /* 0x0000000710077209 */ /* 0x000fc40007800000 */
[----:B------:R-:W-:Y:S02]  /*8f20*/  FSEL R133, R133, -INF , !P3 ;  /* 0xff80000085857808 */ /* 0x000fe40005800000 */
[----:B------:R-:W-:Y:S02]  /*8f30*/  FSEL R120, R135, -INF , !P3 ;  /* 0xff80000087787808 */ /* 0x000fe40005800000 */
[----:B------:R-:W-:Y:S01]  /*8f40*/  ISETP.GE.AND P3, PT, R8, UR33, PT ;  /* 0x0000002108007c0c */ /* 0x000fe2000bf66270 */
[----:B------:R-:W-:Y:S01]  /*8f50*/  VIADD R8, R0, 0x30 ;  /* 0x0000003000087836 */ /* 0x000fe20000000000 */
[----:B------:R-:W-:Y:S02]  /*8f60*/  FMNMX R7, R126, R7, !PT ;  /* 0x000000077e077209 */ /* 0x000fe40007800000 */
[----:B------:R-:W-:Y:S02]  /*8f70*/  FSEL R136, R136, -INF , !P6 ;  /* 0xff80000088887808 */ /* 0x000fe40007000000 */
[----:B------:R-:W-:-:S02]  /*8f80*/  FMNMX R7, R18, R7, !PT ;  /* 0x0000000712077209 */ /* 0x000fc40007800000 */
[----:B------:R-:W-:Y:S02]  /*8f90*/  FSEL R184, R138, -INF , !P6 ;  /* 0xff8000008ab87808 */ /* 0x000fe40007000000 */
[----:B------:R-:W-:Y:S01]  /*8fa0*/  ISETP.GE.AND P6, PT, R8, UR33, PT ;  /* 0x0000002108007c0c */ /* 0x000fe2000bfc6270 */
[----:B------:R-:W-:Y:S01]  /*8fb0*/  VIADD R8, R0, 0x31 ;  /* 0x0000003100087836 */ /* 0x000fe20000000000 */
[----:B------:R-:W-:Y:S02]  /*8fc0*/  FMNMX R7, R130, R7, !PT ;  /* 0x0000000782077209 */ /* 0x000fe40007800000 */
[----:B------:R-:W-:Y:S02]  /*8fd0*/  FSEL R137, R137, -INF , !P4 ;  /* 0xff80000089897808 */ /* 0x000fe40006000000 */
[----:B------:R-:W-:Y:S01]  /*8fe0*/  FSEL R186, R139, -INF , !P4 ;  /* 0xff8000008bba7808 */ /* 0x000fe20006000000 */
[----:B------:R-:W-:Y:S01]  /*8ff0*/  VIADD R139, R0, 0x79 ;  /* 0x00000079008b7836 */ /* 0x000fe20000000000 */
[----:B------:R-:W-:Y:S01]  /*9000*/  ISETP.GE.AND P4, PT, R8, UR33, PT ;  /* 0x0000002108007c0c */ /* 0x000fe2000bf86270 */
[----:B------:R-:W-:Y:S01]  /*9010*/  VIADD R8, R0, 0x38 ;  /* 0x0000003800087836 */ /* 0x000fe20000000000 */
[----:B------:R-:W-:-:S02]  /*9020*/  FMNMX R7, R20, R7, !PT ;  /* 0x0000000714077209 */ /* 0x000fc40007800000 */
[----:B------:R-:W-:Y:S02]  /*9030*/  FSEL R140, R140, -INF , !P5 ;  /* 0xff8000008c8c7808 */ /* 0x000fe40006800000 */
[----:B------:R-:W-:Y:S02]  /*9040*/  FMNMX R7, R22, R7, !PT ;  /* 0x0000000716077209 */ /* 0x000fe40007800000 */
[----:B------:R-:W-:Y:S02]  /*9050*/  FSEL R188, R142, -INF , !P5 ;  /* 0xff8000008ebc7808 */ /* 0x000fe40006800000 */
[----:B------:R-:W-:Y:S01]  /*9060*/  ISETP.GE.AND P5, PT, R8, UR33, PT ;  /* 0x0000002108007c0c */ /* 0x000fe2000bfa6270 */
[----:B------:R-:W-:Y:S01]  /*9070*/  VIADD R8, R0, 0x39 ;  /* 0x0000003900087836 */ /* 0x000fe20000000000 */
[----:B------:R-:W-:Y:S02]  /*9080*/  FMNMX R7, R120, R7, !PT ;  /* 0x0000000778077209 */ /* 0x000fe40007800000 */
[----:B------:R-:W-:-:S02]  /*9090*/  FSEL R141, R141, -INF , !P3 ;  /* 0xff8000008d8d7808 */ /* 0x000fc40005800000 */
[----:B------:R-:W-:Y:S02]  /*90a0*/  FSEL R142, R143, -INF , !P3 ;  /* 0xff8000008f8e7808 */ /* 0x000fe40005800000 */
[----:B------:R-:W-:Y:S01]  /*90b0*/  ISETP.GE.AND P3, PT, R8, UR33, PT ;  /* 0x0000002108007c0c */ /* 0x000fe2000bf66270 */
[----:B------:R-:W-:Y:S01]  /*90c0*/  VIADD R8, R0, 0x40 ;  /* 0x0000004000087836 */ /* 0x000fe20000000000 */
[----:B------:R-:W-:Y:S02]  /*90d0*/  FMNMX R7, R184, R7, !PT ;  /* 0x00000007b8077209 */ /* 0x000fe40007800000 */
[----:B------:R-:W-:Y:S02]  /*90e0*/  FSEL R144, R144, -INF , !P6 ;  /* 0xff80000090907808 */ /* 0x000fe40007000000 */
[----:B------:R-:W-:Y:S02]  /*90f0*/  FMNMX R7, R186, R7, !PT ;  /* 0x00000007ba077209 */ /* 0x000fe40007800000 */
[----:B------:R-:W-:-:S02]  /*9100*/  FSEL R190, R146, -INF , !P6 ;  /* 0xff80000092be7808 */ /* 0x000fc40007000000 */
[----:B------:R-:W-:Y:S01]  /*9110*/  ISETP.GE.AND P6, PT, R8, UR33, PT ;  /* 0x0000002108007c0c */ /* 0x000fe2000bfc6270 */
[----:B------:R-:W-:Y:S01]  /*9120*/  VIADD R8, R0, 0x41 ;  /* 0x0000004100087836 */ /* 0x000fe20000000000 */
[----:B------:R-:W-:Y:S02]  /*9130*/  FMNMX R7, R188, R7, !PT ;  /* 0x00000007bc077209 */ /* 0x000fe40007800000 */
[----:B------:R-:W-:Y:S02]  /*9140*/  FSEL R145, R145, -INF , !P4 ;  /* 0xff80000091917808 */ /* 0x000fe40006000000 */
[----:B------:R-:W-:Y:S02]  /*9150*/  FSEL R146, R147, -INF , !P4 ;  /* 0xff80000093927808 */ /* 0x000fe40006000000 */
        /* <DEDUP_REMOVED lines=11> */
[----:B------:R-:W-:Y:S02]  /*9210*/  ISETP.GE.AND P3, PT, R8, UR33, PT ;  /* 0x0000002108007c0c */ /* 0x000fe4000bf66270 */
[----:B------:R-:W-:Y:S02]  /*9220*/  FMNMX R7, R150, R7, !PT ;  /* 0x0000000796077209 */ /* 0x000fe40007800000 */
[----:B------:R-:W-:Y:S02]  /*9230*/  IADD3 R8, R0, 0x50, RZ ;  /* 0x0000005000087810 */ /* 0x000fe40007ffe0ff */
[----:B------:R-:W-:Y:S02]  /*9240*/  FSEL R152, R152, -INF , !P6 ;  /* 0xff80000098987808 */ /* 0x000fe40007000000 */
[----:B------:R-:W-:-:S02]  /*9250*/  FSEL R154, R154, -INF , !P6 ;  /* 0xff8000009a9a7808 */ /* 0x000fc40007000000 */
[----:B------:R-:W-:Y:S02]  /*9260*/  FMNMX R7, R192, R7, !PT ;  /* 0x00000007c0077209 */ /* 0x000fe40007800000 */
[----:B------:R-:W-:Y:S01]  /*9270*/  ISETP.GE.AND P6, PT, R8, UR33, PT ;  /* 0x0000002108007c0c */ /* 0x000fe2000bfc6270 */
[----:B------:R-:W-:Y:S01]  /*9280*/  VIADD R8, R0, 0x51 ;  /* 0x0000005100087836 */ /* 0x000fe20000000000 */
[----:B------:R-:W-:Y:S02]  /*9290*/  FSEL R134, R155, -INF , !P4 ;  /* 0xff8000009b867808 */ /* 0x000fe40006000000 */
[----:B------:R-:W-:Y:S02]  /*92a0*/  FMNMX R7, R154, R7, !PT ;  /* 0x000000079a077209 */ /* 0x000fe40007800000 */
[----:B------:R-:W-:Y:S02]  /*92b0*/  FSEL R153, R153, -INF , !P4 ;  /* 0xff80000099997808 */ /* 0x000fe40006000000 */
[----:B------:R-:W-:Y:S01]  /*92c0*/  ISETP.GE.AND P4, PT, R8, UR33, PT ;  /* 0x0000002108007c0c */ /* 0x000fe2000bf86270 */
[----:B------:R-:W-:Y:S01]  /*92d0*/  VIADD R8, R0, 0x58 ;  /* 0x0000005800087836 */ /* 0x000fe20000000000 */
[----:B------:R-:W-:-:S02]  /*92e0*/  FSEL R158, R158, -INF , !P5 ;  /* 0xff8000009e9e7808 */ /* 0x000fc40006800000 */
[----:B------:R-:W-:Y:S02]  /*92f0*/  FMNMX R7, R134, R7, !PT ;  /* 0x0000000786077209 */ /* 0x000fe40007800000 */
[----:B------:R-:W-:Y:S02]  /*9300*/  FSEL R156, R156, -INF , !P5 ;  /* 0xff8000009c9c7808 */ /* 0x000fe40006800000 */
[----:B------:R-:W-:Y:S02]  /*9310*/  FSEL R138, R159, -INF , !P3 ;  /* 0xff8000009f8a7808 */ /* 0x000fe40005800000 */
[----:B------:R-:W-:Y:S02]  /*9320*/  FMNMX R7, R158, R7, !PT ;  /* 0x000000079e077209 */ /* 0x000fe40007800000 */
[----:B------:R-:W-:Y:S01]  /*9330*/  ISETP.GE.AND P5, PT, R8, UR33, PT ;  /* 0x0000002108007c0c */ /* 0x000fe2000bfa6270 */
[----:B------:R-:W-:Y:S01]  /*9340*/  VIADD R8, R0, 0x59 ;  /* 0x0000005900087836 */ /* 0x000fe20000000000 */
[----:B------:R-:W-:-:S02]  /*9350*/  FSEL R162, R162, -INF , !P6 ;  /* 0xff800000a2a27808 */ /* 0x000fc40007000000 */
[----:B------:R-:W-:Y:S02]  /*9360*/  FMNMX R7, R138, R7, !PT ;  /* 0x000000078a077209 */ /* 0x000fe40007800000 */
[----:B------:R-:W-:Y:S02]  /*9370*/  FSEL R157, R157, -INF , !P3 ;  /* 0xff8000009d9d7808 */ /* 0x000fe40005800000 */
[----:B------:R-:W-:Y:S02]  /*9380*/  ISETP.GE.AND P3, PT, R8, UR33, PT ;  /* 0x0000002108007c0c */ /* 0x000fe4000bf66270 */
[----:B------:R-:W-:Y:S02]  /*9390*/  FSEL R163, R163, -INF , !P4 ;  /* 0xff800000a3a37808 */ /* 0x000fe40006000000 */
[----:B------:R-:W-:Y:S02]  /*93a0*/  FMNMX R8, R162, R7, !PT ;  /* 0x00000007a2087209 */ /* 0x000fe40007800000 */
[----:B------:R-:W-:-:S02]  /*93b0*/  FSEL R166, R166, -INF , !P5 ;  /* 0xff800000a6a67808 */ /* 0x000fc40006800000 */
[----:B------:R-:W-:Y:S02]  /*93c0*/  FMNMX R7, R163, R8, !PT ;  /* 0x00000008a3077209 */ /* 0x000fe40007800000 */
[----:B------:R-:W-:Y:S02]  /*93d0*/  ISETP.GE.AND P2, PT, R14, UR33, PT ;  /* 0x000000210e007c0c */ /* 0x000fe4000bf46270 */
[----:B------:R-:W-:Y:S02]  /*93e0*/  FSEL R167, R167, -INF , !P3 ;  /* 0xff800000a7a77808 */ /* 0x000fe40005800000 */
[----:B------:R-:W-:Y:S02]  /*93f0*/  FMNMX R8, R166, R7, !PT ;  /* 0x00000007a6087209 */ /* 0x000fe40007800000 */
[----:B------:R-:W-:Y:S02]  /*9400*/  P2R R21, PR, RZ, 0x2 ;  /* 0x00000002ff157803 */ /* 0x000fe40000000000 */
[----:B------:R-:W-:Y:S01]  /*9410*/  ISETP.GE.AND P1, PT, R23, UR33, PT ;  /* 0x0000002117007c0c */ /* 0x000fe2000bf26270 */
[----:B------:R-:W-:Y:S01]  /*9420*/  VIADD R23, R0, 0x69 ;  /* 0x0000006900177836 */ /* 0x000fe20000000000 */
[----:B------:R-:W-:-:S02]  /*9430*/  FSEL R170, R170, -INF , !P2 ;  /* 0xff800000aaaa7808 */ /* 0x000fc40005000000 */
[----:B------:R-:W-:Y:S02]  /*9440*/  FMNMX R7, R167, R8, !PT ;  /* 0x00000008a7077209 */ /* 0x000fe40007800000 */
[----:B------:R-:W-:Y:S02]  /*9450*/  P2R R19, PR, RZ, 0x1 ;  /* 0x00000001ff137803 */ /* 0x000fe40000000000 */
[----:B------:R-:W-:Y:S02]  /*9460*/  ISETP.GE.AND P0, PT, R123, UR33, PT ;  /* 0x000000217b007c0c */ /* 0x000fe4000bf06270 */
[----:B------:R-:W-:Y:S02]  /*9470*/  FSEL R171, R171, -INF , !P1 ;  /* 0xff800000abab7808 */ /* 0x000fe40004800000 */
[----:B------:R-:W-:Y:S02]  /*9480*/  FMNMX R8, R170, R7, !PT ;  /* 0x00000007aa087209 */ /* 0x000fe40007800000 */
[----:B------:R-:W-:Y:S01]  /*9490*/  ISETP.GE.AND P2, PT, R23, UR33, PT ;  /* 0x0000002117007c0c */ /* 0x000fe2000bf46270 */
[----:B------:R-:W-:Y:S01]  /*94a0*/  VIADD R23, R0, 0x70 ;  /* 0x0000007000177836 */ /* 0x000fe20000000000 */
[----:B------:R-:W-:-:S02]  /*94b0*/  FSEL R174, R174, -INF , !P0 ;  /* 0xff800000aeae7808 */ /* 0x000fc40004000000 */
[----:B------:R-:W-:Y:S02]  /*94c0*/  FMNMX R7, R171, R8, !PT ;  /* 0x00000008ab077209 */ /* 0x000fe40007800000 */
[----:B------:R-:W-:Y:S02]  /*94d0*/  FSEL R165, R165, -INF , !P3 ;  /* 0xff800000a5a57808 */ /* 0x000fe40005800000 */
[----:B------:R-:W-:Y:S02]  /*94e0*/  FSEL R175, R175, -INF , !P2 ;  /* 0xff800000afaf7808 */ /* 0x000fe40005000000 */
[----:B------:R-:W-:Y:S02]  /*94f0*/  FMNMX R8, R174, R7, !PT ;  /* 0x00000007ae087209 */ /* 0x000fe40007800000 */
[----:B------:R-:W-:Y:S02]  /*9500*/  ISETP.GE.AND P3, PT, R23, UR33, PT ;  /* 0x0000002117007c0c */ /* 0x000fe4000bf66270 */
[----:B------:R-:W-:-:S02]  /*9510*/  FSEL R161, R161, -INF , !P4 ;  /* 0xff800000a1a17808 */ /* 0x000fc40006000000 */
[----:B------:R-:W-:Y:S02]  /*9520*/  IADD3 R135, R0, 0x78, RZ ;  /* 0x0000007800877810 */ /* 0x000fe40007ffe0ff */
[----:B------:R-:W-:Y:S02]  /*9530*/  FSEL R178, R178, -INF , !P3 ;  /* 0xff800000b2b27808 */ /* 0x000fe40005800000 */
[----:B------:R-:W-:Y:S02]  /*9540*/  FMNMX R7, R175, R8, !PT ;  /* 0x00000008af077209 */ /* 0x000fe40007800000 */
[----:B------:R-:W-:Y:S02]  /*9550*/  ISETP.GE.AND P4, PT, R131, UR33, PT ;  /* 0x0000002183007c0c */ /* 0x000fe4000bf86270 */
[----:B------:R-:W-:Y:S02]  /*9560*/  FSEL R164, R164, -INF , !P5 ;  /* 0xff800000a4a47808 */ /* 0x000fe40006800000 */
[----:B------:R-:W-:-:S02]  /*9570*/  FSEL R179, R179, -INF , !P4 ;  /* 0xff800000b3b37808 */ /* 0x000fc40006000000 */
[----:B------:R-:W-:Y:S02]  /*9580*/  FMNMX R8, R178, R7, !PT ;  /* 0x00000007b2087209 */ /* 0x000fe40007800000 */
[----:B------:R-:W-:Y:S02]  /*9590*/  ISETP.GE.AND P5, PT, R135, UR33, PT ;  /* 0x0000002187007c0c */ /* 0x000fe4000bfa6270 */
[----:B------:R-:W-:Y:S02]  /*95a0*/  FSEL R160, R160, -INF , !P6 ;  /* 0xff800000a0a07808 */ /* 0x000fe40007000000 */
[----:B------:R-:W-:Y:S02]  /*95b0*/  FSEL R182, R182, -INF , !P5 ;  /* 0xff800000b6b67808 */ /* 0x000fe40006800000 */
[----:B------:R-:W-:Y:S02]  /*95c0*/  FMNMX R7, R179, R8, !PT ;  /* 0x00000008b3077209 */ /* 0x000fe40007800000 */
[----:B------:R-:W-:-:S02]  /*95d0*/  ISETP.GE.AND P6, PT, R139, UR33, PT ;  /* 0x000000218b007c0c */ /* 0x000fc4000bfc6270 */
[----:B------:R-:W-:Y:S02]  /*95e0*/  FMNMX R8, R182, R7, !PT ;  /* 0x00000007b6087209 */ /* 0x000fe40007800000 */
[----:B------:R-:W-:Y:S02]  /*95f0*/  FSEL R183, R183, -INF , !P6 ;  /* 0xff800000b7b77808 */ /* 0x000fe40007000000 */
[----:B------:R-:W-:Y:S02]  /*9600*/  P2R R123, PR, RZ, 0x1 ;  /* 0x00000001ff7b7803 */ /* 0x000fe40000000000 */
[----:B------:R-:W-:Y:S02]  /*9610*/  FMNMX R7, R183, R8, !PT ;  /* 0x00000008b7077209 */ /* 0x000fe40007800000 */
[----:B------:R-:W-:Y:S02]  /*9620*/  P2R R127, PR, RZ, 0x2 ;  /* 0x00000002ff7f7803 */ /* 0x000fe40000000000 */
[----:B------:R-:W-:Y:S01]  /*9630*/  ISETP.GE.AND P1, PT, R14, UR33, PT ;  /* 0x000000210e007c0c */ /* 0x000fe2000bf26270 */
[----:B------:R-:W1:Y:S01]  /*9640*/  SHFL.BFLY PT, R8, R7, 0x1, 0x1f ;  /* 0x0c201f0007087f89 */ /* 0x000e6200000e0000 */
[----:B------:R-:W-:-:S02]  /*9650*/  FSEL R180, R180, -INF , !P5 ;  /* 0xff800000b4b47808 */ /* 0x000fc40006800000 */
[----:B------:R-:W-:Y:S02]  /*9660*/  FSEL R168, R168, -INF , !P1 ;  /* 0xff800000a8a87808 */ /* 0x000fe40004800000 */
[----:B------:R-:W-:Y:S02]  /*9670*/  ISETP.NE.AND P1, PT, R127, RZ, PT ;  /* 0x000000ff7f00720c */ /* 0x000fe40003f25270 */
[----:B------:R-:W-:Y:S02]  /*9680*/  FSEL R176, R176, -INF , !P3 ;  /* 0xff800000b0b07808 */ /* 0x000fe40005800000 */
[----:B------:R-:W-:Y:S02]  /*9690*/  FSEL R169, R169, -INF , !P1 ;  /* 0xff800000a9a97808 */ /* 0x000fe40004800000 */
[----:B------:R-:W-:Y:S02]  /*96a0*/  ISETP.NE.AND P1, PT, R21, RZ, PT ;  /* 0x000000ff1500720c */ /* 0x000fe40003f25270 */
[----:B------:R-:W-:-:S02]  /*96b0*/  FSEL R177, R177, -INF , !P4 ;  /* 0xff800000b1b17808 */ /* 0x000fc40006000000 */
[----:B------:R-:W-:Y:S02]  /*96c0*/  FSEL R181, R181, -INF , !P6 ;  /* 0xff800000b5b57808 */ /* 0x000fe40007000000 */
[----:B------:R-:W-:Y:S02]  /*96d0*/  FSEL R173, R173, -INF , !P2 ;  /* 0xff800000adad7808 */ /* 0x000fe40005000000 */
[----:B------:R-:W-:Y:S02]  /*96e0*/  ISETP.NE.AND P2, PT, R17, RZ, PT ;  /* 0x000000ff1100720c */ /* 0x000fe40003f45270 */
[----:B-1----:R-:W-:-:S05]  /*96f0*/  FMNMX R23, R7, R8, !PT ;  /* 0x0000000807177209 */ /* 0x002fca0007800000 */
[----:B------:R-:W1:Y:S02]  /*9700*/  SHFL.BFLY PT, R8, R23, 0x2, 0x1f ;  /* 0x0c401f0017087f89 */ /* 0x000e6400000e0000 */
[----:B-1----:R-:W-:-:S04]  /*9710*/  FMNMX R8, R23, R8, !PT ;  /* 0x0000000817087209 */ /* 0x002fc80007800000 */
[----:B------:R-:W-:-:S04]  /*9720*/  FSETP.NEU.AND P0, PT, R8, -INF , PT ;  /* 0xff8000000800780b */ /* 0x000fc80003f0d000 */
[----:B------:R-:W-:Y:S02]  /*9730*/  FSEL R14, R8, RZ, P0 ;  /* 0x000000ff080e7208 */ /* 0x000fe40000000000 */
[----:B------:R-:W-:-:S03]  /*9740*/  ISETP.NE.AND P0, PT, R123, RZ, PT ;  /* 0x000000ff7b00720c */ /* 0x000fc60003f05270 */
[----:B------:R-:W-:Y:S01]  /*9750*/  FMUL R143, R14, UR7 ;  /* 0x000000070e8f7c20 */ /* 0x000fe20008400000 */
[----:B------:R-:W-:Y:S01]  /*9760*/  FSEL R172, R172, -INF , !P0 ;  /* 0xff800000acac7808 */ /* 0x000fe20004000000 */
[----:B------:R-:W-:-:S01]  /*9770*/  FADD R14, -R14, R13 ;  /* 0x0000000d0e0e7221 */ /* 0x000fc20000000100 */
[----:B------:R-:W-:Y:S01]  /*9780*/  ISETP.NE.AND P0, PT, R19, RZ, PT ;  /* 0x000000ff1300720c */ /* 0x000fe20003f05270 */
[----:B------:R-:W-:-:S01]  /*9790*/  FFMA R126, R126, UR7, -R143 ;  /* 0x000000077e7e7c23 */ /* 0x000fc2000800088f */
[--C-:B------:R-:W-:Y:S01]  /*97a0*/  FFMA R122, R122, UR7, -R143.reuse ;  /* 0x000000077a7a7c23 */ /* 0x100fe2000800088f */
[----:B------:R-:W-:-:S01]  /*97b0*/  FFMA R7, R16, UR7, -R143 ;  /* 0x0000000710077c23 */ /* 0x000fc2000800088f */
[--C-:B------:R-:W-:Y:S01]  /*97c0*/  FFMA R21, R18, UR7, -R143.reuse ;  /* 0x0000000712157c23 */ /* 0x100fe2000800088f */
[----:B------:R-:W-:-:S01]  /*97d0*/  FFMA R22, R22, UR7, -R143 ;  /* 0x0000000716167c23 */ /* 0x000fc2000800088f */
[----:B------:R-:W-:Y:S01]  /*97e0*/  FSETP.GEU.AND P5, PT, R126, -126, PT ;  /* 0xc2fc00007e00780b */ /* 0x000fe20003fae000 */
[----:B------:R-:W-:-:S01]  /*97f0*/  FFMA R130, R130, UR7, -R143 ;  /* 0x0000000782827c23 */ /* 0x000fc2000800088f */
[----:B------:R-:W-:Y:S01]  /*9800*/  FSETP.GEU.AND P3, PT, R122, -126, PT ;  /* 0xc2fc00007a00780b */ /* 0x000fe20003f6e000 */
[----:B------:R-:W-:-:S01]  /*9810*/  FFMA R23, R20, UR7, -R143 ;  /* 0x0000000714177c23 */ /* 0x000fc2000800088f */
[----:B------:R-:W-:Y:S01]  /*9820*/  FSETP.GEU.AND P4, PT, R7, -126, PT ;  /* 0xc2fc00000700780b */ /* 0x000fe20003f8e000 */
[----:B------:R-:W-:-:S01]  /*9830*/  FFMA R123, R120, UR7, -R143 ;  /* 0x00000007787b7c23 */ /* 0x000fc2000800088f */
[----:B------:R-:W-:Y:S01]  /*9840*/  FSETP.GEU.AND P6, PT, R21, -126, PT ;  /* 0xc2fc00001500780b */ /* 0x000fe20003fce000 */
[----:B------:R-:W-:-:S01]  /*9850*/  FFMA R188, R188, UR7, -R143 ;  /* 0x00000007bcbc7c23 */ /* 0x000fc2000800088f */
[----:B------:R-:W-:Y:S01]  /*9860*/  FMNMX R120, R15, R12, !PT ;  /* 0x0000000c0f787209 */ /* 0x000fe20007800000 */
[----:B------:R-:W-:-:S01]  /*9870*/  FFMA R184, R184, UR7, -R143 ;  /* 0x00000007b8b87c23 */ /* 0x000fc2000800088f */
[--C-:B------:R-:W-:Y:S01]  /*9880*/  FFMA R142, R142, UR7, -R143.reuse ;  /* 0x000000078e8e7c23 */ /* 0x100fe2000800088f */
[----:B------:R-:W-:-:S01]  /*9890*/  FFMA R186, R186, UR7, -R143 ;  /* 0x00000007baba7c23 */ /* 0x000fc2000800088f */
[--C-:B------:R-:W-:Y:S01]  /*98a0*/  FFMA R131, R150, UR7, -R143.reuse ;  /* 0x0000000796837c23 */ /* 0x100fe2000800088f */
[----:B------:R-:W-:Y:S01]  /*98b0*/  @!P5 FMUL R126, R126, 0.5 ;  /* 0x3f0000007e7ed820 */ /* 0x000fe20000400000 */
[--C-:B------:R-:W-:Y:S01]  /*98c0*/  FFMA R127, R190, UR7, -R143.reuse ;  /* 0x00000007be7f7c23 */ /* 0x100fe2000800088f */
[----:B------:R-:W-:Y:S01]  /*98d0*/  @!P3 FMUL R122, R122, 0.5 ;  /* 0x3f0000007a7ab820 */ /* 0x000fe20000400000 */
[--C-:B------:R-:W-:Y:S01]  /*98e0*/  FFMA R192, R192, UR7, -R143.reuse ;  /* 0x00000007c0c07c23 */ /* 0x100fe2000800088f */
[----:B------:R-:W1:Y:S01]  /*98f0*/  MUFU.EX2 R18, R126 ;  /* 0x0000007e00127308 */ /* 0x000e620000000800 */
[----:B------:R-:W-:Y:S01]  /*9900*/  @!P4 FMUL R7, R7, 0.5 ;  /* 0x3f0000000707c820 */ /* 0x000fe20000400000 */
[----:B------:R-:W-:Y:S01]  /*9910*/  @!P6 FMUL R21, R21, 0.5 ;  /* 0x3f0000001515e820 */ /* 0x000fe20000400000 */
[----:B------:R-:W-:-:S01]  /*9920*/  FFMA R146, R146, UR7, -R143 ;  /* 0x0000000792927c23 */ /* 0x000fc2000800088f */
[--C-:B------:R-:W-:Y:S01]  /*9930*/  FFMA R147, R134, UR7, -R143.reuse ;  /* 0x0000000786937c23 */ /* 0x100fe2000800088f */
[----:B------:R-:W-:-:S01]  /*9940*/  FFMA R139, R158, UR7, -R143 ;  /* 0x000000079e8b7c23 */ /* 0x000fc2000800088f */
[--C-:B------:R-:W-:Y:S01]  /*9950*/  FFMA R135, R154, UR7, -R143.reuse ;  /* 0x000000079a877c23 */ /* 0x100fe2000800088f */
[----:B------:R-:W-:-:S01]  /*9960*/  FFMA R150, R138, UR7, -R143 ;  /* 0x000000078a967c23 */ /* 0x000fc2000800088f */
[----:B------:R-:W2:Y:S01]  /*9970*/  MUFU.EX2 R16, R122 ;  /* 0x0000007a00107308 */ /* 0x000ea20000000800 */
[----:B------:R-:W-:-:S01]  /*9980*/  FFMA R151, R166, UR7, -R143 ;  /* 0x00000007a6977c23 */ /* 0x000fc2000800088f */
[--C-:B------:R-:W-:Y:S01]  /*9990*/  FFMA R167, R167, UR7, -R143.reuse ;  /* 0x00000007a7a77c23 */ /* 0x100fe2000800088f */
[----:B------:R-:W-:-:S01]  /*99a0*/  FFMA R162, R162, UR7, -R143 ;  /* 0x00000007a2a27c23 */ /* 0x000fc2000800088f */
[--C-:B------:R-:W-:Y:S01]  /*99b0*/  FFMA R163, R163, UR7, -R143.reuse ;  /* 0x00000007a3a37c23 */ /* 0x100fe2000800088f */
[----:B------:R-:W-:-:S01]  /*99c0*/  FFMA R155, R170, UR7, -R143 ;  /* 0x00000007aa9b7c23 */ /* 0x000fc2000800088f */
[--C-:B------:R-:W-:Y:S01]  /*99d0*/  FFMA R174, R174, UR7, -R143.reuse ;  /* 0x00000007aeae7c23 */ /* 0x100fe2000800088f */
[----:B------:R-:W-:-:S01]  /*99e0*/  FFMA R171, R171, UR7, -R143 ;  /* 0x00000007abab7c23 */ /* 0x000fc2000800088f */
[----:B------:R3:W4:Y:S01]  /*99f0*/  MUFU.EX2 R17, R7 ;  /* 0x0000000700117308 */ /* 0x0007220000000800 */
[----:B-1----:R-:W-:Y:S01]  /*9a00*/  @!P5 FMUL R18, R18, R18 ;  /* 0x000000121212d220 */ /* 0x002fe20000400000 */
[----:B------:R-:W-:Y:S01]  /*9a10*/  FSETP.GEU.AND P5, PT, R22, -126, PT ;  /* 0xc2fc00001600780b */ /* 0x000fe20003fae000 */
[----:B------:R-:W-:-:S01]  /*9a20*/  FFMA R179, R179, UR7, -R143 ;  /* 0x00000007b3b37c23 */ /* 0x000fc2000800088f */
[--C-:B------:R-:W-:Y:S01]  /*9a30*/  FFMA R182, R182, UR7, -R143.reuse ;  /* 0x00000007b6b67c23 */ /* 0x100fe2000800088f */
[----:B------:R-:W-:-:S01]  /*9a40*/  FFMA R178, R178, UR7, -R143 ;  /* 0x00000007b2b27c23 */ /* 0x000fc2000800088f */
[----:B------:R-:W-:Y:S01]  /*9a50*/  FFMA R183, R183, UR7, -R143 ;  /* 0x00000007b7b77c23 */ /* 0x000fe2000800088f */
[----:B------:R-:W-:Y:S01]  /*9a60*/  FMUL R14, R14, UR7 ;  /* 0x000000070e0e7c20 */ /* 0x000fe20008400000 */
[----:B------:R-:W1:Y:S01]  /*9a70*/  MUFU.EX2 R19, R21 ;  /* 0x0000001500137308 */ /* 0x000e620000000800 */
[----:B--2---:R-:W-:Y:S01]  /*9a80*/  @!P3 FMUL R16, R16, R16 ;  /* 0x000000101010b220 */ /* 0x004fe20000400000 */
[----:B------:R-:W-:-:S02]  /*9a90*/  FSETP.GEU.AND P3, PT, R130, -126, PT ;  /* 0xc2fc00008200780b */ /* 0x000fc40003f6e000 */
[----:B---3--:R-:W-:-:S03]  /*9aa0*/  FMNMX R7, R121, R120, !PT ;  /* 0x0000007879077209 */ /* 0x008fc60007800000 */
[----:B------:R-:W-:Y:S01]  /*9ab0*/  @!P5 FMUL R22, R22, 0.5 ;  /* 0x3f0000001616d820 */ /* 0x000fe20000400000 */
[----:B------:R-:W-:Y:S01]  /*9ac0*/  FMNMX R120, R124, R7, !PT ;  /* 0x000000077c787209 */ /* 0x000fe20007800000 */
[----:B----4-:R-:W-:Y:S01]  /*9ad0*/  @!P4 FMUL R17, R17, R17 ;  /* 0x000000111111c220 */ /* 0x010fe20000400000 */
[----:B------:R-:W-:Y:S02]  /*9ae0*/  FSETP.GEU.AND P4, PT, R23, -126, PT ;  /* 0xc2fc00001700780b */ /* 0x000fe40003f8e000 */
[----:B------:R-:W-:Y:S01]  /*9af0*/  FMNMX R7, R125, R120, !PT ;  /* 0x000000787d077209 */ /* 0x000fe20007800000 */
[----:B------:R-:W2:Y:S02]  /*9b00*/  MUFU.EX2 R22, R22 ;  /* 0x0000001600167308 */ /* 0x000ea40000000800 */
[----:B------:R-:W-:Y:S01]  /*9b10*/  @!P3 FMUL R130, R130, 0.5 ;  /* 0x3f0000008282b820 */ /* 0x000fe20000400000 */
[----:B------:R-:W-:Y:S01]  /*9b20*/  FMNMX R122, R128, R7, !PT ;  /* 0x00000007807a7209 */ /* 0x000fe20007800000 */
[----:B-1----:R-:W-:Y:S01]  /*9b30*/  @!P6 FMUL R19, R19, R19 ;  /* 0x000000131313e220 */ /* 0x002fe20000400000 */
[----:B------:R-:W-:-:S02]  /*9b40*/  FSETP.GEU.AND P6, PT, R123, -126, PT ;  /* 0xc2fc00007b00780b */ /* 0x000fc40003fce000 */
[----:B------:R-:W-:Y:S01]  /*9b50*/  FMNMX R7, R129, R122, !PT ;  /* 0x0000007a81077209 */ /* 0x000fe20007800000 */
[----:B------:R-:W1:Y:S02]  /*9b60*/  MUFU.EX2 R20, R130 ;  /* 0x0000008200147308 */ /* 0x000e640000000800 */
[----:B------:R-:W-:Y:S01]  /*9b70*/  @!P4 FMUL R23, R23, 0.5 ;  /* 0x3f0000001717c820 */ /* 0x000fe20000400000 */
[----:B------:R-:W-:-:S04]  /*9b80*/  FMNMX R126, R132, R7, !PT ;  /* 0x00000007847e7209 */ /* 0x000fc80007800000 */
[----:B------:R-:W-:Y:S01]  /*9b90*/  FMNMX R7, R133, R126, !PT ;  /* 0x0000007e85077209 */ /* 0x000fe20007800000 */
[----:B------:R-:W3:Y:S01]  /*9ba0*/  MUFU.EX2 R21, R23 ;  /* 0x0000001700157308 */ /* 0x000ee20000000800 */
[----:B--2---:R-:W-:Y:S01]  /*9bb0*/  @!P5 FMUL R22, R22, R22 ;  /* 0x000000161616d220 */ /* 0x004fe20000400000 */
[----:B------:R-:W-:Y:S01]  /*9bc0*/  @!P6 FMUL R123, R123, 0.5 ;  /* 0x3f0000007b7be820 */ /* 0x000fe20000400000 */
[----:B------:R-:W-:Y:S02]  /*9bd0*/  FSETP.GEU.AND P5, PT, R188, -126, PT ;  /* 0xc2fc0000bc00780b */ /* 0x000fe40003fae000 */
[----:B------:R-:W-:-:S03]  /*9be0*/  FMNMX R126, R136, R7, !PT ;  /* 0x00000007887e7209 */ /* 0x000fc60007800000 */
[----:B------:R-:W2:Y:S01]  /*9bf0*/  MUFU.EX2 R23, R123 ;  /* 0x0000007b00177308 */ /* 0x000ea20000000800 */
[----:B-1----:R-:W-:Y:S01]  /*9c00*/  @!P3 FMUL R20, R20, R20 ;  /* 0x000000141414b220 */ /* 0x002fe20000400000 */
[----:B------:R-:W-:Y:S02]  /*9c10*/  FSETP.GEU.AND P3, PT, R184, -126, PT ;  /* 0xc2fc0000b800780b */ /* 0x000fe40003f6e000 */
[----:B------:R-:W-:-:S04]  /*9c20*/  FMNMX R7, R137, R126, !PT ;  /* 0x0000007e89077209 */ /* 0x000fc80007800000 */
[----:B------:R-:W-:Y:S01]  /*9c30*/  @!P5 FMUL R188, R188, 0.5 ;  /* 0x3f000000bcbcd820 */ /* 0x000fe20000400000 */
[----:B---3--:R-:W-:Y:S01]  /*9c40*/  @!P4 FMUL R21, R21, R21 ;  /* 0x000000151515c220 */ /* 0x008fe20000400000 */
[----:B------:R-:W-:Y:S02]  /*9c50*/  FSETP.GEU.AND P4, PT, R186, -126, PT ;  /* 0xc2fc0000ba00780b */ /* 0x000fe40003f8e000 */
[----:B------:R-:W1:Y:S01]  /*9c60*/  MUFU.EX2 R123, R188 ;  /* 0x000000bc007b7308 */ /* 0x000e620000000800 */
[----:B------:R-:W-:Y:S02]  /*9c70*/  FMNMX R130, R140, R7, !PT ;  /* 0x000000078c827209 */ /* 0x000fe40007800000 */
[----:B------:R-:W-:Y:S01]  /*9c80*/  @!P3 FMUL R184, R184, 0.5 ;  /* 0x3f000000b8b8b820 */ /* 0x000fe20000400000 */
[----:B--2---:R-:W-:Y:S01]  /*9c90*/  @!P6 FMUL R23, R23, R23 ;  /* 0x000000171717e220 */ /* 0x004fe20000400000 */
[----:B------:R-:W-:-:S03]  /*9ca0*/  FSETP.GEU.AND P6, PT, R142, -126, PT ;  /* 0xc2fc00008e00780b */ /* 0x000fc60003fce000 */
[----:B------:R-:W2:Y:S01]  /*9cb0*/  MUFU.EX2 R120, R184 ;  /* 0x000000b800787308 */ /* 0x000ea20000000800 */
[----:B------:R-:W-:Y:S02]  /*9cc0*/  FMNMX R7, R141, R130, !PT ;  /* 0x000000828d077209 */ /* 0x000fe40007800000 */
[----:B------:R-:W-:Y:S02]  /*9cd0*/  @!P4 FMUL R186, R186, 0.5 ;  /* 0x3f000000babac820 */ /* 0x000fe40000400000 */
[----:B------:R-:W-:-:S03]  /*9ce0*/  FMNMX R130, R144, R7, !PT ;  /* 0x0000000790827209 */ /* 0x000fc60007800000 */
[----:B------:R-:W3:Y:S01]  /*9cf0*/  MUFU.EX2 R122, R186 ;  /* 0x000000ba007a7308 */ /* 0x000ee20000000800 */
[----:B-1----:R-:W-:Y:S01]  /*9d00*/  @!P5 FMUL R123, R123, R123 ;  /* 0x0000007b7b7bd220 */ /* 0x002fe20000400000 */
[----:B------:R-:W-:Y:S01]  /*9d10*/  FSETP.GEU.AND P5, PT, R131, -126, PT ;  /* 0xc2fc00008300780b */ /* 0x000fe20003fae000 */
[----:B------:R-:W-:Y:S01]  /*9d20*/  @!P6 FMUL R142, R142, 0.5 ;  /* 0x3f0000008e8ee820 */ /* 0x000fe20000400000 */
[----:B------:R-:W-:-:S04]  /*9d30*/  FMNMX R7, R145, R130, !PT ;  /* 0x0000008291077209 */ /* 0x000fc80007800000 */
[----:B------:R1:W4:Y:S01]  /*9d40*/  MUFU.EX2 R126, R142 ;  /* 0x0000008e007e7308 */ /* 0x0003220000000800 */
[----:B--2---:R-:W-:Y:S01]  /*9d50*/  @!P3 FMUL R120, R120, R120 ;  /* 0x000000787878b220 */ /* 0x004fe20000400000 */
[----:B------:R-:W-:-:S05]  /*9d60*/  FSETP.GEU.AND P3, PT, R127, -126, PT ;  /* 0xc2fc00007f00780b */ /* 0x000fca0003f6e000 */
[----:B------:R-:W-:Y:S01]  /*9d70*/  @!P5 FMUL R131, R131, 0.5 ;  /* 0x3f0000008383d820 */ /* 0x000fe20000400000 */
[----:B---3--:R-:W-:Y:S01]  /*9d80*/  @!P4 FMUL R122, R122, R122 ;  /* 0x0000007a7a7ac220 */ /* 0x008fe20000400000 */
[----:B------:R-:W-:Y:S02]  /*9d90*/  FSETP.GEU.AND P4, PT, R146, -126, PT ;  /* 0xc2fc00009200780b */ /* 0x000fe40003f8e000 */
[----:B-1----:R-:W-:Y:S02]  /*9da0*/  FMNMX R142, R148, R7, !PT ;  /* 0x00000007948e7209 */ /* 0x002fe40007800000 */
[----:B------:R-:W1:Y:S02]  /*9db0*/  MUFU.EX2 R131, R131 ;  /* 0x0000008300837308 */ /* 0x000e640000000800 */
[----:B------:R-:W-:Y:S01]  /*9dc0*/  @!P3 FMUL R127, R127, 0.5 ;  /* 0x3f0000007f7fb820 */ /* 0x000fe20000400000 */
[----:B------:R-:W-:Y:S01]  /*9dd0*/  FMNMX R7, R149, R142, !PT ;  /* 0x0000008e95077209 */ /* 0x000fe20007800000 */
[----:B----4-:R-:W-:Y:S01]  /*9de0*/  @!P6 FMUL R126, R126, R126 ;  /* 0x0000007e7e7ee220 */ /* 0x010fe20000400000 */
[----:B------:R-:W-:-:S02]  /*9df0*/  FSETP.GEU.AND P6, PT, R192, -126, PT ;  /* 0xc2fc0000c000780b */ /* 0x000fc40003fce000 */
[----:B------:R-:W-:Y:S01]  /*9e00*/  FMNMX R142, R152, R7, !PT ;  /* 0x00000007988e7209 */ /* 0x000fe20007800000 */
[----:B------:R-:W2:Y:S01]  /*9e10*/  MUFU.EX2 R127, R127 ;  /* 0x0000007f007f7308 */ /* 0x000ea20000000800 */
[----:B------:R-:W-:Y:S02]  /*9e20*/  @!P4 FMUL R146, R146, 0.5 ;  /* 0x3f0000009292c820 */ /* 0x000fe40000400000 */
[----:B------:R-:W-:-:S04]  /*9e30*/  FMNMX R7, R153, R142, !PT ;  /* 0x0000008e99077209 */ /* 0x000fc80007800000 */
[----:B------:R-:W-:Y:S01]  /*9e40*/  FMNMX R142, R156, R7, !PT ;  /* 0x000000079c8e7209 */ /* 0x000fe20007800000 */
[----:B------:R-:W3:Y:S01]  /*9e50*/  MUFU.EX2 R130, R146 ;  /* 0x0000009200827308 */ /* 0x000ee20000000800 */
[----:B-1----:R-:W-:Y:S01]  /*9e60*/  @!P5 FMUL R131, R131, R131 ;  /* 0x000000838383d220 */ /* 0x002fe20000400000 */
[----:B------:R-:W-:Y:S01]  /*9e70*/  @!P6 FMUL R192, R192, 0.5 ;  /* 0x3f000000c0c0e820 */ /* 0x000fe20000400000 */
[----:B------:R-:W-:Y:S02]  /*9e80*/  FMNMX R7, R157, R142, !PT ;  /* 0x0000008e9d077209 */ /* 0x000fe40007800000 */
[----:B------:R-:W-:Y:S02]  /*9e90*/  FSETP.GEU.AND P5, PT, R139, -126, PT ;  /* 0xc2fc00008b00780b */ /* 0x000fe40003fae000 */
[----:B------:R-:W-:Y:S01]  /*9ea0*/  FMNMX R142, R160, R7, !PT ;  /* 0x00000007a08e7209 */ /* 0x000fe20007800000 */
[----:B------:R-:W1:Y:S01]  /*9eb0*/  MUFU.EX2 R134, R192 ;  /* 0x000000c000867308 */ /* 0x000e620000000800 */
[----:B--2---:R-:W-:Y:S01]  /*9ec0*/  @!P3 FMUL R127, R127, R127 ;  /* 0x0000007f7f7fb220 */ /* 0x004fe20000400000 */
[----:B------:R-:W-:-:S02]  /*9ed0*/  FSETP.GEU.AND P3, PT, R135, -126, PT ;  /* 0xc2fc00008700780b */ /* 0x000fc40003f6e000 */
[----:B------:R-:W-:-:S04]  /*9ee0*/  FMNMX R7, R161, R142, !PT ;  /* 0x0000008ea1077209 */ /* 0x000fc80007800000 */
[----:B------:R-:W-:Y:S01]  /*9ef0*/  FMNMX R142, R164, R7, !PT ;  /* 0x00000007a48e7209 */ /* 0x000fe20007800000 */
[----:B---3--:R-:W-:Y:S01]  /*9f00*/  @!P4 FMUL R130, R130, R130 ;  /* 0x000000828282c220 */ /* 0x008fe20000400000 */
[----:B------:R-:W-:Y:S01]  /*9f10*/  FSETP.GEU.AND P4, PT, R147, -126, PT ;  /* 0xc2fc00009300780b */ /* 0x000fe20003f8e000 */
[----:B------:R-:W-:Y:S01]  /*9f20*/  @!P5 FMUL R139, R139, 0.5 ;  /* 0x3f0000008b8bd820 */ /* 0x000fe20000400000 */
[----:B------:R-:W-:-:S03]  /*9f30*/  FMNMX R7, R165, R142, !PT ;  /* 0x0000008ea5077209 */ /* 0x000fc60007800000 */
[----:B------:R-:W-:Y:S01]  /*9f40*/  @!P3 FMUL R135, R135, 0.5 ;  /* 0x3f0000008787b820 */ /* 0x000fe20000400000 */
[----:B------:R-:W-:Y:S01]  /*9f50*/  FMNMX R142, R168, R7, !PT ;  /* 0x00000007a88e7209 */ /* 0x000fe20007800000 */
[----:B-1----:R-:W-:Y:S01]  /*9f60*/  @!P6 FMUL R134, R134, R134 ;  /* 0x000000868686e220 */ /* 0x002fe20000400000 */
[----:B------:R-:W-:Y:S01]  /*9f70*/  FSETP.GEU.AND P6, PT, R150, -126, PT ;  /* 0xc2fc00009600780b */ /* 0x000fe20003fce000 */
[----:B------:R-:W1:Y:S01]  /*9f80*/  MUFU.EX2 R139, R139 ;  /* 0x0000008b008b7308 */ /* 0x000e620000000800 */
[----:B------:R-:W-:-:S03]  /*9f90*/  FMNMX R7, R169, R142, !PT ;  /* 0x0000008ea9077209 */ /* 0x000fc60007800000 */
[----:B------:R-:W-:Y:S01]  /*9fa0*/  @!P4 FMUL R147, R147, 0.5 ;  /* 0x3f0000009393c820 */ /* 0x000fe20000400000 */
[----:B------:R-:W-:-:S03]  /*9fb0*/  FMNMX R146, R172, R7, !PT ;  /* 0x00000007ac927209 */ /* 0x000fc60007800000 */
[----:B------:R-:W2:Y:S01]  /*9fc0*/  MUFU.EX2 R135, R135 ;  /* 0x0000008700877308 */ /* 0x000ea20000000800 */
[----:B------:R-:W-:-:S03]  /*9fd0*/  FMNMX R7, R173, R146, !PT ;  /* 0x00000092ad077209 */ /* 0x000fc60007800000 */
[----:B------:R-:W-:Y:S01]  /*9fe0*/  @!P6 FMUL R150, R150, 0.5 ;  /* 0x3f0000009696e820 */ /* 0x000fe20000400000 */
[----:B------:R-:W-:-:S03]  /*9ff0*/  FMNMX R146, R176, R7, !PT ;  /* 0x00000007b0927209 */ /* 0x000fc60007800000 */
[----:B------:R3:W4:Y:S01]  /*a000*/  MUFU.EX2 R142, R150 ;  /* 0x00000096008e7308 */ /* 0x0007220000000800 */
[----:B-1----:R-:W-:Y:S01]  /*a010*/  @!P5 FMUL R139, R139, R139 ;  /* 0x0000008b8b8bd220 */ /* 0x002fe20000400000 */
[----:B------:R-:W-:Y:S02]  /*a020*/  FSETP.GEU.AND P5, PT, R151, -126, PT ;  /* 0xc2fc00009700780b */ /* 0x000fe40003fae000 */
[----:B------:R-:W-:-:S04]  /*a030*/  FMNMX R7, R177, R146, !PT ;  /* 0x00000092b1077209 */ /* 0x000fc80007800000 */
[----:B------:R-:W1:Y:S01]  /*a040*/  MUFU.EX2 R138, R147 ;  /* 0x00000093008a7308 */ /* 0x000e620000000800 */
[----:B--2---:R-:W-:Y:S01]  /*a050*/  @!P3 FMUL R135, R135, R135 ;  /* 0x000000878787b220 */ /* 0x004fe20000400000 */
[----:B------:R-:W-:Y:S02]  /*a060*/  FSETP.GEU.AND P3, PT, R162, -126, PT ;  /* 0xc2fc0000a200780b */ /* 0x000fe40003f6e000 */
[----:B---3--:R-:W-:Y:S01]  /*a070*/  FMNMX R150, R180, R7, !PT ;  /* 0x00000007b4967209 */ /* 0x008fe20007800000 */
[----:B------:R-:W-:Y:S01]  /*a080*/  FADD R13, R16, R135 ;  /* 0x00000087100d7221 */ /* 0x000fe20000000000 */
[----:B------:R-:W-:Y:S01]  /*a090*/  F2FP.SATFINITE.E4M3.F32.PACK_AB_MERGE_C R16, RZ, R16, RZ ;  /* 0x00000010ff10723e */ /* 0x000fe200048070ff */
[----:B------:R-:W-:Y:S01]  /*a0a0*/  @!P5 FMUL R151, R151, 0.5 ;  /* 0x3f0000009797d820 */ /* 0x000fe20000400000 */
[----:B------:R-:W-:Y:S01]  /*a0b0*/  FMNMX R7, R181, R150, !PT ;  /* 0x00000096b5077209 */ /* 0x000fe20007800000 */
[----:B----4-:R-:W-:Y:S01]  /*a0c0*/  @!P6 FMUL R142, R142, R142 ;  /* 0x0000008e8e8ee220 */ /* 0x010fe20000400000 */
[----:B------:R-:W-:-:S02]  /*a0d0*/  FSETP.GEU.AND P6, PT, R167, -126, PT ;  /* 0xc2fc0000a700780b */ /* 0x000fc40003fce000 */
[----:B------:R-:W-:Y:S01]  /*a0e0*/  F2FP.SATFINITE.E4M3.F32.PACK_AB_MERGE_C R135, RZ, R135, RZ ;  /* 0x00000087ff87723e */ /* 0x000fe200048070ff */
[----:B------:R-:W2:Y:S01]  /*a0f0*/  SHFL.BFLY PT, R154, R7, 0x1, 0x1f ;  /* 0x0c201f00079a7f89 */ /* 0x000ea200000e0000 */
[----:B------:R-:W3:Y:S01]  /*a100*/  MUFU.EX2 R151, R151 ;  /* 0x0000009700977308 */ /* 0x000ee20000000800 */
[----:B------:R-:W-:Y:S01]  /*a110*/  @!P3 FMUL R162, R162, 0.5 ;  /* 0x3f000000a2a2b820 */ /* 0x000fe20000400000 */
[----:B------:R-:W-:Y:S01]  /*a120*/  SHF.L.U32 R135, R135, 0x10, RZ ;  /* 0x0000001087877819 */ /* 0x000fe200000006ff */
[----:B-1----:R-:W-:Y:S01]  /*a130*/  @!P4 FMUL R138, R138, R138 ;  /* 0x0000008a8a8ac220 */ /* 0x002fe20000400000 */
[----:B------:R-:W-:-:S04]  /*a140*/  FSETP.GEU.AND P4, PT, R163, -126, PT ;  /* 0xc2fc0000a300780b */ /* 0x000fc80003f8e000 */
[----:B------:R-:W1:Y:S01]  /*a150*/  MUFU.EX2 R147, R162 ;  /* 0x000000a200937308 */ /* 0x000e620000000800 */
[----:B------:R-:W-:-:S07]  /*a160*/  @!P6 FMUL R167, R167, 0.5 ;  /* 0x3f000000a7a7e820 */ /* 0x000fce0000400000 */
[----:B------:R-:W4:Y:S01]  /*a170*/  MUFU.EX2 R150, R167 ;  /* 0x000000a700967308 */ /* 0x000f220000000800 */
[----:B------:R-:W-:Y:S01]  /*a180*/  @!P4 FMUL R163, R163, 0.5 ;  /* 0x3f000000a3a3c820 */ /* 0x000fe20000400000 */
[----:B---3--:R-:W-:Y:S01]  /*a190*/  @!P5 FMUL R151, R151, R151 ;  /* 0x000000979797d220 */ /* 0x008fe20000400000 */
[----:B------:R-:W-:Y:S02]  /*a1a0*/  FSETP.GEU.AND P5, PT, R174, -126, PT ;  /* 0xc2fc0000ae00780b */ /* 0x000fe40003fae000 */
[----:B--2---:R-:W-:-:S03]  /*a1b0*/  FMNMX R7, R7, R154, !PT ;  /* 0x0000009a07077209 */ /* 0x004fc60007800000 */
[----:B------:R2:W3:Y:S01]  /*a1c0*/  MUFU.EX2 R146, R163 ;  /* 0x000000a300927308 */ /* 0x0004e20000000800 */
[----:B-1----:R-:W-:Y:S01]  /*a1d0*/  @!P3 FMUL R147, R147, R147 ;  /* 0x000000939393b220 */ /* 0x002fe20000400000 */
[----:B------:R-:W-:Y:S01]  /*a1e0*/  FSETP.GEU.AND P3, PT, R155, -126, PT ;  /* 0xc2fc00009b00780b */ /* 0x000fe20003f6e000 */
[----:B------:R-:W1:Y:S05]  /*a1f0*/  SHFL.BFLY PT, R158, R7, 0x2, 0x1f ;  /* 0x0c401f00079e7f89 */ /* 0x000e6a00000e0000 */
[----:B------:R-:W-:Y:S01]  /*a200*/  @!P5 FMUL R174, R174, 0.5 ;  /* 0x3f000000aeaed820 */ /* 0x000fe20000400000 */
[----:B--2---:R-:W-:Y:S01]  /*a210*/  FFMA R163, R175, UR7, -R143 ;  /* 0x00000007afa37c23 */ /* 0x004fe2000800088f */
[----:B----4-:R-:W-:-:S02]  /*a220*/  @!P6 FMUL R150, R150, R150 ;  /* 0x000000969696e220 */ /* 0x010fc40000400000 */
[----:B------:R-:W2:Y:S02]  /*a230*/  MUFU.EX2 R154, R174 ;  /* 0x000000ae009a7308 */ /* 0x000ea40000000800 */
[----:B------:R-:W-:Y:S01]  /*a240*/  FSETP.GEU.AND P6, PT, R163, -126, PT ;  /* 0xc2fc0000a300780b */ /* 0x000fe20003fce000 */
[----:B------:R-:W-:Y:S01]  /*a250*/  @!P3 FMUL R155, R155, 0.5 ;  /* 0x3f0000009b9bb820 */ /* 0x000fe20000400000 */
[----:B---3--:R-:W-:Y:S01]  /*a260*/  @!P4 FMUL R146, R146, R146 ;  /* 0x000000929292c220 */ /* 0x008fe20000400000 */
[----:B------:R-:W-:-:S04]  /*a270*/  FSETP.GEU.AND P4, PT, R171, -126, PT ;  /* 0xc2fc0000ab00780b */ /* 0x000fc80003f8e000 */
[----:B------:R-:W3:Y:S06]  /*a280*/  MUFU.EX2 R155, R155 ;  /* 0x0000009b009b7308 */ /* 0x000eec0000000800 */
[----:B------:R-:W-:Y:S01]  /*a290*/  @!P6 FMUL R163, R163, 0.5 ;  /* 0x3f000000a3a3e820 */ /* 0x000fe20000400000 */
[----:B-1----:R-:W-:Y:S01]  /*a2a0*/  FMNMX R7, R7, R158, !PT ;  /* 0x0000009e07077209 */ /* 0x002fe20007800000 */
[----:B--2---:R-:W-:Y:S01]  /*a2b0*/  @!P5 FMUL R154, R154, R154 ;  /* 0x0000009a9a9ad220 */ /* 0x004fe20000400000 */
[----:B------:R-:W-:Y:S02]  /*a2c0*/  @!P4 FMUL R171, R171, 0.5 ;  /* 0x3f000000ababc820 */ /* 0x000fe40000400000 */
[C---:B------:R-:W-:Y:S01]  /*a2d0*/  FSETP.NEU.AND P5, PT, R7.reuse, -INF , PT ;  /* 0xff8000000700780b */ /* 0x040fe20003fad000 */
[----:B------:R-:W1:Y:S03]  /*a2e0*/  MUFU.EX2 R163, R163 ;  /* 0x000000a300a37308 */ /* 0x000e660000000800 */
[----:B------:R-:W-:Y:S01]  /*a2f0*/  FSEL R167, R7, RZ, P5 ;  /* 0x000000ff07a77208 */ /* 0x000fe20002800000 */
[----:B---3--:R-:W-:Y:S01]  /*a300*/  @!P3 FMUL R155, R155, R155 ;  /* 0x0000009b9b9bb220 */ /* 0x008fe20000400000 */
[----:B------:R-:W-:-:S03]  /*a310*/  FSETP.GEU.AND P3, PT, R178, -126, PT ;  /* 0xc2fc0000b200780b */ /* 0x000fc60003f6e000 */
[----:B------:R2:W3:Y:S01]  /*a320*/  MUFU.EX2 R159, R171 ;  /* 0x000000ab009f7308 */ /* 0x0004e20000000800 */
[----:B------:R-:W-:Y:S01]  /*a330*/  FSETP.GEU.AND P5, PT, R183, -126, PT ;  /* 0xc2fc0000b700780b */ /* 0x000fe20003fae000 */
[C---:B------:R-:W-:Y:S01]  /*a340*/  FMUL R170, R167.reuse, UR7 ;  /* 0x00000007a7aa7c20 */ /* 0x040fe20008400000 */
[----:B------:R-:W-:-:S03]  /*a350*/  FADD R167, -R167, R12 ;  /* 0x0000000ca7a77221 */ /* 0x000fc60000000100 */
[--C-:B------:R-:W-:Y:S01]  /*a360*/  FFMA R174, R121, UR7, -R170.reuse ;  /* 0x0000000779ae7c23 */ /* 0x100fe200080008aa */
[----:B------:R-:W-:-:S01]  /*a370*/  FFMA R175, R124, UR7, -R170 ;  /* 0x000000077caf7c23 */ /* 0x000fc200080008aa */
[--C-:B------:R-:W-:Y:S01]  /*a380*/  FFMA R177, R177, UR7, -R170.reuse ;  /* 0x00000007b1b17c23 */ /* 0x100fe200080008aa */
[----:B-1----:R-:W-:Y:S01]  /*a390*/  @!P6 FMUL R163, R163, R163 ;  /* 0x000000a3a3a3e220 */ /* 0x002fe20000400000 */
[----:B------:R-:W-:Y:S01]  /*a3a0*/  FSETP.GEU.AND P6, PT, R182, -126, PT ;  /* 0xc2fc0000b600780b */ /* 0x000fe20003fce000 */
[----:B------:R-:W-:Y:S01]  /*a3b0*/  @!P3 FMUL R178, R178, 0.5 ;  /* 0x3f000000b2b2b820 */ /* 0x000fe20000400000 */
[--C-:B--2---:R-:W-:Y:S01]  /*a3c0*/  FFMA R171, R15, UR7, -R170.reuse ;  /* 0x000000070fab7c23 */ /* 0x104fe200080008aa */
[----:B------:R-:W-:-:S01]  /*a3d0*/  FFMA R173, R173, UR7, -R170 ;  /* 0x00000007adad7c23 */ /* 0x000fc200080008aa */
[----:B------:R-:W-:Y:S01]  /*a3e0*/  @!P5 FMUL R183, R183, 0.5 ;  /* 0x3f000000b7b7d820 */ /* 0x000fe20000400000 */
[----:B------:R1:W2:Y:S01]  /*a3f0*/  MUFU.EX2 R158, R178 ;  /* 0x000000b2009e7308 */ /* 0x0002a20000000800 */
[----:B------:R-:W-:-:S01]  /*a400*/  FFMA R180, R180, UR7, -R170 ;  /* 0x00000007b4b47c23 */ /* 0x000fc200080008aa */
[----:B---3--:R-:W-:Y:S01]  /*a410*/  @!P4 FMUL R159, R159, R159 ;  /* 0x0000009f9f9fc220 */ /* 0x008fe20000400000 */
[----:B------:R-:W-:Y:S01]  /*a420*/  FSETP.GEU.AND P4, PT, R179, -126, PT ;  /* 0xc2fc0000b300780b */ /* 0x000fe20003f8e000 */
[----:B------:R-:W-:Y:S01]  /*a430*/  FFMA R12, R181, UR7, -R170 ;  /* 0x00000007b50c7c23 */ /* 0x000fe200080008aa */
[----:B------:R-:W-:-:S03]  /*a440*/  FMUL R167, R167, UR7 ;  /* 0x00000007a7a77c20 */ /* 0x000fc60008400000 */
[----:B------:R-:W-:Y:S01]  /*a450*/  @!P6 FMUL R182, R182, 0.5 ;  /* 0x3f000000b6b6e820 */ /* 0x000fe20000400000 */
[----:B------:R-:W3:Y:S01]  /*a460*/  MUFU.EX2 R15, R183 ;  /* 0x000000b7000f7308 */ /* 0x000ee20000000800 */
[----:B-1----:R-:W-:-:S06]  /*a470*/  FFMA R178, R125, UR7, -R170 ;  /* 0x000000077db27c23 */ /* 0x002fcc00080008aa */
[----:B------:R-:W-:Y:S01]  /*a480*/  @!P4 FMUL R179, R179, 0.5 ;  /* 0x3f000000b3b3c820 */ /* 0x000fe20000400000 */
[----:B------:R-:W1:Y:S01]  /*a490*/  MUFU.EX2 R162, R182 ;  /* 0x000000b600a27308 */ /* 0x000e620000000800 */
[----:B--2---:R-:W-:Y:S01]  /*a4a0*/  @!P3 FMUL R158, R158, R158 ;  /* 0x0000009e9e9eb220 */ /* 0x004fe20000400000 */
[----:B------:R-:W-:-:S06]  /*a4b0*/  FSETP.GEU.AND P3, PT, R171, -126, PT ;  /* 0xc2fc0000ab00780b */ /* 0x000fcc0003f6e000 */
[----:B------:R2:W4:Y:S01]  /*a4c0*/  MUFU.EX2 R143, R179 ;  /* 0x000000b3008f7308 */ /* 0x0005220000000800 */
[----:B---3--:R-:W-:Y:S01]  /*a4d0*/  @!P5 FMUL R15, R15, R15 ;  /* 0x0000000f0f0fd220 */ /* 0x008fe20000400000 */
[----:B------:R-:W-:-:S05]  /*a4e0*/  FSETP.GEU.AND P5, PT, R178, -126, PT ;  /* 0xc2fc0000b200780b */ /* 0x000fca0003fae000 */
[----:B------:R-:W-:Y:S01]  /*a4f0*/  @!P3 FMUL R171, R171, 0.5 ;  /* 0x3f000000ababb820 */ /* 0x000fe20000400000 */
[----:B-1----:R-:W-:Y:S01]  /*a500*/  @!P6 FMUL R162, R162, R162 ;  /* 0x000000a2a2a2e220 */ /* 0x002fe20000400000 */
[----:B------:R-:W-:Y:S02]  /*a510*/  FSETP.GEU.AND P6, PT, R175, -126, PT ;  /* 0xc2fc0000af00780b */ /* 0x000fe40003fce000 */
[----:B------:R1:W3:Y:S01]  /*a520*/  MUFU.EX2 R124, R171 ;  /* 0x000000ab007c7308 */ /* 0x0002e20000000800 */
[----:B--2---:R-:W-:-:S03]  /*a530*/  FFMA R179, R128, UR7, -R170 ;  /* 0x0000000780b37c23 */ /* 0x004fc600080008aa */
[----:B------:R-:W-:Y:S01]  /*a540*/  @!P5 FMUL R178, R178, 0.5 ;  /* 0x3f000000b2b2d820 */ /* 0x000fe20000400000 */
[----:B----4-:R-:W-:Y:S01]  /*a550*/  @!P4 FMUL R143, R143, R143 ;  /* 0x0000008f8f8fc220 */ /* 0x010fe20000400000 */
[----:B------:R-:W-:Y:S02]  /*a560*/  FSETP.GEU.AND P4, PT, R174, -126, PT ;  /* 0xc2fc0000ae00780b */ /* 0x000fe40003f8e000 */
[----:B------:R2:W4:Y:S01]  /*a570*/  MUFU.EX2 R125, R178 ;  /* 0x000000b2007d7308 */ /* 0x0005220000000800 */
[----:B-1----:R-:W-:-:S02]  /*a580*/  FFMA R171, R129, UR7, -R170 ;  /* 0x0000000781ab7c23 */ /* 0x002fc400080008aa */
[----:B------:R-:W-:-:S05]  /*a590*/  @!P6 FMUL R175, R175, 0.5 ;  /* 0x3f000000afafe820 */ /* 0x000fca0000400000 */
[----:B------:R1:W5:Y:S01]  /*a5a0*/  MUFU.EX2 R121, R175 ;  /* 0x000000af00797308 */ /* 0x0003620000000800 */
[----:B---3--:R-:W-:Y:S01]  /*a5b0*/  @!P3 FMUL R124, R124, R124 ;  /* 0x0000007c7c7cb220 */ /* 0x008fe20000400000 */
[----:B------:R-:W-:Y:S01]  /*a5c0*/  FSETP.GEU.AND P3, PT, R179, -126, PT ;  /* 0xc2fc0000b300780b */ /* 0x000fe20003f6e000 */
[----:B--2---:R-:W-:-:S01]  /*a5d0*/  FFMA R178, R136, UR7, -R170 ;  /* 0x0000000788b27c23 */ /* 0x004fc200080008aa */
[----:B------:R-:W-:-:S04]  /*a5e0*/  @!P4 FMUL R174, R174, 0.5 ;  /* 0x3f000000aeaec820 */ /* 0x000fc80000400000 */
[----:B------:R2:W3:Y:S01]  /*a5f0*/  MUFU.EX2 R166, R174 ;  /* 0x000000ae00a67308 */ /* 0x0004e20000000800 */
[----:B-1----:R-:W-:-:S01]  /*a600*/  FFMA R175, R133, UR7, -R170 ;  /* 0x0000000785af7c23 */ /* 0x002fc200080008aa */
[----:B----4-:R-:W-:-:S04]  /*a610*/  @!P5 FMUL R125, R125, R125 ;  /* 0x0000007d7d7dd220 */ /* 0x010fc80000400000 */
[----:B------:R-:W-:Y:S01]  /*a620*/  FSETP.GEU.AND P5, PT, R175, -126, PT ;  /* 0xc2fc0000af00780b */ /* 0x000fe20003fae000 */
[----:B------:R-:W-:Y:S01]  /*a630*/  @!P3 FMUL R179, R179, 0.5 ;  /* 0x3f000000b3b3b820 */ /* 0x000fe20000400000 */
[----:B--2---:R-:W-:Y:S01]  /*a640*/  FFMA R174, R132, UR7, -R170 ;  /* 0x0000000784ae7c23 */ /* 0x004fe200080008aa */
[----:B-----5:R-:W-:Y:S02]  /*a650*/  @!P6 FMUL R121, R121, R121 ;  /* 0x000000797979e220 */ /* 0x020fe40000400000 */
[----:B------:R1:W2:Y:S02]  /*a660*/  MUFU.EX2 R128, R179 ;  /* 0x000000b300807308 */ /* 0x0002a40000000800 */
[----:B------:R-:W-:Y:S01]  /*a670*/  FSETP.GEU.AND P6, PT, R174, -126, PT ;  /* 0xc2fc0000ae00780b */ /* 0x000fe20003fce000 */
[----:B---3--:R-:W-:Y:S01]  /*a680*/  @!P4 FMUL R166, R166, R166 ;  /* 0x000000a6a6a6c220 */ /* 0x008fe20000400000 */
[----:B------:R-:W-:-:S04]  /*a690*/  FSETP.GEU.AND P4, PT, R171, -126, PT ;  /* 0xc2fc0000ab00780b */ /* 0x000fc80003f8e000 */
[----:B------:R-:W-:Y:S01]  /*a6a0*/  @!P5 FMUL R175, R175, 0.5 ;  /* 0x3f000000afafd820 */ /* 0x000fe20000400000 */
[----:B-1----:R-:W-:-:S03]  /*a6b0*/  FFMA R179, R137, UR7, -R170 ;  /* 0x0000000789b37c23 */ /* 0x002fc600080008aa */
[----:B------:R1:W3:Y:S03]  /*a6c0*/  MUFU.EX2 R133, R175 ;  /* 0x000000af00857308 */ /* 0x0002e60000000800 */
[----:B------:R-:W-:Y:S01]  /*a6d0*/  @!P6 FMUL R174, R174, 0.5 ;  /* 0x3f000000aeaee820 */ /* 0x000fe20000400000 */
[----:B--2---:R-:W-:Y:S01]  /*a6e0*/  @!P3 FMUL R128, R128, R128 ;  /* 0x000000808080b220 */ /* 0x004fe20000400000 */
[----:B------:R-:W-:Y:S01]  /*a6f0*/  FSETP.GEU.AND P3, PT, R178, -126, PT ;  /* 0xc2fc0000b200780b */ /* 0x000fe20003f6e000 */
[----:B------:R-:W-:Y:S02]  /*a700*/  @!P4 FMUL R171, R171, 0.5 ;  /* 0x3f000000ababc820 */ /* 0x000fe40000400000 */
[----:B------:R2:W4:Y:S01]  /*a710*/  MUFU.EX2 R132, R174 ;  /* 0x000000ae00847308 */ /* 0x0005220000000800 */
[----:B-1----:R-:W-:-:S07]  /*a720*/  FFMA R175, R144, UR7, -R170 ;  /* 0x0000000790af7c23 */ /* 0x002fce00080008aa */
[----:B------:R1:W5:Y:S01]  /*a730*/  MUFU.EX2 R129, R171 ;  /* 0x000000ab00817308 */ /* 0x0003620000000800 */
[----:B--2---:R-:W-:-:S01]  /*a740*/  FFMA R174, R141, UR7, -R170 ;  /* 0x000000078dae7c23 */ /* 0x004fc200080008aa */
[----:B---3--:R-:W-:Y:S01]  /*a750*/  @!P5 FMUL R133, R133, R133 ;  /* 0x000000858585d220 */ /* 0x008fe20000400000 */
[----:B------:R-:W-:-:S03]  /*a760*/  @!P3 FMUL R178, R178, 0.5 ;  /* 0x3f000000b2b2b820 */ /* 0x000fc60000400000 */
        /* <DEDUP_REMOVED lines=14> */
[----:B------:R3:W4:Y:S01]  /*a850*/  MUFU.EX2 R136, R171 ;  /* 0x000000ab00887308 */ /* 0x0007220000000800 */
[----:B-1----:R-:W-:-:S06]  /*a860*/  FFMA R174, R152, UR7, -R170 ;  /* 0x0000000798ae7c23 */ /* 0x002fcc00080008aa */
[----:B------:R-:W-:Y:S01]  /*a870*/  @!P3 FMUL R175, R175, 0.5 ;  /* 0x3f000000afafb820 */ /* 0x000fe20000400000 */
[----:B------:R1:W5:Y:S01]  /*a880*/  MUFU.EX2 R141, R179 ;  /* 0x000000b3008d7308 */ /* 0x0003620000000800 */
[----:B---3--:R-:W-:-:S01]  /*a890*/  FFMA R171, R149, UR7, -R170 ;  /* 0x0000000795ab7c23 */ /* 0x008fc200080008aa */
[----:B--2---:R-:W-:-:S04]  /*a8a0*/  @!P5 FMUL R140, R140, R140 ;  /* 0x0000008c8c8cd220 */ /* 0x004fc80000400000 */
        /* <DEDUP_REMOVED lines=48> */
[----:B--2---:R-:W-:-:S01]  /*abb0*/  FFMA R171, R169, UR7, -R170 ;  /* 0x00000007a9ab7c23 */ /* 0x004fc200080008aa */
[----:B------:R-:W-:Y:S01]  /*abc0*/  FFMA R169, R176, UR7, -R170 ;  /* 0x00000007b0a97c23 */ /* 0x000fe200080008aa */
[----:B------:R-:W-:-:S01]  /*abd0*/  FADD R176, R120, R155 ;  /* 0x0000009b78b07221 */ /* 0x000fc20000000000 */
[----:B------:R1:W2:Y:S01]  /*abe0*/  MUFU.EX2 R164, R178 ;  /* 0x000000b200a47308 */ /* 0x0002a20000000800 */
[----:B------:R-:W-:Y:S01]  /*abf0*/  F2FP.SATFINITE.E4M3.F32.PACK_AB_MERGE_C R155, RZ, R155, RZ ;  /* 0x0000009bff9b723e */ /* 0x000fe200048070ff */
[----:B---3--:R-:W-:Y:S01]  /*ac00*/  @!P3 FMUL R161, R161, R161 ;  /* 0x000000a1a1a1b220 */ /* 0x008fe20000400000 */
[----:B------:R-:W-:Y:S01]  /*ac10*/  FSETP.GEU.AND P3, PT, R179, -126, PT ;  /* 0xc2fc0000b300780b */ /* 0x000fe20003f6e000 */
[----:B------:R-:W-:Y:S01]  /*ac20*/  @!P6 FMUL R175, R175, 0.5 ;  /* 0x3f000000afafe820 */ /* 0x000fe20000400000 */
[----:B------:R-:W-:-:S01]  /*ac30*/  FADD R187, R13, R176 ;  /* 0x000000b00dbb7221 */ /* 0x000fc20000000000 */
[----:B------:R-:W-:Y:S01]  /*ac40*/  FADD R176, R21, R146 ;  /* 0x0000009215b07221 */ /* 0x000fe20000000000 */
[----:B------:R-:W-:Y:S01]  /*ac50*/  F2FP.SATFINITE.E4M3.F32.PACK_AB_MERGE_C R21, RZ, R21, RZ ;  /* 0x00000015ff15723e */ /* 0x000fe200048070ff */
[----:B------:R-:W-:Y:S01]  /*ac60*/  @!P4 FMUL R174, R174, 0.5 ;  /* 0x3f000000aeaec820 */ /* 0x000fe20000400000 */
[----:B------:R3:W4:Y:S01]  /*ac70*/  MUFU.EX2 R165, R175 ;  /* 0x000000af00a57308 */ /* 0x0007220000000800 */
[----:B-1----:R-:W-:-:S01]  /*ac80*/  FADD R178, R123, R154 ;  /* 0x0000009a7bb27221 */ /* 0x002fc20000000000 */
[----:B------:R-:W-:-:S02]  /*ac90*/  F2FP.SATFINITE.E4M3.F32.PACK_AB_MERGE_C R123, RZ, R123, RZ ;  /* 0x0000007bff7b723e */ /* 0x000fc400048070ff */
[----:B------:R-:W-:Y:S02]  /*aca0*/  F2FP.SATFINITE.E4M3.F32.PACK_AB_MERGE_C R154, RZ, R154, RZ ;  /* 0x0000009aff9a723e */ /* 0x000fe400048070ff */
[----:B------:R-:W-:Y:S01]  /*acb0*/  F2FP.SATFINITE.E4M3.F32.PACK_AB_MERGE_C R146, RZ, R146, RZ ;  /* 0x00000092ff92723e */ /* 0x000fe200048070ff */
[----:B------:R-:W-:Y:S01]  /*acc0*/  @!P3 FMUL R179, R179, 0.5 ;  /* 0x3f000000b3b3b820 */ /* 0x000fe20000400000 */
[----:B------:R-:W1:Y:S01]  /*acd0*/  MUFU.EX2 R160, R174 ;  /* 0x000000ae00a07308 */ /* 0x000e620000000800 */
[----:B--2---:R-:W-:Y:S01]  /*ace0*/  @!P5 FMUL R164, R164, R164 ;  /* 0x000000a4a4a4d220 */ /* 0x004fe20000400000 */
[----:B------:R-:W-:Y:S01]  /*acf0*/  FSETP.GEU.AND P5, PT, R177, -126, PT ;  /* 0xc2fc0000b100780b */ /* 0x000fe20003fae000 */
[----:B---3--:R-:W-:-:S01]  /*ad00*/  FFMA R175, R172, UR7, -R170 ;  /* 0x00000007acaf7c23 */ /* 0x008fc200080008aa */
[----:B------:R-:W-:Y:S01]  /*ad10*/  FADD R170, R20, R147 ;  /* 0x0000009314aa7221 */ /* 0x000fe20000000000 */
[----:B------:R-:W-:Y:S02]  /*ad20*/  F2FP.SATFINITE.E4M3.F32.PACK_AB_MERGE_C R20, RZ, R20, RZ ;  /* 0x00000014ff14723e */ /* 0x000fe400048070ff */
[----:B------:R-:W-:Y:S01]  /*ad30*/  F2FP.SATFINITE.E4M3.F32.PACK_AB_MERGE_C R147, RZ, R147, RZ ;  /* 0x00000093ff93723e */ /* 0x000fe200048070ff */
[----:B------:R2:W3:Y:S01]  /*ad40*/  MUFU.EX2 R168, R179 ;  /* 0x000000b300a87308 */ /* 0x0004e20000000800 */
[----:B----4-:R-:W-:Y:S01]  /*ad50*/  @!P6 FMUL R165, R165, R165 ;  /* 0x000000a5a5a5e220 */ /* 0x010fe20000400000 */
[----:B------:R-:W-:Y:S01]  /*ad60*/  FSETP.GEU.AND P6, PT, R169, -126, PT ;  /* 0xc2fc0000a900780b */ /* 0x000fe20003fce000 */
[----:B------:R-:W-:Y:S01]  /*ad70*/  IMAD.U32 R20, R20, 0x10000, RZ ;  /* 0x0001000014147824 */ /* 0x000fe200078e00ff */
[----:B------:R-:W-:Y:S01]  /*ad80*/  F2FP.SATFINITE.E4M3.F32.PACK_AB_MERGE_C R120, RZ, R120, RZ ;  /* 0x00000078ff78723e */ /* 0x000fe200048070ff */
[----:B------:R-:W-:Y:S01]  /*ad90*/  IMAD.U32 R147, R147, 0x10000, RZ ;  /* 0x0001000093937824 */ /* 0x000fe200078e00ff */
[----:B------:R-:W-:Y:S01]  /*ada0*/  LOP3.LUT R21, R21, 0xffff, RZ, 0xc0, !PT ;  /* 0x0000ffff15157812 */ /* 0x000fe200078ec0ff */
[----:B------:R-:W-:Y:S01]  /*adb0*/  @!P5 FMUL R177, R177, 0.5 ;  /* 0x3f000000b1b1d820 */ /* 0x000fe20000400000 */
[----:B------:R-:W-:Y:S01]  /*adc0*/  LOP3.LUT R146, R146, 0xffff, RZ, 0xc0, !PT ;  /* 0x0000ffff92927812 */ /* 0x000fe200078ec0ff */
[----:B-1----:R-:W-:Y:S01]  /*add0*/  @!P4 FMUL R160, R160, R160 ;  /* 0x000000a0a0a0c220 */ /* 0x002fe20000400000 */
[----:B------:R-:W-:Y:S01]  /*ade0*/  FSETP.GEU.AND P4, PT, R171, -126, PT ;  /* 0xc2fc0000ab00780b */ /* 0x000fe20003f8e000 */
[----:B------:R1:W4:Y:S01]  /*adf0*/  MUFU.EX2 R172, R177 ;  /* 0x000000b100ac7308 */ /* 0x0003220000000800 */
[----:B--2---:R-:W-:-:S01]  /*ae00*/  FADD R179, R130, R143 ;  /* 0x0000008f82b37221 */ /* 0x004fc20000000000 */
[----:B------:R-:W-:Y:S01]  /*ae10*/  F2FP.SATFINITE.E4M3.F32.PACK_AB_MERGE_C R130, RZ, R130, RZ ;  /* 0x00000082ff82723e */ /* 0x000fe200048070ff */
[----:B------:R-:W-:-:S02]  /*ae20*/  IMAD.SHL.U32 R146, R146, 0x1000000, RZ ;  /* 0x0100000092927824 */ /* 0x000fc400078e00ff */
[----:B------:R-:W-:Y:S01]  /*ae30*/  @!P6 FMUL R169, R169, 0.5 ;  /* 0x3f000000a9a9e820 */ /* 0x000fe20000400000 */
[----:B------:R-:W-:-:S01]  /*ae40*/  FADD R191, R176, R179 ;  /* 0x000000b3b0bf7221 */ /* 0x000fc20000000000 */
[----:B---3--:R-:W-:Y:S01]  /*ae50*/  @!P3 FMUL R168, R168, R168 ;  /* 0x000000a8a8a8b220 */ /* 0x008fe20000400000 */
[----:B------:R-:W-:Y:S01]  /*ae60*/  FSETP.GEU.AND P3, PT, R175, -126, PT ;  /* 0xc2fc0000af00780b */ /* 0x000fe20003f6e000 */
[----:B------:R-:W-:Y:S01]  /*ae70*/  FADD R176, R23, R150 ;  /* 0x0000009617b07221 */ /* 0x000fe20000000000 */
[----:B-1----:R-:W-:-:S01]  /*ae80*/  FADD R177, R122, R159 ;  /* 0x0000009f7ab17221 */ /* 0x002fc20000000000 */
[----:B------:R-:W1:Y:S01]  /*ae90*/  MUFU.EX2 R169, R169 ;  /* 0x000000a900a97308 */ /* 0x000e620000000800 */
[----:B------:R-:W-:-:S01]  /*aea0*/  FADD R179, R134, R15 ;  /* 0x0000000f86b37221 */ /* 0x000fc20000000000 */
[----:B------:R-:W-:Y:S01]  /*aeb0*/  @!P4 FMUL R171, R171, 0.5 ;  /* 0x3f000000ababc820 */ /* 0x000fe20000400000 */
[----:B------:R-:W-:Y:S02]  /*aec0*/  F2FP.SATFINITE.E4M3.F32.PACK_AB_MERGE_C R23, RZ, R23, RZ ;  /* 0x00000017ff17723e */ /* 0x000fe400048070ff */
[----:B------:R-:W-:Y:S01]  /*aed0*/  FADD R193, R176, R179 ;  /* 0x000000b3b0c17221 */ /* 0x000fe20000000000 */
[----:B------:R-:W-:-:S01]  /*aee0*/  FADD R179, R137, R168 ;  /* 0x000000a889b37221 */ /* 0x000fc20000000000 */
[----:B----4-:R-:W-:Y:S01]  /*aef0*/  @!P5 FMUL R172, R172, R172 ;  /* 0x000000acacacd220 */ /* 0x010fe20000400000 */
[----:B------:R2:W3:Y:S01]  /*af00*/  MUFU.EX2 R174, R171 ;  /* 0x000000ab00ae7308 */ /* 0x0004e20000000800 */
[----:B------:R-:W-:Y:S01]  /*af10*/  FSETP.GEU.AND P5, PT, R12, -126, PT ;  /* 0xc2fc00000c00780b */ /* 0x000fe20003fae000 */
[----:B------:R-:W-:Y:S01]  /*af20*/  @!P3 FMUL R175, R175, 0.5 ;  /* 0x3f000000afafb820 */ /* 0x000fe20000400000 */
[----:B------:R-:W-:-:S01]  /*af30*/  FADD R176, R128, R161 ;  /* 0x000000a180b07221 */ /* 0x000fc20000000000 */
[----:B------:R-:W-:-:S02]  /*af40*/  F2FP.SATFINITE.E4M3.F32.PACK_AB_MERGE_C R137, RZ, R137, RZ ;  /* 0x00000089ff89723e */ /* 0x000fc400048070ff */
[----:B------:R-:W-:Y:S02]  /*af50*/  F2FP.SATFINITE.E4M3.F32.PACK_AB_MERGE_C R168, RZ, R168, RZ ;  /* 0x000000a8ffa8723e */ /* 0x000fe400048070ff */
[----:B------:R4:W5:Y:S01]  /*af60*/  MUFU.EX2 R13, R175 ;  /* 0x000000af000d7308 */ /* 0x0009620000000800 */
[----:B-1----:R-:W-:Y:S01]  /*af70*/  @!P6 FMUL R169, R169, R169 ;  /* 0x000000a9a9a9e220 */ /* 0x002fe20000400000 */
[----:B------:R-:W-:Y:S01]  /*af80*/  FSETP.GEU.AND P6, PT, R180, -126, PT ;  /* 0xc2fc0000b400780b */ /* 0x000fe20003fce000 */
[----:B--2---:R-:W-:-:S01]  /*af90*/  FADD R171, R127, R158 ;  /* 0x0000009e7fab7221 */ /* 0x004fc20000000000 */
[----:B------:R-:W-:Y:S01]  /*afa0*/  LOP3.LUT R137, R137, 0xff, RZ, 0xc0, !PT ;  /* 0x000000ff89897812 */ /* 0x000fe200078ec0ff */
[----:B------:R-:W-:-:S01]  /*afb0*/  FADD R181, R144, R169 ;  /* 0x000000a990b57221 */ /* 0x000fc20000000000 */
[----:B------:R-:W-:Y:S01]  /*afc0*/  @!P5 FMUL R12, R12, 0.5 ;  /* 0x3f0000000c0cd820 */ /* 0x000fe20000400000 */
[----:B------:R-:W-:-:S01]  /*afd0*/  FADD R192, R170, R171 ;  /* 0x000000abaac07221 */ /* 0x000fc20000000000 */
[----:B------:R-:W-:Y:S01]  /*afe0*/  FADD R170, R17, R138 ;  /* 0x0000008a11aa7221 */ /* 0x000fe20000000000 */
[----:B---3--:R-:W-:Y:S01]  /*aff0*/  @!P4 FMUL R174, R174, R174 ;  /* 0x000000aeaeaec220 */ /* 0x008fe20000400000 */
[----:B------:R-:W-:Y:S01]  /*b000*/  FSETP.GEU.AND P4, PT, R173, -126, PT ;  /* 0xc2fc0000ad00780b */ /* 0x000fe20003f8e000 */
[----:B----4-:R-:W-:-:S01]  /*b010*/  FADD R175, R18, R139 ;  /* 0x0000008b12af7221 */ /* 0x010fc20000000000 */
[----:B------:R-:W1:Y:S01]  /*b020*/  MUFU.EX2 R12, R12 ;  /* 0x0000000c000c7308 */ /* 0x000e620000000800 */
[----:B------:R-:W-:-:S01]  /*b030*/  FADD R188, R170, R177 ;  /* 0x000000b1aabc7221 */ /* 0x000fc20000000000 */
[----:B------:R-:W-:Y:S01]  /*b040*/  FADD R170, R19, R142 ;  /* 0x0000008e13aa7221 */ /* 0x000fe20000000000 */
[----:B------:R-:W-:Y:S01]  /*b050*/  @!P6 FMUL R180, R180, 0.5 ;  /* 0x3f000000b4b4e820 */ /* 0x000fe20000400000 */
[----:B------:R-:W-:Y:S01]  /*b060*/  FADD R177, R126, R163 ;  /* 0x000000a37eb17221 */ /* 0x000fe20000000000 */
[----:B------:R-:W-:-:S01]  /*b070*/  FADD R189, R175, R178 ;  /* 0x000000b2afbd7221 */ /* 0x000fc20000000000 */
[----:B------:R-:W-:Y:S01]  /*b080*/  FADD R175, R22, R151 ;  /* 0x0000009716af7221 */ /* 0x000fe20000000000 */
[----:B------:R-:W-:-:S01]  /*b090*/  FADD R178, R131, R162 ;  /* 0x000000a283b27221 */ /* 0x000fc20000000000 */
[----:B------:R-:W-:Y:S01]  /*b0a0*/  FADD R190, R170, R177 ;  /* 0x000000b1aabe7221 */ /* 0x000fe20000000000 */
[----:B------:R-:W-:-:S01]  /*b0b0*/  FADD R170, R124, R153 ;  /* 0x000000997caa7221 */ /* 0x000fc20000000000 */
[----:B-----5:R-:W-:Y:S01]  /*b0c0*/  @!P3 FMUL R13, R13, R13 ;  /* 0x0000000d0d0db220 */ /* 0x020fe20000400000 */
[----:B------:R-:W-:Y:S01]  /*b0d0*/  @!P4 FMUL R173, R173, 0.5 ;  /* 0x3f000000adadc820 */ /* 0x000fe20000400000 */
[----:B------:R-:W-:Y:S01]  /*b0e0*/  FADD R194, R175, R178 ;  /* 0x000000b2afc27221 */ /* 0x000fe20000000000 */
[----:B------:R-:W-:-:S01]  /*b0f0*/  FADD R182, R170, R179 ;  /* 0x000000b3aab67221 */ /* 0x000fc20000000000 */
[----:B------:R-:W-:Y:S01]  /*b100*/  FADD R175, R166, R157 ;  /* 0x0000009da6af7221 */ /* 0x000fe20000000000 */
[----:B------:R-:W2:Y:S01]  /*b110*/  MUFU.EX2 R171, R173 ;  /* 0x000000ad00ab7308 */ /* 0x000ea20000000800 */
[----:B------:R-:W-:-:S01]  /*b120*/  FADD R178, R141, R174 ;  /* 0x000000ae8db27221 */ /* 0x000fc20000000000 */
[----:B------:R-:W-:Y:S01]  /*b130*/  FADD R177, R129, R160 ;  /* 0x000000a081b17221 */ /* 0x000fe20000000000 */
[----:B------:R-:W-:-:S01]  /*b140*/  FADD R185, R176, R181 ;  /* 0x000000b5b0b97221 */ /* 0x000fc20000000000 */
[----:B------:R-:W-:Y:S01]  /*b150*/  FADD R170, R121, R152 ;  /* 0x0000009879aa7221 */ /* 0x000fe20000000000 */
[----:B------:R-:W-:-:S01]  /*b160*/  FADD R179, R136, R13 ;  /* 0x0000000d88b37221 */ /* 0x000fc20000000000 */
[----:B-1----:R-:W-:Y:S01]  /*b170*/  @!P5 FMUL R12, R12, R12 ;  /* 0x0000000c0c0cd220 */ /* 0x002fe20000400000 */
[----:B------:R-:W-:-:S01]  /*b180*/  FADD R176, R132, R165 ;  /* 0x000000a584b07221 */ /* 0x000fc20000000000 */
[----:B------:R1:W3:Y:S01]  /*b190*/  MUFU.EX2 R173, R180 ;  /* 0x000000b400ad7308 */ /* 0x0002e20000000800 */
[----:B------:R-:W-:-:S01]  /*b1a0*/  FADD R183, R175, R178 ;  /* 0x000000b2afb77221 */ /* 0x000fc20000000000 */
[----:B------:R-:W-:Y:S01]  /*b1b0*/  FADD R179, R170, R179 ;  /* 0x000000b3aab37221 */ /* 0x000fe20000000000 */
[----:B------:R-:W-:-:S01]  /*b1c0*/  FADD R175, R125, R156 ;  /* 0x0000009c7daf7221 */ /* 0x000fc20000000000 */
[----:B------:R-:W-:Y:S01]  /*b1d0*/  FADD R170, R187, R192 ;  /* 0x000000c0bbaa7221 */ /* 0x000fe20000000000 */
[----:B------:R-:W-:Y:S01]  /*b1e0*/  F2FP.SATFINITE.E4M3.F32.PACK_AB_MERGE_C R187, RZ, R166, RZ ;  /* 0x000000a6ffbb723e */ /* 0x000fe200048070ff */
[----:B------:R-:W-:Y:S01]  /*b1f0*/  FADD R166, R190, R193 ;  /* 0x000000c1bea67221 */ /* 0x000fe20000000000 */
[----:B------:R-:W-:Y:S01]  /*b200*/  F2FP.SATFINITE.E4M3.F32.PACK_AB_MERGE_C R121, RZ, R121, RZ ;  /* 0x00000079ff79723e */ /* 0x000fe200048070ff */
[----:B-1----:R-:W-:Y:S01]  /*b210*/  FADD R180, R145, R172 ;  /* 0x000000ac91b47221 */ /* 0x002fe20000000000 */
[----:B--2---:R-:W-:Y:S01]  /*b220*/  @!P4 FMUL R171, R171, R171 ;  /* 0x000000abababc220 */ /* 0x004fe20000400000 */
[----:B------:R-:W-:-:S02]  /*b230*/  LOP3.LUT R187, R187, 0xffff, RZ, 0xc0, !PT ;  /* 0x0000ffffbbbb7812 */ /* 0x000fc400078ec0ff */
[----:B------:R-:W-:-:S01]  /*b240*/  FADD R184, R177, R180 ;  /* 0x000000b4b1b87221 */ /* 0x000fc20000000000 */
[----:B------:R-:W-:Y:S01]  /*b250*/  FADD R178, R140, R171 ;  /* 0x000000ab8cb27221 */ /* 0x000fe20000000000 */
[----:B------:R-:W-:-:S01]  /*b260*/  FADD R177, R133, R164 ;  /* 0x000000a485b17221 */ /* 0x000fc20000000000 */
[----:B------:R-:W-:Y:S01]  /*b270*/  FADD R180, R149, R12 ;  /* 0x0000000c95b47221 */ /* 0x000fe20000000000 */
[----:B---3--:R-:W-:Y:S01]  /*b280*/  @!P6 FMUL R173, R173, R173 ;  /* 0x000000adadade220 */ /* 0x008fe20000400000 */
[----:B------:R-:W-:Y:S01]  /*b290*/  FADD R178, R175, R178 ;  /* 0x000000b2afb27221 */ /* 0x000fe20000000000 */
[----:B------:R-:W-:Y:S01]  /*b2a0*/  F2FP.SATFINITE.E4M3.F32.PACK_AB_MERGE_C R125, RZ, R125, RZ ;  /* 0x0000007dff7d723e */ /* 0x000fe200048070ff */
[----:B------:R-:W-:Y:S01]  /*b2b0*/  FADD R175, R188, R191 ;  /* 0x000000bfbcaf7221 */ /* 0x000fe20000000000 */
[----:B------:R-:W-:-:S01]  /*b2c0*/  FADD R181, R148, R173 ;  /* 0x000000ad94b57221 */ /* 0x000fc20000000000 */
[----:B------:R-:W-:Y:S02]  /*b2d0*/  F2FP.SATFINITE.E4M3.F32.PACK_AB_MERGE_C R129, RZ, R129, RZ ;  /* 0x00000081ff81723e */ /* 0x000fe400048070ff */
[----:B------:R-:W-:Y:S01]  /*b2e0*/  F2FP.SATFINITE.E4M3.F32.PACK_AB_MERGE_C R132, RZ, R132, RZ ;  /* 0x00000084ff84723e */ /* 0x000fe200048070ff */
[----:B------:R-:W-:Y:S01]  /*b2f0*/  FADD R186, R176, R181 ;  /* 0x000000b5b0ba7221 */ /* 0x000fe20000000000 */
[----:B------:R-:W-:Y:S01]  /*b300*/  F2FP.SATFINITE.E4M3.F32.PACK_AB_MERGE_C R176, RZ, R124, RZ ;  /* 0x0000007cffb0723e */ /* 0x000fe200048070ff */
[----:B------:R-:W-:Y:S01]  /*b310*/  FADD R181, R177, R180 ;  /* 0x000000b4b1b57221 */ /* 0x000fe20000000000 */
[----:B------:R-:W-:Y:S01]  /*b320*/  F2FP.SATFINITE.E4M3.F32.PACK_AB_MERGE_C R133, RZ, R133, RZ ;  /* 0x00000085ff85723e */ /* 0x000fe200048070ff */
[----:B------:R-:W-:Y:S01]  /*b330*/  FADD R124, R182, R185 ;  /* 0x000000b9b67c7221 */ /* 0x000fe20000000000 */
[----:B------:R-:W-:Y:S01]  /*b340*/  LOP3.LUT R180, R176, 0xff, RZ, 0xc0, !PT ;  /* 0x000000ffb0b47812 */ /* 0x000fe200078ec0ff */
[----:B------:R-:W-:Y:S01]  /*b350*/  FADD R181, R178, R181 ;  /* 0x000000b5b2b57221 */ /* 0x000fe20000000000 */
[----:B------:R-:W-:Y:S01]  /*b360*/  LOP3.LUT R121, R121, 0xff, RZ, 0xc0, !PT ;  /* 0x000000ff79797812 */ /* 0x000fe200078ec0ff */
[----:B------:R-:W-:Y:S01]  /*b370*/  FADD R177, R189, R194 ;  /* 0x000000c2bdb17221 */ /* 0x000fe20000000000 */
[----:B------:R-:W-:Y:S01]  /*b380*/  PRMT R178, R187, 0x7604, R180 ;  /* 0x00007604bbb27816 */ /* 0x000fe200000000b4 */
[----:B------:R-:W-:Y:S01]  /*b390*/  FADD R176, R183, R184 ;  /* 0x000000b8b7b07221 */ /* 0x000fe20000000000 */
[----:B------:R-:W-:Y:S01]  /*b3a0*/  F2FP.SATFINITE.E4M3.F32.PACK_AB_MERGE_C R180, RZ, R128, RZ ;  /* 0x00000080ffb4723e */ /* 0x000fe200048070ff */
[----:B------:R-:W-:Y:S01]  /*b3b0*/  FADD R179, R179, R186 ;  /* 0x000000bab3b37221 */ /* 0x000fe20000000000 */
[----:B------:R-:W-:Y:S01]  /*b3c0*/  LOP3.LUT R128, R125, 0xffff, RZ, 0xc0, !PT ;  /* 0x0000ffff7d807812 */ /* 0x000fe200078ec0ff */
[----:B------:R-:W-:Y:S01]  /*b3d0*/  FADD R170, R170, R177 ;  /* 0x000000b1aaaa7221 */ /* 0x000fe20000000000 */
[----:B------:R-:W-:Y:S01]  /*b3e0*/  F2FP.SATFINITE.E4M3.F32.PACK_AB_MERGE_C R141, RZ, R141, RZ ;  /* 0x0000008dff8d723e */ /* 0x000fe200048070ff */
        /* <DEDUP_REMOVED lines=9> */
[----:B------:R-:W-:-:S02]  /*b480*/  F2FP.SATFINITE.E4M3.F32.PACK_AB_MERGE_C R136, RZ, R136, RZ ;  /* 0x00000088ff88723e */ /* 0x000fc400048070ff */
[----:B------:R-:W-:Y:S02]  /*b490*/  F2FP.SATFINITE.E4M3.F32.PACK_AB_MERGE_C R140, RZ, R140, RZ ;  /* 0x0000008cff8c723e */ /* 0x000fe400048070ff */
[----:B------:R-:W-:Y:S02]  /*b4a0*/  PRMT R125, R128, 0x7604, R121 ;  /* 0x00007604807d7816 */ /* 0x000fe40000000079 */
[----:B------:R-:W-:Y:S02]  /*b4b0*/  LOP3.LUT R182, R141, 0xffff, RZ, 0xc0, !PT ;  /* 0x0000ffff8db67812 */ /* 0x000fe400078ec0ff */
[----:B------:R-:W-:Y:S02]  /*b4c0*/  PRMT R121, R129, 0x7604, R180 ;  /* 0x0000760481797816 */ /* 0x000fe400000000b4 */
[----:B------:R-:W-:Y:S02]  /*b4d0*/  PRMT R129, R133, 0x7604, R132 ;  /* 0x0000760485817816 */ /* 0x000fe40000000084 */
[----:B------:R-:W-:-:S02]  /*b4e0*/  F2FP.SATFINITE.E4M3.F32.PACK_AB_MERGE_C R144, RZ, R144, RZ ;  /* 0x00000090ff90723e */ /* 0x000fc400048070ff */
[----:B------:R-:W-:Y:S02]  /*b4f0*/  F2FP.SATFINITE.E4M3.F32.PACK_AB_MERGE_C R148, RZ, R148, RZ ;  /* 0x00000094ff94723e */ /* 0x000fe400048070ff */
[----:B------:R-:W-:Y:S02]  /*b500*/  F2FP.SATFINITE.E4M3.F32.PACK_AB_MERGE_C R149, RZ, R149, RZ ;  /* 0x00000095ff95723e */ /* 0x000fe400048070ff */
[----:B------:R-:W-:Y:S02]  /*b510*/  F2FP.SATFINITE.E4M3.F32.PACK_AB_MERGE_C R153, RZ, R153, RZ ;  /* 0x00000099ff99723e */ /* 0x000fe400048070ff */
[----:B------:R-:W-:Y:S02]  /*b520*/  F2FP.SATFINITE.E4M3.F32.PACK_AB_MERGE_C R157, RZ, R157, RZ ;  /* 0x0000009dff9d723e */ /* 0x000fe400048070ff */
[----:B------:R-:W-:Y:S02]  /*b530*/  LOP3.LUT R133, R136, 0xff, RZ, 0xc0, !PT ;  /* 0x000000ff88857812 */ /* 0x000fe400078ec0ff */
[----:B------:R-:W-:-:S02]  /*b540*/  LOP3.LUT R140, R140, 0xffff, RZ, 0xc0, !PT ;  /* 0x0000ffff8c8c7812 */ /* 0x000fc400078ec0ff */
[----:B------:R-:W-:Y:S02]  /*b550*/  PRMT R128, R182, 0x7604, R137 ;  /* 0x00007604b6807816 */ /* 0x000fe40000000089 */
[----:B------:R-:W-:Y:S02]  /*b560*/  F2FP.SATFINITE.E4M3.F32.PACK_AB_MERGE_C R13, RZ, R13, RZ ;  /* 0x0000000dff0d723e */ /* 0x000fe400048070ff */
[----:B------:R-:W-:Y:S02]  /*b570*/  F2FP.SATFINITE.E4M3.F32.PACK_AB_MERGE_C R171, RZ, R171, RZ ;  /* 0x000000abffab723e */ /* 0x000fe400048070ff */
[----:B------:R-:W-:Y:S02]  /*b580*/  LOP3.LUT R132, R144, 0xff, RZ, 0xc0, !PT ;  /* 0x000000ff90847812 */ /* 0x000fe400078ec0ff */
[----:B------:R-:W-:Y:S02]  /*b590*/  LOP3.LUT R137, R148, 0xff, RZ, 0xc0, !PT ;  /* 0x000000ff94897812 */ /* 0x000fe400078ec0ff */
[----:B------:R-:W-:-:S02]  /*b5a0*/  LOP3.LUT R136, R149, 0xffff, RZ, 0xc0, !PT ;  /* 0x0000ffff95887812 */ /* 0x000fc400078ec0ff */
[----:B------:R-:W-:Y:S02]  /*b5b0*/  LOP3.LUT R153, R153, 0xff, RZ, 0xc0, !PT ;  /* 0x000000ff99997812 */ /* 0x000fe400078ec0ff */
[----:B------:R-:W-:Y:S02]  /*b5c0*/  LOP3.LUT R144, R157, 0xffff, RZ, 0xc0, !PT ;  /* 0x0000ffff9d907812 */ /* 0x000fe400078ec0ff */
[----:B------:R-:W-:Y:S02]  /*b5d0*/  PRMT R133, R140, 0x7604, R133 ;  /* 0x000076048c857816 */ /* 0x000fe40000000085 */
[----:B------:R-:W-:Y:S02]  /*b5e0*/  F2FP.SATFINITE.E4M3.F32.PACK_AB_MERGE_C R140, RZ, R12, RZ ;  /* 0x0000000cff8c723e */ /* 0x000fe400048070ff */
[----:B------:R-:W-:Y:S02]  /*b5f0*/  LOP3.LUT R13, R13, 0xff, RZ, 0xc0, !PT ;  /* 0x000000ff0d0d7812 */ /* 0x000fe400078ec0ff */
[----:B------:R-:W-:-:S02]  /*b600*/  LOP3.LUT R12, R171, 0xffff, RZ, 0xc0, !PT ;  /* 0x0000ffffab0c7812 */ /* 0x000fc400078ec0ff */
[----:B------:R-:W-:Y:S02]  /*b610*/  PRMT R137, R136, 0x7604, R137 ;  /* 0x0000760488897816 */ /* 0x000fe40000000089 */
[----:B------:R-:W-:Y:S02]  /*b620*/  PRMT R136, R144, 0x7604, R153 ;  /* 0x0000760490887816 */ /* 0x000fe40000000099 */
[----:B------:R-:W-:Y:S02]  /*b630*/  LOP3.LUT R144, R140, 0xffff, RZ, 0xc0, !PT ;  /* 0x0000ffff8c907812 */ /* 0x000fe400078ec0ff */
[----:B------:R-:W-:Y:S02]  /*b640*/  F2FP.SATFINITE.E4M3.F32.PACK_AB_MERGE_C R152, RZ, R152, RZ ;  /* 0x00000098ff98723e */ /* 0x000fe400048070ff */
[----:B------:R-:W-:Y:S02]  /*b650*/  F2FP.SATFINITE.E4M3.F32.PACK_AB_MERGE_C R156, RZ, R156, RZ ;  /* 0x0000009cff9c723e */ /* 0x000fe400048070ff */
[----:B------:R-:W-:Y:S01]  /*b660*/  PRMT R140, R12, 0x7604, R13 ;  /* 0x000076040c8c7816 */ /* 0x000fe2000000000d */
[----:B------:R-:W-:Y:S01]  /*b670*/  IMAD.U32 R12, R123, 0x10000, RZ ;  /* 0x000100007b0c7824 */ /* 0x000fe200078e00ff */
[----:B------:R-:W-:Y:S01]  /*b680*/  F2FP.SATFINITE.E4M3.F32.PACK_AB_MERGE_C R145, RZ, R145, RZ ;  /* 0x00000091ff91723e */ /* 0x000fe200048070ff */
[----:B------:R-:W-:Y:S01]  /*b690*/  IMAD.U32 R13, R16, 0x10000, RZ ;  /* 0x00010000100d7824 */ /* 0x000fe200078e00ff */
[----:B------:R-:W-:-:S02]  /*b6a0*/  F2FP.SATFINITE.E4M3.F32.PACK_AB_MERGE_C R139, RZ, R139, RZ ;  /* 0x0000008bff8b723e */ /* 0x000fc400048070ff */
[----:B------:R-:W-:Y:S02]  /*b6b0*/  LOP3.LUT R152, R152, 0xff, RZ, 0xc0, !PT ;  /* 0x000000ff98987812 */ /* 0x000fe400078ec0ff */
[----:B------:R-:W-:Y:S02]  /*b6c0*/  LOP3.LUT R141, R156, 0xffff, RZ, 0xc0, !PT ;  /* 0x0000ffff9c8d7812 */ /* 0x000fe400078ec0ff */
[----:B------:R-:W-:Y:S02]  /*b6d0*/  LOP3.LUT R145, R145, 0xffff, RZ, 0xc0, !PT ;  /* 0x0000ffff91917812 */ /* 0x000fe400078ec0ff */
[----:B------:R-:W-:Y:S02]  /*b6e0*/  F2FP.SATFINITE.E4M3.F32.PACK_AB_MERGE_C R174, RZ, R174, RZ ;  /* 0x000000aeffae723e */ /* 0x000fe400048070ff */
[----:B------:R-:W-:Y:S02]  /*b6f0*/  F2FP.SATFINITE.E4M3.F32.PACK_AB_MERGE_C R18, RZ, R18, RZ ;  /* 0x00000012ff12723e */ /* 0x000fe400048070ff */
[----:B------:R-:W-:Y:S01]  /*b700*/  LOP3.LUT R133, R133, 0xff0000, R12, 0xf8, !PT ;  /* 0x00ff000085857812 */ /* 0x000fe200078ef80c */
[----:B------:R-:W-:Y:S01]  /*b710*/  IMAD.U32 R12, R139, 0x10000, RZ ;  /* 0x000100008b0c7824 */ /* 0x000fe200078e00ff */
[----:B------:R-:W-:Y:S01]  /*b720*/  F2FP.SATFINITE.E4M3.F32.PACK_AB_MERGE_C R19, RZ, R19, RZ ;  /* 0x00000013ff13723e */ /* 0x000fe200048070ff */
[----:B------:R-:W-:Y:S01]  /*b730*/  IMAD.U32 R18, R18, 0x10000, RZ ;  /* 0x0001000012127824 */ /* 0x000fe200078e00ff */
[----:B------:R-:W-:-:S02]  /*b740*/  PRMT R141, R141, 0x7604, R152 ;  /* 0x000076048d8d7816 */ /* 0x000fc40000000098 */
[----:B------:R-:W-:Y:S02]  /*b750*/  FSETP.GEU.AND P4, PT, R14, -126, PT ;  /* 0xc2fc00000e00780b */ /* 0x000fe40003f8e000 */
[----:B------:R-:W-:Y:S02]  /*b760*/  FSETP.GEU.AND P3, PT, R167, -126, PT ;  /* 0xc2fc0000a700780b */ /* 0x000fe40003f6e000 */
[----:B------:R-:W-:Y:S02]  /*b770*/  PRMT R132, R145, 0x7604, R132 ;  /* 0x0000760491847816 */ /* 0x000fe40000000084 */
[----:B------:R-:W-:Y:S02]  /*b780*/  LOP3.LUT R168, R168, 0xff, RZ, 0xc0, !PT ;  /* 0x000000ffa8a87812 */ /* 0x000fe400078ec0ff */
[----:B------:R-:W-:Y:S02]  /*b790*/  LOP3.LUT R145, R174, 0xffff, RZ, 0xc0, !PT ;  /* 0x0000ffffae917812 */ /* 0x000fe400078ec0ff */
[----:B------:R-:W-:-:S02]  /*b7a0*/  F2FP.SATFINITE.E4M3.F32.PACK_AB_MERGE_C R17, RZ, R17, RZ ;  /* 0x00000011ff11723e */ /* 0x000fc400048070ff */
[----:B------:R-:W-:Y:S01]  /*b7b0*/  LOP3.LUT R19, R19, 0xffff, RZ, 0xc0, !PT ;  /* 0x0000ffff13137812 */ /* 0x000fe200078ec0ff */
[----:B------:R-:W-:Y:S01]  /*b7c0*/  @!P4 FMUL R14, R14, 0.5 ;  /* 0x3f0000000e0ec820 */ /* 0x000fe20000400000 */
[----:B------:R-:W-:Y:S01]  /*b7d0*/  LOP3.LUT R141, R141, 0xff0000, R12, 0xf8, !PT ;  /* 0x00ff00008d8d7812 */ /* 0x000fe200078ef80c */
[----:B------:R-:W-:Y:S01]  /*b7e0*/  IMAD.U32 R12, R155, 0x10000, RZ ;  /* 0x000100009b0c7824 */ /* 0x000fe200078e00ff */
[----:B------:R-:W-:Y:S01]  /*b7f0*/  F2FP.SATFINITE.E4M3.F32.PACK_AB_MERGE_C R163, RZ, R163, RZ ;  /* 0x000000a3ffa3723e */ /* 0x000fe200048070ff */
[----:B------:R-:W-:Y:S01]  /*b800*/  IMAD.SHL.U32 R19, R19, 0x1000000, RZ ;  /* 0x0100000013137824 */ /* 0x000fe200078e00ff */
[----:B------:R-:W-:Y:S01]  /*b810*/  F2FP.SATFINITE.E4M3.F32.PACK_AB_MERGE_C R131, RZ, R131, RZ ;  /* 0x00000083ff83723e */ /* 0x000fe200048070ff */
[----:B------:R-:W-:Y:S01]  /*b820*/  @!P3 FMUL R167, R167, 0.5 ;  /* 0x3f000000a7a7b820 */ /* 0x000fe20000400000 */
[----:B------:R-:W-:Y:S02]  /*b830*/  PRMT R145, R145, 0x7604, R168 ;  /* 0x0000760491917816 */ /* 0x000fe400000000a8 */
[----:B------:R-:W-:Y:S01]  /*b840*/  LOP3.LUT R17, R17, 0xffff, RZ, 0xc0, !PT ;  /* 0x0000ffff11117812 */ /* 0x000fe200078ec0ff */
[----:B------:R-:W-:Y:S01]  /*b850*/  IMAD.U32 R16, R131, 0x10000, RZ ;  /* 0x0001000083107824 */ /* 0x000fe200078e00ff */
[----:B------:R-:W-:-:S02]  /*b860*/  F2FP.SATFINITE.E4M3.F32.PACK_AB_MERGE_C R161, RZ, R161, RZ ;  /* 0x000000a1ffa1723e */ /* 0x000fc400048070ff */
[----:B------:R-:W-:Y:S02]  /*b870*/  F2FP.SATFINITE.E4M3.F32.PACK_AB_MERGE_C R160, RZ, R160, RZ ;  /* 0x000000a0ffa0723e */ /* 0x000fe400048070ff */
[----:B------:R-:W-:Y:S02]  /*b880*/  F2FP.SATFINITE.E4M3.F32.PACK_AB_MERGE_C R165, RZ, R165, RZ ;  /* 0x000000a5ffa5723e */ /* 0x000fe400048070ff */
[----:B------:R-:W-:Y:S02]  /*b890*/  F2FP.SATFINITE.E4M3.F32.PACK_AB_MERGE_C R164, RZ, R164, RZ ;  /* 0x000000a4ffa4723e */ /* 0x000fe400048070ff */
[----:B------:R-:W-:Y:S02]  /*b8a0*/  F2FP.SATFINITE.E4M3.F32.PACK_AB_MERGE_C R169, RZ, R169, RZ ;  /* 0x000000a9ffa9723e */ /* 0x000fe400048070ff */
[----:B------:R-:W-:Y:S02]  /*b8b0*/  F2FP.SATFINITE.E4M3.F32.PACK_AB_MERGE_C R172, RZ, R172, RZ ;  /* 0x000000acffac723e */ /* 0x000fe400048070ff */
[----:B------:R-:W-:-:S02]  /*b8c0*/  F2FP.SATFINITE.E4M3.F32.PACK_AB_MERGE_C R173, RZ, R173, RZ ;  /* 0x000000adffad723e */ /* 0x000fc400048070ff */
[----:B------:R-:W-:Y:S02]  /*b8d0*/  F2FP.SATFINITE.E4M3.F32.PACK_AB_MERGE_C R22, RZ, R22, RZ ;  /* 0x00000016ff16723e */ /* 0x000fe400048070ff */
[----:B------:R-:W-:Y:S01]  /*b8e0*/  LOP3.LUT R18, R125, 0xff0000, R18, 0xf8, !PT ;  /* 0x00ff00007d127812 */ /* 0x000fe200078ef812 */
[----:B------:R-:W-:Y:S01]  /*b8f0*/  IMAD.U32 R125, R120, 0x10000, RZ ;  /* 0x00010000787d7824 */ /* 0x000fe200078e00ff */
[----:B------:R-:W-:Y:S01]  /*b900*/  LOP3.LUT R20, R121, 0xff0000, R20, 0xf8, !PT ;  /* 0x00ff000079147812 */ /* 0x000fe200078ef814 */
[----:B------:R-:W-:Y:S01]  /*b910*/  IMAD.U32 R121, R154, 0x10000, RZ ;  /* 0x000100009a797824 */ /* 0x000fe200078e00ff */
[----:B------:R-:W-:Y:S01]  /*b920*/  LOP3.LUT R163, R163, 0xffff, RZ, 0xc0, !PT ;  /* 0x0000ffffa3a37812 */ /* 0x000fe200078ec0ff */
[----:B------:R-:W-:Y:S01]  /*b930*/  IMAD.U32 R22, R22, 0x10000, RZ ;  /* 0x0001000016167824 */ /* 0x000fe200078e00ff */
[----:B------:R-:W-:Y:S02]  /*b940*/  F2FP.SATFINITE.E4M3.F32.PACK_AB_MERGE_C R127, RZ, R127, RZ ;  /* 0x0000007fff7f723e */ /* 0x000fe400048070ff */
[----:B------:R-:W-:-:S02]  /*b950*/  F2FP.SATFINITE.E4M3.F32.PACK_AB_MERGE_C R151, RZ, R151, RZ ;  /* 0x00000097ff97723e */ /* 0x000fc400048070ff */
[----:B------:R-:W-:Y:S01]  /*b960*/  LOP3.LUT R145, R145, 0xff0000, R12, 0xf8, !PT ;  /* 0x00ff000091917812 */ /* 0x000fe200078ef80c */
[----:B------:R-:W-:Y:S01]  /*b970*/  IMAD.SHL.U32 R12, R17, 0x1000000, RZ ;  /* 0x01000000110c7824 */ /* 0x000fe200078e00ff */
[----:B------:R-:W-:Y:S01]  /*b980*/  F2FP.SATFINITE.E4M3.F32.PACK_AB_MERGE_C R158, RZ, R158, RZ ;  /* 0x0000009eff9e723e */ /* 0x000fe200048070ff */
[----:B------:R-:W-:Y:S01]  /*b990*/  IMAD.U32 R127, R127, 0x10000, RZ ;  /* 0x000100007f7f7824 */ /* 0x000fe200078e00ff */
[----:B------:R-:W-:Y:S01]  /*b9a0*/  F2FP.SATFINITE.E4M3.F32.PACK_AB_MERGE_C R162, RZ, R162, RZ ;  /* 0x000000a2ffa2723e */ /* 0x000fe200048070ff */
[----:B------:R-:W-:Y:S01]  /*b9b0*/  IMAD.U32 R151, R151, 0x10000, RZ ;  /* 0x0001000097977824 */ /* 0x000fe200078e00ff */
[----:B------:R-:W-:Y:S01]  /*b9c0*/  F2FP.SATFINITE.E4M3.F32.PACK_AB_MERGE_C R134, RZ, R134, RZ ;  /* 0x00000086ff86723e */ /* 0x000fe200048070ff */
[----:B------:R-:W-:Y:S01]  /*b9d0*/  IMAD.U32 R158, R158, 0x10000, RZ ;  /* 0x000100009e9e7824 */ /* 0x000fe200078e00ff */
[----:B------:R-:W-:Y:S01]  /*b9e0*/  F2FP.SATFINITE.E4M3.F32.PACK_AB_MERGE_C R138, RZ, R138, RZ ;  /* 0x0000008aff8a723e */ /* 0x000fe200048070ff */
[----:B------:R-:W-:Y:S01]  /*b9f0*/  IMAD.U32 R123, R162, 0x10000, RZ ;  /* 0x00010000a27b7824 */ /* 0x000fe200078e00ff */
[----:B------:R-:W-:-:S02]  /*ba00*/  F2FP.SATFINITE.E4M3.F32.PACK_AB_MERGE_C R142, RZ, R142, RZ ;  /* 0x0000008eff8e723e */ /* 0x000fc400048070ff */
[----:B------:R-:W-:Y:S02]  /*ba10*/  F2FP.SATFINITE.E4M3.F32.PACK_AB_MERGE_C R150, RZ, R150, RZ ;  /* 0x00000096ff96723e */ /* 0x000fe400048070ff */
[----:B------:R-:W-:Y:S02]  /*ba20*/  F2FP.SATFINITE.E4M3.F32.PACK_AB_MERGE_C R159, RZ, R159, RZ ;  /* 0x0000009fff9f723e */ /* 0x000fe400048070ff */
[----:B------:R-:W-:Y:S02]  /*ba30*/  F2FP.SATFINITE.E4M3.F32.PACK_AB_MERGE_C R143, RZ, R143, RZ ;  /* 0x0000008fff8f723e */ /* 0x000fe400048070ff */
[----:B------:R-:W-:Y:S02]  /*ba40*/  F2FP.SATFINITE.E4M3.F32.PACK_AB_MERGE_C R15, RZ, R15, RZ ;  /* 0x0000000fff0f723e */ /* 0x000fe400048070ff */
[----:B------:R-:W-:Y:S02]  /*ba50*/  LOP3.LUT R13, R178, 0xff0000, R13, 0xf8, !PT ;  /* 0x00ff0000b20d7812 */ /* 0x000fe400078ef80d */
[----:B------:R-:W-:-:S02]  /*ba60*/  F2FP.SATFINITE.E4M3.F32.PACK_AB_MERGE_C R122, RZ, R122, RZ ;  /* 0x0000007aff7a723e */ /* 0x000fc400048070ff */
[----:B------:R-:W-:Y:S02]  /*ba70*/  F2FP.SATFINITE.E4M3.F32.PACK_AB_MERGE_C R126, RZ, R126, RZ ;  /* 0x0000007eff7e723e */ /* 0x000fe400048070ff */
[----:B------:R-:W-:Y:S02]  /*ba80*/  LOP3.LUT R161, R161, 0xff, RZ, 0xc0, !PT ;  /* 0x000000ffa1a17812 */ /* 0x000fe400078ec0ff */
[----:B------:R-:W-:Y:S02]  /*ba90*/  LOP3.LUT R160, R160, 0xffff, RZ, 0xc0, !PT ;  /* 0x0000ffffa0a07812 */ /* 0x000fe400078ec0ff */
[----:B------:R-:W-:Y:S02]  /*baa0*/  LOP3.LUT R165, R165, 0xff, RZ, 0xc0, !PT ;  /* 0x000000ffa5a57812 */ /* 0x000fe400078ec0ff */
[----:B------:R-:W-:Y:S02]  /*bab0*/  LOP3.LUT R164, R164, 0xffff, RZ, 0xc0, !PT ;  /* 0x0000ffffa4a47812 */ /* 0x000fe400078ec0ff */
[----:B------:R-:W-:-:S02]  /*bac0*/  LOP3.LUT R169, R169, 0xff, RZ, 0xc0, !PT ;  /* 0x000000ffa9a97812 */ /* 0x000fc400078ec0ff */
[----:B------:R-:W-:Y:S02]  /*bad0*/  LOP3.LUT R172, R172, 0xffff, RZ, 0xc0, !PT ;  /* 0x0000ffffacac7812 */ /* 0x000fe400078ec0ff */
[----:B------:R-:W-:Y:S02]  /*bae0*/  LOP3.LUT R173, R173, 0xff, RZ, 0xc0, !PT ;  /* 0x000000ffadad7812 */ /* 0x000fe400078ec0ff */
[----:B------:R-:W-:Y:S02]  /*baf0*/  LOP3.LUT R23, R23, 0xffff, RZ, 0xc0, !PT ;  /* 0x0000ffff17177812 */ /* 0x000fe400078ec0ff */
[----:B------:R-:W-:Y:S01]  /*bb00*/  LOP3.LUT R19, R18, R19, RZ, 0xfc, !PT ;  /* 0x0000001312137212 */ /* 0x000fe200078efcff */
[----:B------:R-:W-:Y:S01]  /*bb10*/  IMAD.SHL.U32 R18, R163, 0x1000000, RZ ;  /* 0x01000000a3127824 */ /* 0x000fe200078e00ff */
[----:B------:R-:W-:Y:S01]  /*bb20*/  LOP3.LUT R121, R140, 0xff0000, R121, 0xf8, !PT ;  /* 0x00ff00008c797812 */ /* 0x000fe200078ef879 */
[----:B------:R-:W-:Y:S01]  /*bb30*/  IMAD.SHL.U32 R23, R23, 0x1000000, RZ ;  /* 0x0100000017177824 */ /* 0x000fe200078e00ff */
[----:B------:R-:W-:-:S02]  /*bb40*/  LOP3.LUT R130, R130, 0xffff, RZ, 0xc0, !PT ;  /* 0x0000ffff82827812 */ /* 0x000fc400078ec0ff */
[----:B------:R-:W-:Y:S02]  /*bb50*/  LOP3.LUT R134, R134, 0xffff, RZ, 0xc0, !PT ;  /* 0x0000ffff86867812 */ /* 0x000fe400078ec0ff */
[----:B------:R-:W-:Y:S01]  /*bb60*/  LOP3.LUT R138, R138, 0xffff, RZ, 0xc0, !PT ;  /* 0x0000ffff8a8a7812 */ /* 0x000fe200078ec0ff */
[----:B------:R-:W-:Y:S01]  /*bb70*/  IMAD.SHL.U32 R130, R130, 0x1000000, RZ ;  /* 0x0100000082827824 */ /* 0x000fe200078e00ff */
        /* <DEDUP_REMOVED lines=8> */
[----:B------:R-:W-:-:S02]  /*bc00*/  LOP3.LUT R15, R15, 0xffff, RZ, 0xc0, !PT ;  /* 0x0000ffff0f0f7812 */ /* 0x000fc400078ec0ff */
[----:B------:R-:W-:Y:S01]  /*bc10*/  LOP3.LUT R137, R137, 0xff0000, R16, 0xf8, !PT ;  /* 0x00ff000089897812 */ /* 0x000fe200078ef810 */
[----:B------:R-:W-:Y:S01]  /*bc20*/  IMAD.SHL.U32 R143, R143, 0x1000000, RZ ;  /* 0x010000008f8f7824 */ /* 0x000fe200078e00ff */
[----:B------:R-:W-:Y:S02]  /*bc30*/  LOP3.LUT R122, R122, 0xffff, RZ, 0xc0, !PT ;  /* 0x0000ffff7a7a7812 */ /* 0x000fe400078ec0ff */
[----:B------:R-:W-:Y:S02]  /*bc40*/  LOP3.LUT R126, R126, 0xffff, RZ, 0xc0, !PT ;  /* 0x0000ffff7e7e7812 */ /* 0x000fe400078ec0ff */
[----:B------:R-:W-:Y:S01]  /*bc50*/  PRMT R160, R160, 0x7604, R161 ;  /* 0x00007604a0a07816 */ /* 0x000fe200000000a1 */
[----:B------:R-:W-:Y:S01]  /*bc60*/  IMAD.SHL.U32 R122, R122, 0x1000000, RZ ;  /* 0x010000007a7a7824 */ /* 0x000fe200078e00ff */
[----:B------:R-:W-:Y:S01]  /*bc70*/  PRMT R164, R164, 0x7604, R165 ;  /* 0x00007604a4a47816 */ /* 0x000fe200000000a5 */
[----:B------:R-:W-:Y:S01]  /*bc80*/  IMAD.SHL.U32 R126, R126, 0x1000000, RZ ;  /* 0x010000007e7e7824 */ /* 0x000fe200078e00ff */
[----:B------:R-:W-:-:S02]  /*bc90*/  PRMT R169, R172, 0x7604, R169 ;  /* 0x00007604aca97816 */ /* 0x000fc400000000a9 */
[----:B------:R-:W-:Y:S02]  /*bca0*/  PRMT R144, R144, 0x7604, R173 ;  /* 0x0000760490907816 */ /* 0x000fe400000000ad */
[----:B------:R-:W-:Y:S02]  /*bcb0*/  LOP3.LUT R16, R13, R12, RZ, 0xfc, !PT ;  /* 0x0000000c0d107212 */ /* 0x000fe400078efcff */
[----:B------:R1:W2:Y:S01]  /*bcc0*/  MUFU.EX2 R13, R14 ;  /* 0x0000000e000d7308 */ /* 0x0002a20000000800 */
[----:B------:R-:W-:Y:S02]  /*bcd0*/  LOP3.LUT R22, R129, 0xff0000, R22, 0xf8, !PT ;  /* 0x00ff000081167812 */ /* 0x000fe400078ef816 */
[----:B------:R-:W-:Y:S02]  /*bce0*/  SHF.L.U32 R21, R21, 0x18, RZ ;  /* 0x0000001815157819 */ /* 0x000fe400000006ff */
[----:B------:R-:W-:Y:S01]  /*bcf0*/  LOP3.LUT R121, R121, R18, RZ, 0xfc, !PT ;  /* 0x0000001279797212 */ /* 0x000fe200078efcff */
[----:B------:R-:W-:Y:S01]  /*bd00*/  IMAD.SHL.U32 R18, R15, 0x1000000, RZ ;  /* 0x010000000f127824 */ /* 0x000fe200078e00ff */
[----:B------:R-:W-:Y:S01]  /*bd10*/  LOP3.LUT R127, R132, 0xff0000, R127, 0xf8, !PT ;  /* 0x00ff0000847f7812 */ /* 0x000fe200078ef87f */
[----:B------:R-:W3:Y:S01]  /*bd20*/  MUFU.EX2 R12, R167 ;  /* 0x000000a7000c7308 */ /* 0x000ee20000000800 */
[----:B-1----:R-:W-:-:S02]  /*bd30*/  SHF.L.U32 R14, R159, 0x18, RZ ;  /* 0x000000189f0e7819 */ /* 0x002fc400000006ff */
[----:B------:R-:W-:Y:S02]  /*bd40*/  LOP3.LUT R135, R136, 0xff0000, R135, 0xf8, !PT ;  /* 0x00ff000088877812 */ /* 0x000fe400078ef887 */
[----:B------:R-:W-:Y:S02]  /*bd50*/  LOP3.LUT R147, R160, 0xff0000, R147, 0xf8, !PT ;  /* 0x00ff0000a0937812 */ /* 0x000fe400078ef893 */
[----:B------:R-:W-:Y:S02]  /*bd60*/  LOP3.LUT R151, R164, 0xff0000, R151, 0xf8, !PT ;  /* 0x00ff0000a4977812 */ /* 0x000fe400078ef897 */
[----:B------:R-:W-:Y:S01]  /*bd70*/  LOP3.LUT R158, R169, 0xff0000, R158, 0xf8, !PT ;  /* 0x00ff0000a99e7812 */ /* 0x000fe200078ef89e */
[----:B--2---:R-:W-:Y:S01]  /*bd80*/  @!P4 FMUL R13, R13, R13 ;  /* 0x0000000d0d0dc220 */ /* 0x004fe20000400000 */
[----:B------:R-:W-:Y:S02]  /*bd90*/  LOP3.LUT R123, R144, 0xff0000, R123, 0xf8, !PT ;  /* 0x00ff0000907b7812 */ /* 0x000fe400078ef87b */
[----:B------:R-:W-:Y:S01]  /*bda0*/  LOP3.LUT R125, R128, 0xff0000, R125, 0xf8, !PT ;  /* 0x00ff0000807d7812 */ /* 0x000fe200078ef87d */
[----:B------:R-:W-:-:S01]  /*bdb0*/  FFMA R2, R13, R2, R170 ;  /* 0x000000020d027223 */ /* 0x000fc200000000aa */
[----:B------:R-:W-:Y:S01]  /*bdc0*/  LOP3.LUT R20, R20, R21, RZ, 0xfc, !PT ;  /* 0x0000001514147212 */ /* 0x000fe200078efcff */
[----:B------:R-:W-:Y:S01]  /*bdd0*/  FMUL R26, R26, R13 ;  /* 0x0000000d1a1a7220 */ /* 0x000fe20000400000 */
[----:B------:R-:W-:Y:S01]  /*bde0*/  LOP3.LUT R23, R22, R23, RZ, 0xfc, !PT ;  /* 0x0000001716177212 */ /* 0x000fe200078efcff */
[----:B---3--:R-:W-:Y:S01]  /*bdf0*/  @!P3 FMUL R12, R12, R12 ;  /* 0x0000000c0c0cb220 */ /* 0x008fe20000400000 */
[----:B------:R-:W-:Y:S01]  /*be00*/  LOP3.LUT R14, R145, R14, RZ, 0xfc, !PT ;  /* 0x0000000e910e7212 */ /* 0x000fe200078efcff */
[----:B------:R-:W-:Y:S01]  /*be10*/  FMUL R27, R27, R13 ;  /* 0x0000000d1b1b7220 */ /* 0x000fe20000400000 */
[----:B------:R-:W-:Y:S01]  /*be20*/  LOP3.LUT R127, R127, R130, RZ, 0xfc, !PT ;  /* 0x000000827f7f7212 */ /* 0x000fe200078efcff */
[----:B------:R-:W-:-:S01]  /*be30*/  FFMA R3, R12, R3, R181 ;  /* 0x000000030c037223 */ /* 0x000fc200000000b5 */
[----:B------:R-:W-:Y:S01]  /*be40*/  LOP3.LUT R134, R137, R134, RZ, 0xfc, !PT ;  /* 0x0000008689867212 */ /* 0x000fe200078efcff */
[-C--:B------:R-:W-:Y:S01]  /*be50*/  FMUL R30, R30, R13.reuse ;  /* 0x0000000d1e1e7220 */ /* 0x080fe20000400000 */
[----:B------:R-:W-:Y:S01]  /*be60*/  LOP3.LUT R135, R135, R138, RZ, 0xfc, !PT ;  /* 0x0000008a87877212 */ /* 0x000fe200078efcff */
[-C--:B------:R-:W-:Y:S01]  /*be70*/  FMUL R31, R31, R13.reuse ;  /* 0x0000000d1f1f7220 */ /* 0x080fe20000400000 */
[----:B------:R-:W-:Y:S01]  /*be80*/  LOP3.LUT R142, R141, R142, RZ, 0xfc, !PT ;  /* 0x0000008e8d8e7212 */ /* 0x000fe200078efcff */
[-C--:B------:R-:W-:Y:S01]  /*be90*/  FMUL R34, R34, R13.reuse ;  /* 0x0000000d22227220 */ /* 0x080fe20000400000 */
[----:B------:R-:W-:Y:S01]  /*bea0*/  LOP3.LUT R146, R147, R146, RZ, 0xfc, !PT ;  /* 0x0000009293927212 */ /* 0x000fe200078efcff */
[-C--:B------:R-:W-:Y:S01]  /*beb0*/  FMUL R35, R35, R13.reuse ;  /* 0x0000000d23237220 */ /* 0x080fe20000400000 */
[----:B------:R-:W-:Y:S01]  /*bec0*/  LOP3.LUT R151, R151, R150, RZ, 0xfc, !PT ;  /* 0x0000009697977212 */ /* 0x000fe200078efcff */
[----:B------:R-:W-:Y:S01]  /*bed0*/  FMUL R38, R38, R13 ;  /* 0x0000000d26267220 */ /* 0x000fe20000400000 */
        /* <DEDUP_REMOVED lines=8> */
[----:B------:R-:W-:Y:S01]  /*bf60*/  SEL R17, R23, R20, P1 ;  /* 0x0000001417117207 */ /* 0x000fe20000800000 */
[-C--:B------:R-:W-:Y:S01]  /*bf70*/  FMUL R47, R47, R13.reuse ;  /* 0x0000000d2f2f7220 */ /* 0x080fe20000400000 */
[----:B------:R-:W-:Y:S01]  /*bf80*/  SEL R125, R121, R14, P1 ;  /* 0x0000000e797d7207 */ /* 0x000fe20000800000 */
[-C--:B------:R-:W-:Y:S01]  /*bf90*/  FMUL R50, R50, R13.reuse ;  /* 0x0000000d32327220 */ /* 0x080fe20000400000 */
[----:B------:R-:W-:Y:S01]  /*bfa0*/  SEL R15, R19, R16, P1 ;  /* 0x00000010130f7207 */ /* 0x000fe20000800000 */
[----:B------:R-:W-:Y:S01]  /*bfb0*/  FMUL R51, R51, R13 ;  /* 0x0000000d33337220 */ /* 0x000fe20000400000 */
[----:B------:R-:W-:Y:S01]  /*bfc0*/  SEL R20, R20, R23, P1 ;  /* 0x0000001714147207 */ /* 0x000fe20000800000 */
[----:B------:R1:W2:Y:S01]  /*bfd0*/  SHFL.IDX PT, R17, R17, R10, 0x1c1f ;  /* 0x001c1f0a11117589 */ /* 0x0002a200000e0000 */
[----:B------:R-:W-:Y:S01]  /*bfe0*/  SEL R14, R14, R121, P1 ;  /* 0x000000790e0e7207 */ /* 0x000fe20000800000 */
[----:B------:R-:W-:Y:S01]  /*bff0*/  FMUL R54, R54, R13 ;  /* 0x0000000d36367220 */ /* 0x000fe20000400000 */
[----:B------:R-:W-:Y:S01]  /*c000*/  SEL R16, R16, R19, P1 ;  /* 0x0000001310107207 */ /* 0x000fe20000800000 */
[----:B------:R1:W3:Y:S01]  /*c010*/  SHFL.IDX PT, R15, R15, R10, 0x1c1f ;  /* 0x001c1f0a0f0f7589 */ /* 0x0002e200000e0000 */
[----:B------:R-:W-:Y:S01]  /*c020*/  SEL R21, R134, R127, P1 ;  /* 0x0000007f86157207 */ /* 0x000fe20000800000 */
[----:B------:R-:W-:Y:S01]  /*c030*/  FMUL R55, R55, R13 ;  /* 0x0000000d37377220 */ /* 0x000fe20000400000 */
[----:B------:R-:W-:Y:S01]  /*c040*/  SEL R23, R142, R135, P1 ;  /* 0x000000878e177207 */ /* 0x000fe20000800000 */
[----:B------:R1:W4:Y:S01]  /*c050*/  SHFL.IDX PT, R20, R20, R9, 0x1c1f ;  /* 0x001c1f0914147589 */ /* 0x00032200000e0000 */
[----:B------:R-:W-:Y:S01]  /*c060*/  SEL R123, R151, R146, P1 ;  /* 0x00000092977b7207 */ /* 0x000fe20000800000 */
[----:B------:R-:W-:Y:S01]  /*c070*/  FMUL R58, R58, R13 ;  /* 0x0000000d3a3a7220 */ /* 0x000fe20000400000 */
[----:B------:R-:W-:Y:S01]  /*c080*/  SEL R121, R18, R143, P1 ;  /* 0x0000008f12797207 */ /* 0x000fe20000800000 */
[----:B------:R1:W1:Y:S01]  /*c090*/  SHFL.IDX PT, R16, R16, R9, 0x1c1f ;  /* 0x001c1f0910107589 */ /* 0x00026200000e0000 */
[----:B------:R-:W-:Y:S01]  /*c0a0*/  SEL R19, R133, R122, P1 ;  /* 0x0000007a85137207 */ /* 0x000fe20000800000 */
[-C--:B------:R-:W-:Y:S01]  /*c0b0*/  FMUL R59, R59, R13.reuse ;  /* 0x0000000d3b3b7220 */ /* 0x080fe20000400000 */
[----:B------:R-:W-:Y:S01]  /*c0c0*/  SEL R134, R127, R134, P1 ;  /* 0x000000867f867207 */ /* 0x000fe20000800000 */
[----:B------:R1:W1:Y:S01]  /*c0d0*/  SHFL.IDX PT, R21, R21, R10, 0x1c1f ;  /* 0x001c1f0a15157589 */ /* 0x00026200000e0000 */
[----:B------:R-:W-:Y:S01]  /*c0e0*/  SEL R142, R135, R142, P1 ;  /* 0x0000008e878e7207 */ /* 0x000fe20000800000 */
[----:B------:R-:W-:Y:S01]  /*c0f0*/  FMUL R62, R62, R13 ;  /* 0x0000000d3e3e7220 */ /* 0x000fe20000400000 */
[----:B------:R-:W-:Y:S01]  /*c100*/  SEL R146, R146, R151, P1 ;  /* 0x0000009792927207 */ /* 0x000fe20000800000 */
[----:B------:R1:W1:Y:S01]  /*c110*/  SHFL.IDX PT, R19, R19, R10, 0x1c1f ;  /* 0x001c1f0a13137589 */ /* 0x00026200000e0000 */
[----:B------:R-:W-:Y:S01]  /*c120*/  SEL R18, R143, R18, P1 ;  /* 0x000000128f127207 */ /* 0x000fe20000800000 */
[----:B------:R-:W-:Y:S01]  /*c130*/  FMUL R63, R63, R13 ;  /* 0x0000000d3f3f7220 */ /* 0x000fe20000400000 */
[----:B------:R-:W-:Y:S01]  /*c140*/  SEL R122, R122, R133, P1 ;  /* 0x000000857a7a7207 */ /* 0x000fe20000800000 */
[----:B------:R1:W1:Y:S01]  /*c150*/  SHFL.IDX PT, R134, R134, R9, 0x1c1f ;  /* 0x001c1f0986867589 */ /* 0x00026200000e0000 */
[----:B------:R-:W-:Y:S01]  /*c160*/  SHF.L.U32 R22, R6, 0x1f, RZ ;  /* 0x0000001f06167819 */ /* 0x000fe200000006ff */
[-C--:B------:R-:W-:Y:S01]  /*c170*/  FMUL R66, R66, R13.reuse ;  /* 0x0000000d42427220 */ /* 0x080fe20000400000 */
[-C--:B------:R-:W-:Y:S01]  /*c180*/  FMUL R67, R67, R13.reuse ;  /* 0x0000000d43437220 */ /* 0x080fe20000400000 */
[----:B------:R1:W1:Y:S01]  /*c190*/  SHFL.IDX PT, R126, R122, R9, 0x1c1f ;  /* 0x001c1f097a7e7589 */ /* 0x00026200000e0000 */
[----:B------:R1:W1:Y:S01]  /*c1a0*/  SYNCS.PHASECHK.TRANS64.TRYWAIT P3, [UR5+0x24000], R22 ;  /* 0x02400016ff0075a7 */ /* 0x0002620008060145 */
[-C--:B------:R-:W-:Y:S01]  /*c1b0*/  FMUL R70, R70, R13.reuse ;  /* 0x0000000d46467220 */ /* 0x080fe20000400000 */
[-C--:B------:R-:W-:Y:S01]  /*c1c0*/  FMUL R71, R71, R13.reuse ;  /* 0x0000000d47477220 */ /* 0x080fe20000400000 */
[----:B------:R1:W1:Y:S01]  /*c1d0*/  SHFL.IDX PT, R23, R23, R10, 0x1c1f ;  /* 0x001c1f0a17177589 */ /* 0x00026200000e0000 */
[-C--:B------:R-:W-:Y:S01]  /*c1e0*/  FMUL R74, R74, R13.reuse ;  /* 0x0000000d4a4a7220 */ /* 0x080fe20000400000 */
        /* <DEDUP_REMOVED lines=29> */
[----:B------:R-:W-:Y:S01]  /*c3c0*/  FMUL R119, R119, R13 ;  /* 0x0000000d77777220 */ /* 0x000fe20000400000 */
        /* <DEDUP_REMOVED lines=48> */
[----:B-1234-:R-:W-:Y:S06]  /*c6d0*/  @!P0 BRA `(.L_x_39) ;  /* 0x0000000000048947 */ /* 0x01efec0003800000 */
[----:B------:R-:W-:Y:S01]  /*c6e0*/  BPT.TRAP 0x1 ;  /* 0x000000040000795c */ /* 0x000fe20000300000 */
.L_x_39:
[----:B------:R-:W-:Y:S05]  /*c6f0*/  @P3 BRA `(.L_x_40) ;  /* 0x0000000000083947 */ /* 0x000fea0003800000 */
[----:B------:R-:W1:Y:S02]  /*c700*/  SYNCS.PHASECHK.TRANS64.TRYWAIT P3, [UR5+0x24000], R22 ;  /* 0x02400016ff0075a7 */ /* 0x000e640008060145 */
[----:B-1----:R-:W-:Y:S05]  /*c710*/  @!P3 BRA `(.L_x_41) ;  /* 0x0000003c003cb947 */ /* 0x002fea0003800000 */
.L_x_40:
[CCC-:B------:R-:W-:Y:S01]  /*c720*/  PRMT R120, R15.reuse, R5.reuse, R16.reuse ;  /* 0x000000050f787216 */ /* 0x1c0fe20000000010 */
[----:B------:R-:W-:Y:S01]  /*c730*/  UIMAD UR10, UR11, 0x600, UR6 ;  /* 0x000006000b0a78a4 */ /* 0x000fe2000f8e0206 */
[-C--:B------:R-:W-:Y:S01]  /*c740*/  PRMT R121, R15, R4.reuse, R16 ;  /* 0x000000040f797216 */ /* 0x080fe20000000010 */
[----:B------:R-:W-:Y:S01]  /*c750*/  UMOV UR15, 0x40000040 ;  /* 0x40000040000f7882 */ /* 0x000fe20000000000 */
[CCC-:B------:R-:W-:Y:S02]  /*c760*/  PRMT R122, R17.reuse, R5.reuse, R20.reuse ;  /* 0x00000005117a7216 */ /* 0x1c0fe40000000014 */
[-C--:B------:R-:W-:Y:S02]  /*c770*/  PRMT R123, R17, R4.reuse, R20 ;  /* 0x00000004117b7216 */ /* 0x080fe40000000014 */
[----:B------:R-:W-:Y:S01]  /*c780*/  UMOV UR14, UR10 ;  /* 0x0000000a000e7c82 */ /* 0x000fe20008000000 */
[C-C-:B------:R-:W-:Y:S01]  /*c790*/  PRMT R124, R19.reuse, R5, R126.reuse ;  /* 0x00000005137c7216 */ /* 0x140fe2000000007e */
[----:B------:R-:W-:Y:S01]  /*c7a0*/  WARPGROUP.ARRIVE ;  /* 0x00000000000079c5 */ /* 0x000fe20000000000 */
[----:B------:R-:W-:-:S02]  /*c7b0*/  PRMT R125, R19, R4, R126 ;  /* 0x00000004137d7216 */ /* 0x000fc4000000007e */
[CCC-:B------:R-:W-:Y:S02]  /*c7c0*/  PRMT R126, R21.reuse, R5.reuse, R134.reuse ;  /* 0x00000005157e7216 */ /* 0x1c0fe40000000086 */
[-C--:B------:R-:W-:Y:S01]  /*c7d0*/  PRMT R127, R21, R4.reuse, R134 ;  /* 0x00000004157f7216 */ /* 0x080fe20000000086 */
[----:B------:R-:W-:Y:S01]  /*c7e0*/  QGMMA.64x192x32.F32.E4M3.E4M3 R24, R120, gdesc[UR12], R24, gsb0 ;  /* 0x02e0000c78187df3 */ /* 0x000fe20008000818 */
[----:B------:R-:W-:Y:S01]  /*c7f0*/  UIADD3 UR14, UR10, 0x2, URZ ;  /* 0x000000020a0e7890 */ /* 0x000fe2000fffe03f */
[-C--:B------:R-:W-:Y:S01]  /*c800*/  PRMT R130, R131, R5.reuse, R146 ;  /* 0x0000000583827216 */ /* 0x080fe20000000092 */
[----:B------:R-:W-:Y:S01]  /*c810*/  UMOV UR15, 0x40000040 ;  /* 0x40000040000f7882 */ /* 0x000fe20000000000 */
[C-C-:B------:R-:W-:Y:S02]  /*c820*/  PRMT R128, R23.reuse, R5, R142.reuse ;  /* 0x0000000517807216 */ /* 0x140fe4000000008e */
[-C--:B------:R-:W-:Y:S02]  /*c830*/  PRMT R129, R23, R4.reuse, R142 ;  /* 0x0000000417817216 */ /* 0x080fe4000000008e */
[----:B------:R-:W-:-:S02]  /*c840*/  PRMT R131, R131, R4, R146 ;  /* 0x0000000483837216 */ /* 0x000fc40000000092 */
[-C--:B------:R-:W-:Y:S02]  /*c850*/  PRMT R132, R133, R5.reuse, R14 ;  /* 0x0000000585847216 */ /* 0x080fe4000000000e */
[----:B------:R-:W-:Y:S02]  /*c860*/  PRMT R134, R135, R5, R18 ;  /* 0x0000000587867216 */ /* 0x000fe40000000012 */
[-C--:B------:R-:W-:Y:S02]  /*c870*/  PRMT R133, R133, R4.reuse, R14 ;  /* 0x0000000485857216 */ /* 0x080fe4000000000e */
[----:B------:R-:W-:Y:S01]  /*c880*/  PRMT R135, R135, R4, R18 ;  /* 0x0000000487877216 */ /* 0x000fe20000000012 */
[----:B------:R-:W-:Y:S02]  /*c890*/  WARPGROUP.DEPBAR.LE gsb0, 0x0 ;  /* 0x00008000000079c5 */ /* 0x000fe40000010000 */
[----:B------:R-:W-:-:S06]  /*c8a0*/  WARPGROUP.ARRIVE ;  /* 0x00000000000079c5 */ /* 0x000fcc0000000000 */
[----:B------:R-:W-:Y:S01]  /*c8b0*/  QGMMA.64x192x32.F32.E4M3.E4M3 R24, R124, gdesc[UR12], R24, gsb0 ;  /* 0x02e0000c7c187df3 */ /* 0x000fe20008000818 */
[----:B------:R-:W-:Y:S01]  /*c8c0*/  UIADD3 UR14, UR10, 0x4, URZ ;  /* 0x000000040a0e7890 */ /* 0x000fe2000fffe03f */
[----:B------:R-:W-:Y:S01]  /*c8d0*/  UMOV UR15, 0x40000040 ;  /* 0x40000040000f7882 */ /* 0x000fe20000000000 */
[----:B------:R-:W-:Y:S01]  /*c8e0*/  UIADD3 UR10, UR10, 0x6, URZ ;  /* 0x000000060a0a7890 */ /* 0x000fe2000fffe03f */
[----:B------:R-:W-:Y:S02]  /*c8f0*/  WARPGROUP.DEPBAR.LE gsb0, 0x0 ;  /* 0x00008000000079c5 */ /* 0x000fe40000010000 */
[----:B------:R-:W-:-:S14]  /*c900*/  WARPGROUP.ARRIVE ;  /* 0x00000000000079c5 */ /* 0x000fdc0000000000 */
[----:B------:R-:W-:Y:S01]  /*c910*/  QGMMA.64x192x32.F32.E4M3.E4M3 R24, R128, gdesc[UR12], R24, gsb0 ;  /* 0x02e0000c80187df3 */ /* 0x000fe20008000818 */
[----:B------:R-:W-:Y:S01]  /*c920*/  UMOV UR14, UR10 ;  /* 0x0000000a000e7c82 */ /* 0x000fe20008000000 */
[----:B------:R-:W-:Y:S01]  /*c930*/  UMOV UR15, 0x40000040 ;  /* 0x40000040000f7882 */ /* 0x000fe20000000000 */
[----:B------:R-:W-:Y:S02]  /*c940*/  WARPGROUP.DEPBAR.LE gsb0, 0x0 ;  /* 0x00008000000079c5 */ /* 0x000fe40000010000 */
[----:B------:R-:W-:-:S15]  /*c950*/  WARPGROUP.ARRIVE ;  /* 0x00000000000079c5 */ /* 0x000fde0000000000 */
[----:B------:R-:W-:Y:S03]  /*c960*/  QGMMA.64x192x32.F32.E4M3.E4M3 R24, R132, gdesc[UR12], R24, gsb0 ;  /* 0x02e0000c84187df3 */ /* 0x000fe60008000818 */
[----:B------:R-:W-:Y:S02]  /*c970*/  WARPGROUP.DEPBAR.LE gsb0, 0x0 ;  /* 0x00008000000079c5 */ /* 0x000fe40000010000 */
[----:B------:R-:W-:Y:S05]  /*c980*/  @!P0 BRA `(.L_x_42) ;  /* 0x0000000000048947 */ /* 0x000fea0003800000 */
[----:B------:R-:W-:Y:S01]  /*c990*/  BPT.TRAP 0x1 ;  /* 0x000000040000795c */ /* 0x000fe20000300000 */
.L_x_42:
[----:B------:R-:W-:-:S04]  /*c9a0*/  ULEA UR5, UR4, UR36, 0x3 ;  /* 0x0000002404057291 */ /* 0x000fc8000f8e183f */
[----:B------:R-:W-:-:S04]  /*c9b0*/  UIADD3 UR5, UR5, 0x24028, URZ ;  /* 0x0002402805057890 */ /* 0x000fc8000fffe03f */
[----:B------:R-:W-:-:S09]  /*c9c0*/  UPRMT UR5, URZ, 0x654, UR5 ;  /* 0x000006543f057896 */ /* 0x000fd20008000005 */
[----:B------:R-:W-:Y:S01]  /*c9d0*/  SYNCS.ARRIVE.TRANS64.RED.A1T0 RZ, [UR5], RZ ;  /* 0x000000ffffff79a7 */ /* 0x000fe20008100405 */
[----:B------:R-:W-:Y:S05]  /*c9e0*/  @P2 BRA `(.L_x_43) ;  /* 0x0000000000042947 */ /* 0x000fea0003800000 */
[----:B------:R-:W-:Y:S01]  /*c9f0*/  BPT.TRAP 0x1 ;  /* 0x000000040000795c */ /* 0x000fe20000300000 */
.L_x_43:
[----:B------:R-:W-:-:S04]  /*ca00*/  UIADD3 UR4, UR4, 0x1, URZ ;  /* 0x0000000104047890 */ /* 0x000fc8000fffe03f */
[----:B------:R-:W-:-:S04]  /*ca10*/  UISETP.NE.AND UP0, UPT, UR4, 0x5, UPT ;  /* 0x000000050400788c */ /* 0x000fc8000bf05270 */
[----:B------:R-:W-:Y:S01]  /*ca20*/  USEL UR5, UR4, URZ, UP0 ;  /* 0x0000003f04057287 */ /* 0x000fe20008000000 */
[----:B------:R-:W-:Y:S11]  /*ca30*/  @!P0 BRA `(.L_x_44) ;  /* 0x0000000000048947 */ /* 0x000ff60003800000 */
[----:B------:R-:W-:Y:S01]  /*ca40*/  BPT.TRAP 0x1 ;  /* 0x000000040000795c */ /* 0x000fe20000300000 */
.L_x_44:
[----:B------:R-:W-:-:S04]  /*ca50*/  ULEA UR4, UR5, UR36, 0x3 ;  /* 0x0000002405047291 */ /* 0x000fc8000f8e183f */
[----:B------:R-:W-:-:S04]  /*ca60*/  UIADD3 UR4, UR4, 0x24028, URZ ;  /* 0x0002402804047890 */ /* 0x000fc8000fffe03f */
[----:B------:R-:W-:-:S09]  /*ca70*/  UPRMT UR4, URZ, 0x654, UR4 ;  /* 0x000006543f047896 */ /* 0x000fd20008000004 */
[----:B------:R-:W-:Y:S01]  /*ca80*/  SYNCS.ARRIVE.TRANS64.RED.A1T0 RZ, [UR4], RZ ;  /* 0x000000ffffff79a7 */ /* 0x000fe20008100404 */
[----:B------:R-:W-:Y:S05]  /*ca90*/  @P2 BRA `(.L_x_45) ;  /* 0x0000000000042947 */ /* 0x000fea0003800000 */
[----:B------:R-:W-:Y:S01]  /*caa0*/  BPT.TRAP 0x1 ;  /* 0x000000040000795c */ /* 0x000fe20000300000 */
.L_x_45:
        /* <DEDUP_REMOVED lines=9> */
[----:B-1----:R-:W-:Y:S01]  /*cb40*/  IMAD.MOV.U32 R13, RZ, RZ, R8 ;  /* 0x000000ffff0d7224 */ /* 0x002fe200078e0008 */
[----:B------:R-:W-:-:S02]  /*cb50*/  USEL UR10, URZ, 0x1, UP1 ;  /* 0x000000013f0a7887 */ /* 0x000fc40008800000 */
[----:B------:R-:W-:-:S04]  /*cb60*/  USEL UR5, UR5, URZ, UP1 ;  /* 0x0000003f05057287 */ /* 0x000fc80008800000 */
[----:B------:R-:W-:Y:S01]  /*cb70*/  LOP3.LUT R6, R6, UR10, RZ, 0x3c, !PT ;  /* 0x0000000a06067c12 */ /* 0x000fe2000f8e3cff */
[----:B------:R-:W-:Y:S07]  /*cb80*/  @P3 BRA `(.L_x_46) ;  /* 0xffffffbc00883947 */ /* 0x000fee000383ffff */
.L_x_35:
[----:B------:R-:W2:Y:S01]  /*cb90*/  SHFL.BFLY PT, R0, R3, 0x1, 0x1f ;  /* 0x0c201f0003007f89 */ /* 0x000ea200000e0000 */
[----:B------:R-:W-:Y:S01]  /*cba0*/  BSSY B0, `(.L_x_47) ;  /* 0x0000023000007945 */ /* 0x000fe20003800000 */
[----:B------:R-:W-:Y:S01]  /*cbb0*/  IMAD.MOV.U32 R6, RZ, RZ, 0x3f800000 ;  /* 0x3f800000ff067424 */ /* 0x000fe200078e00ff */
[----:B------:R-:W-:Y:S01]  /*cbc0*/  MOV R10, 0x3f800000 ;  /* 0x3f800000000a7802 */ /* 0x000fe20000000f00 */
[----:B------:R-:W3:Y:S01]  /*cbd0*/  SHFL.BFLY PT, R5, R2, 0x1, 0x1f ;  /* 0x0c201f0002057f89 */ /* 0x000ee200000e0000 */
[----:B------:R-:W-:Y:S02]  /*cbe0*/  IMAD.MOV.U32 R11, RZ, RZ, 0x7f800000 ;  /* 0x7f800000ff0b7424 */ /* 0x000fe400078e00ff */
[----:B--2---:R-:W-:Y:S01]  /*cbf0*/  FADD R0, R0, R3 ;  /* 0x0000000300007221 */ /* 0x004fe20000000000 */
[----:B---3--:R-:W-:-:S04]  /*cc00*/  FADD R16, R5, R2 ;  /* 0x0000000205107221 */ /* 0x008fc80000000000 */
[----:B------:R-:W2:Y:S04]  /*cc10*/  SHFL.BFLY PT, R9, R0, 0x2, 0x1f ;  /* 0x0c401f0000097f89 */ /* 0x000ea800000e0000 */
[----:B------:R-:W3:Y:S01]  /*cc20*/  SHFL.BFLY PT, R17, R16, 0x2, 0x1f ;  /* 0x0c401f0010117f89 */ /* 0x000ee200000e0000 */
[C---:B--2---:R-:W-:Y:S01]  /*cc30*/  FSETP.NE.AND P0, PT, R0.reuse, -R9, PT ;  /* 0x800000090000720b */ /* 0x044fe20003f05000 */
[----:B------:R-:W-:Y:S01]  /*cc40*/  FADD R4, R0, R9 ;  /* 0x0000000900047221 */ /* 0x000fe20000000000 */
[----:B------:R-:W-:Y:S02]  /*cc50*/  IMAD.MOV.U32 R9, RZ, RZ, 0x7f800000 ;  /* 0x7f800000ff097424 */ /* 0x000fe400078e00ff */
[----:B---3--:R-:W-:-:S09]  /*cc60*/  FADD R5, R16, R17 ;  /* 0x0000001110057221 */ /* 0x008fd20000000000 */
[----:B------:R-:W-:Y:S05]  /*cc70*/  @!P0 BRA `(.L_x_48) ;  /* 0x0000000000548947 */ /* 0x000fea0003800000 */
[----:B------:R-:W-:Y:S01]  /*cc80*/  VIADD R0, R4, 0x1800000 ;  /* 0x0180000004007836 */ /* 0x000fe20000000000 */
[----:B------:R-:W-:Y:S04]  /*cc90*/  BSSY B1, `(.L_x_49) ;  /* 0x000000c000017945 */ /* 0x000fe80003800000 */
[----:B------:R-:W-:-:S04]  /*cca0*/  LOP3.LUT R0, R0, 0x7f800000, RZ, 0xc0, !PT ;  /* 0x7f80000000007812 */ /* 0x000fc800078ec0ff */
[----:B------:R-:W-:-:S13]  /*ccb0*/  ISETP.GT.U32.AND P0, PT, R0, 0x1ffffff, PT ;  /* 0x01ffffff0000780c */ /* 0x000fda0003f04070 */
[----:B------:R-:W-:Y:S05]  /*ccc0*/  @P0 BRA `(.L_x_50) ;  /* 0x0000000000100947 */ /* 0x000fea0003800000 */
[----:B------:R-:W-:Y:S01]  /*ccd0*/  IMAD.MOV.U32 R2, RZ, RZ, R4 ;  /* 0x000000ffff027224 */ /* 0x000fe200078e0004 */
[----:B------:R-:W-:-:S07]  /*cce0*/  MOV R15, 0xcd00 ;  /* 0x0000cd00000f7802 */ /* 0x000fce0000000f00 */
[----:B-1----:R-:W-:Y:S05]  /*ccf0*/  CALL.REL.NOINC `($__internal_0_$__cuda_sm20_rcp_rn_f32_slowpath) ;  /* 0x00000038006c7944 */ /* 0x002fea0003c00000 */
[----:B------:R-:W-:Y:S05]  /*cd00*/  BRA `(.L_x_51) ;  /* 0x0000000000107947 */ /* 0x000fea0003800000 */
.L_x_50:
[----:B------:R-:W2:Y:S02]  /*cd10*/  MUFU.RCP R3, R4 ;  /* 0x0000000400037308 */ /* 0x000ea40000001000 */
[----:B--2---:R-:W-:-:S04]  /*cd20*/  FFMA R0, R4, R3, -1 ;  /* 0xbf80000004007423 */ /* 0x004fc80000000003 */
[----:B------:R-:W-:-:S04]  /*cd30*/  FADD.FTZ R0, -R0, -RZ ;  /* 0x800000ff00007221 */ /* 0x000fc80000010100 */
[----:B------:R-:W-:-:S07]  /*cd40*/  FFMA R10, R3, R0, R3 ;  /* 0x00000000030a7223 */ /* 0x000fce0000000003 */
.L_x_51:
[----:B------:R-:W-:Y:S05]  /*cd50*/  BSYNC B1 ;  /* 0x0000000000017941 */ /* 0x000fea0003800000 */
.L_x_49:
[----:B------:R-:W-:Y:S01]  /*cd60*/  FSETP.GEU.AND P0, PT, |R4|, 1.175494350822287508e-38, PT ;  /* 0x008000000400780b */ /* 0x000fe20003f0e200 */
[----:B------:R-:W-:-:S12]  /*cd70*/  ULDC UR4, c[0x0][0x600] ;  /* 0x0001800000047ab9 */ /* 0x000fd80000000800 */
[----:B------:R-:W-:-:S04]  /*cd80*/  @!P0 FMUL R4, R4, 16777216 ;  /* 0x4b80000004048820 */ /* 0x000fc80000400000 */
[----:B------:R-:W2:Y:S02]  /*cd90*/  MUFU.LG2 R0, R4 ;  /* 0x0000000400007308 */ /* 0x000ea40000000c00 */
[----:B--2---:R-:W-:-:S04]  /*cda0*/  @!P0 FADD R0, R0, -24 ;  /* 0xc1c0000000008421 */ /* 0x004fc80000000000 */
[----:B------:R-:W-:-:S04]  /*cdb0*/  FMUL R0, R0, 0.69314718246459960938 ;  /* 0x3f31721800007820 */ /* 0x000fc80000400000 */
[----:B------:R-:W-:-:S07]  /*cdc0*/  FFMA R11, R7, UR4, R0 ;  /* 0x00000004070b7c23 */ /* 0x000fce0008000000 */
.L_x_48:
[----:B------:R-:W-:Y:S05]  /*cdd0*/  BSYNC B0 ;  /* 0x0000000000007941 */ /* 0x000fea0003800000 */
.L_x_47:
[----:B------:R-:W-:Y:S01]  /*cde0*/  FSETP.NE.AND P0, PT, R16, -R17, PT ;  /* 0x800000111000720b */ /* 0x000fe20003f05000 */
[----:B------:R-:W-:Y:S01]  /*cdf0*/  ULDC UR4, c[0x0][0x608] ;  /* 0x0001820000047ab9 */ /* 0x000fe20000000800 */
[----:B------:R-:W-:Y:S01]  /*ce00*/  BSSY B0, `(.L_x_52) ;  /* 0x0000049000007945 */ /* 0x000fe20003800000 */
[----:B------:R-:W-:-:S04]  /*ce10*/  FMUL R10, R10, UR4 ;  /* 0x000000040a0a7c20 */ /* 0x000fc80008400000 */
        /* <DEDUP_REMOVED lines=48> */
[----:B------:R-:W-:Y:S06]  /*d120*/  @!P0 BRA `(.L_x_53) ;  /* 0x0000000000588947 */ /* 0x000fec0003800000 */
        /* <DEDUP_REMOVED lines=8> */
[----:B------:R-:W-:Y:S01]  /*d1b0*/  IMAD.MOV.U32 R6, RZ, RZ, R10 ;  /* 0x000000ffff067224 */ /* 0x000fe200078e000a */
[----:B------:R-:W-:Y:S06]  /*d1c0*/  BRA `(.L_x_56) ;  /* 0x0000000000107947 */ /* 0x000fec0003800000 */
.L_x_55:
[----:B------:R-:W2:Y:S02]  /*d1d0*/  MUFU.RCP R6, R5 ;  /* 0x0000000500067308 */ /* 0x000ea40000001000 */
[----:B--2---:R-:W-:-:S04]  /*d1e0*/  FFMA R0, R5, R6, -1 ;  /* 0xbf80000005007423 */ /* 0x004fc80000000006 */
[----:B------:R-:W-:-:S04]  /*d1f0*/  FADD.FTZ R3, -R0, -RZ ;  /* 0x800000ff00037221 */ /* 0x000fc80000010100 */
[----:B------:R-:W-:-:S07]  /*d200*/  FFMA R6, R6, R3, R6 ;  /* 0x0000000306067223 */ /* 0x000fce0000000006 */
.L_x_56:
[----:B------:R-:W-:Y:S05]  /*d210*/  BSYNC B1 ;  /* 0x0000000000017941 */ /* 0x000fea0003800000 */
.L_x_54:
[----:B------:R-:W-:Y:S01]  /*d220*/  FSETP.GEU.AND P0, PT, |R5|, 1.175494350822287508e-38, PT ;  /* 0x008000000500780b */ /* 0x000fe20003f0e200 */
[----:B------:R-:W-:-:S12]  /*d230*/  ULDC UR4, c[0x0][0x600] ;  /* 0x0001800000047ab9 */ /* 0x000fd80000000800 */
[----:B------:R-:W-:-:S04]  /*d240*/  @!P0 FMUL R5, R5, 16777216 ;  /* 0x4b80000005058820 */ /* 0x000fc80000400000 */
[----:B------:R-:W2:Y:S02]  /*d250*/  MUFU.LG2 R0, R5 ;  /* 0x0000000500007308 */ /* 0x000ea40000000c00 */
[----:B--2---:R-:W-:-:S04]  /*d260*/  @!P0 FADD R0, R0, -24 ;  /* 0xc1c0000000008421 */ /* 0x004fc80000000000 */
[----:B------:R-:W-:-:S04]  /*d270*/  FMUL R9, R0, 0.69314718246459960938 ;  /* 0x3f31721800097820 */ /* 0x000fc80000400000 */
[----:B------:R-:W-:-:S07]  /*d280*/  FFMA R9, R8, UR4, R9 ;  /* 0x0000000408097c23 */ /* 0x000fce0008000009 */
.L_x_53:
[----:B------:R-:W-:Y:S05]  /*d290*/  BSYNC B0 ;  /* 0x0000000000007941 */ /* 0x000fea0003800000 */
.L_x_52:
[----:B------:R-:W-:Y:S01]  /*d2a0*/  UISETP.NE.AND UP0, UPT, UR37, 0x1, UPT ;  /* 0x000000012500788c */ /* 0x000fe2000bf05270 */
[----:B------:R-:W2:Y:S01]  /*d2b0*/  S2R R18, SR_TID.X ;  /* 0x0000000000127919 */ /* 0x000ea20000002100 */
[----:B------:R-:W-:Y:S02]  /*d2c0*/  ULDC.64 UR8, c[0x0][0x208] ;  /* 0x0000820000087ab9 */ /* 0x000fe40000000a00 */
[----:B------:R-:W-:-:S06]  /*d2d0*/  USEL UR4, URZ, 0x1, UP0 ;  /* 0x000000013f047887 */ /* 0x000fcc0008000000 */
[----:B------:R-:W-:Y:S01]  /*d2e0*/  IMAD.U32 R0, RZ, RZ, UR4 ;  /* 0x00000004ff007e24 */ /* 0x000fe2000f8e00ff */
[----:B------:R-:W-:Y:S02]  /*d2f0*/  ULDC UR4, c[0x0][0x608] ;  /* 0x0001820000047ab9 */ /* 0x000fe40000000800 */
[----:B------:R-:W-:Y:S02]  /*d300*/  FMUL R6, R6, UR4 ;  /* 0x0000000406067c20 */ /* 0x000fe40008400000 */
[----:B------:R-:W-:-:S04]  /*d310*/  SHF.L.U32 R0, R0, 0x1f, RZ ;  /* 0x0000001f00007819 */ /* 0x000fc800000006ff */
[----:B------:R-:W3:Y:S01]  /*d320*/  SYNCS.PHASECHK.TRANS64.TRYWAIT P0, [UR32+0x8], R0 ;  /* 0x00000800ff0075a7 */ /* 0x000ee20008000160 */
[C---:B--2---:R-:W-:Y:S02]  /*d330*/  LOP3.LUT P1, RZ, R18.reuse, 0x3, RZ, 0xc0, !PT ;  /* 0x0000000312ff7812 */ /* 0x044fe4000782c0ff */
[----:B------:R-:W-:Y:S01]  /*d340*/  LOP3.LUT R17, R18, 0x7f, RZ, 0xc0, !PT ;  /* 0x0000007f12117812 */ /* 0x000fe200078ec0ff */
[----:B---3--:R-:W-:Y:S10]  /*d350*/  @!P0 BRA `(.L_x_57) ;  /* 0x0000003000448947 */ /* 0x008ff40003800000 */
.L_x_110:
[----:B------:R-:W-:Y:S01]  /*d360*/  USHF.L.U32 UR42, UR42, 0x6, URZ ;  /* 0x000000062a2a7899 */ /* 0x000fe2000800063f */
[----:B------:R-:W-:Y:S01]  /*d370*/  BSSY B0, `(.L_x_58) ;  /* 0x0000018000007945 */ /* 0x000fe20003800000 */
[----:B------:R-:W-:Y:S02]  /*d380*/  SHF.R.U32.HI R18, RZ, 0x2, R18 ;  /* 0x00000002ff127819 */ /* 0x000fe40000011612 */
[----:B------:R-:W-:Y:S01]  /*d390*/  SHF.R.U32.HI R19, RZ, 0x5, R17 ;  /* 0x00000005ff137819 */ /* 0x000fe20000011611 */
[----:B------:R-:W-:Y:S07]  /*d3a0*/  @P1 BRA `(.L_x_59) ;  /* 0x0000000000501947 */ /* 0x000fee0003800000 */
[----:B------:R-:W3:Y:S01]  /*d3b0*/  S2UR UR4, SR_CTAID.Y ;  /* 0x00000000000479c3 */ /* 0x000ee20000002600 */
[----:B--2---:R-:W-:Y:S01]  /*d3c0*/  IMAD.SHL.U32 R3, R19, 0x10, RZ ;  /* 0x0000001013037824 */ /* 0x004fe200078e00ff */
[----:B------:R-:W-:Y:S01]  /*d3d0*/  LOP3.LUT R0, R18, 0x7, RZ, 0xc0, !PT ;  /* 0x0000000712007812 */ /* 0x000fe200078ec0ff */
[----:B------:R-:W-:-:S03]  /*d3e0*/  ULDC.64 UR6, c[0x0][0x688] ;  /* 0x0001a20000067ab9 */ /* 0x000fc60000000a00 */
[----:B------:R-:W-:Y:S02]  /*d3f0*/  LOP3.LUT R0, R3, 0xfffffff0, R0, 0xe2, !PT ;  /* 0xfffffff003007812 */ /* 0x000fe400078ee200 */
[----:B------:R-:W2:Y:S03]  /*d400*/  S2UR UR5, SR_CTAID.Z ;  /* 0x00000000000579c3 */ /* 0x000ea60000002700 */
[----:B------:R-:W-:-:S05]  /*d410*/  VIADD R3, R0, UR42 ;  /* 0x0000002a00037c36 */ /* 0x000fca0008000000 */
[----:B------:R-:W-:Y:S01]  /*d420*/  IADD3 R2, R3, 0x8, RZ ;  /* 0x0000000803027810 */ /* 0x000fe20007ffe0ff */
[----:B---3--:R-:W-:-:S04]  /*d430*/  UIMAD UR4, UR4, UR6, UR42 ;  /* 0x00000006040472a4 */ /* 0x008fc8000f8e022a */
[----:B--2---:R-:W-:-:S03]  /*d440*/  UIMAD UR4, UR5, UR7, UR4 ;  /* 0x00000007050472a4 */ /* 0x004fc6000f8e0204 */
[----:B------:R-:W-:Y:S02]  /*d450*/  ULDC UR5, c[0x0][0x288] ;  /* 0x0000a20000057ab9 */ /* 0x000fe40000000800 */
[----:B------:R-:W-:Y:S02]  /*d460*/  ISETP.GE.U32.AND P0, PT, R3, UR5, PT ;  /* 0x0000000503007c0c */ /* 0x000fe4000bf06070 */
[----:B------:R-:W-:Y:S02]  /*d470*/  IADD3 R0, P2, R0, UR4, RZ ;  /* 0x0000000400007c10 */ /* 0x000fe4000ff5e0ff */
[----:B------:R-:W-:Y:S01]  /*d480*/  ISETP.GE.U32.AND P1, PT, R2, UR5, PT ;  /* 0x0000000502007c0c */ /* 0x000fe2000bf26070 */
[----:B------:R-:W-:Y:S02]  /*d490*/  ULDC.64 UR4, c[0x0][0x680] ;  /* 0x0001a00000047ab9 */ /* 0x000fe40000000a00 */
[----:B------:R-:W-:Y:S01]  /*d4a0*/  IMAD.X R3, RZ, RZ, RZ, P2 ;  /* 0x000000ffff037224 */ /* 0x000fe200010e06ff */
[----:B------:R-:W-:-:S04]  /*d4b0*/  LEA R2, P2, R0, UR4, 0x2 ;  /* 0x0000000400027c11 */ /* 0x000fc8000f8410ff */
[----:B------:R-:W-:-:S05]  /*d4c0*/  LEA.HI.X R3, R0, UR5, R3, 0x2, P2 ;  /* 0x0000000500037c11 */ /* 0x000fca00090f1403 */
[----:B------:R3:W-:Y:S04]  /*d4d0*/  @!P0 STG.E desc[UR8][R2.64], R11 ;  /* 0x0000000b02008986 */ /* 0x0007e8000c101908 */
[----:B------:R3:W-:Y:S02]  /*d4e0*/  @!P1 STG.E desc[UR8][R2.64+0x20], R9 ;  /* 0x0000200902009986 */ /* 0x0007e4000c101908 */
.L_x_59:
[----:B------:R-:W-:Y:S05]  /*d4f0*/  BSYNC B0 ;  /* 0x0000000000007941 */ /* 0x000fea0003800000 */
.L_x_58:
[----:B------:R-:W-:Y:S01]  /*d500*/  ULDC.64 UR4, c[0x0][0x730] ;  /* 0x0001cc0000047ab9 */ /* 0x000fe20000000a00 */
[-C--:B------:R-:W-:Y:S01]  /*d510*/  FMUL R26, R26, R6.reuse ;  /* 0x000000061a1a7220 */ /* 0x080fe20000400000 */
[----:B------:R-:W-:Y:S01]  /*d520*/  ISETP.NE.U32.AND P0, PT, RZ, UR4, PT ;  /* 0x00000004ff007c0c */ /* 0x000fe2000bf05070 */
[-C--:B------:R-:W-:Y:S01]  /*d530*/  FMUL R22, R27, R6.reuse ;  /* 0x000000061b167220 */ /* 0x080fe20000400000 */
[-C--:B------:R-:W-:Y:S01]  /*d540*/  FMUL R30, R30, R6.reuse ;  /* 0x000000061e1e7220 */ /* 0x080fe20000400000 */
[-C--:B------:R-:W-:Y:S01]  /*d550*/  FMUL R120, R31, R6.reuse ;  /* 0x000000061f787220 */ /* 0x080fe20000400000 */
[----:B------:R-:W-:Y:S01]  /*d560*/  ISETP.NE.AND.EX P0, PT, RZ, UR5, PT, P0 ;  /* 0x00000005ff007c0c */ /* 0x000fe2000bf05300 */
        /* <DEDUP_REMOVED lines=44> */
[----:B------:R-:W-:Y:S06]  /*d830*/  @P0 BRA `(.L_x_60) ;  /* 0x0000000000200947 */ /* 0x000fec0003800000 */
[----:B------:R-:W-:Y:S02]  /*d840*/  ULDC.64 UR4, c[0x0][0x728] ;  /* 0x0001ca0000047ab9 */ /* 0x000fe40000000a00 */
[----:B------:R-:W-:-:S04]  /*d850*/  ISETP.NE.U32.AND P0, PT, RZ, UR4, PT ;  /* 0x00000004ff007c0c */ /* 0x000fc8000bf05070 */
[----:B------:R-:W-:-:S13]  /*d860*/  ISETP.NE.AND.EX P0, PT, RZ, UR5, PT, P0 ;  /* 0x00000005ff007c0c */ /* 0x000fda000bf05300 */
[----:B------:R-:W-:Y:S05]  /*d870*/  @!P0 BRA `(.L_x_61) ;  /* 0x00000000000c8947 */ /* 0x000fea0003800000 */
[----:B--23--:R-:W2:Y:S02]  /*d880*/  LDC.64 R2, c[0x0][0x728] ;  /* 0x0001ca00ff027b82 */ /* 0x00cea40000000a00 */
[----:B--2---:R2:W5:Y:S01]  /*d890*/  LDG.E R2, desc[UR8][R2.64] ;  /* 0x0000000802027981 */ /* 0x004562000c1e1900 */
[----:B------:R-:W-:Y:S05]  /*d8a0*/  BRA `(.L_x_60) ;  /* 0x0000000000047947 */ /* 0x000fea0003800000 */
.L_x_61:
[----:B---3--:R-:W4:Y:S02]  /*d8b0*/  LDC R2, c[0x0][0x720] ;  /* 0x0001c800ff027b82 */ /* 0x008f240000000800 */
.L_x_60:
[----:B--2---:R-:W-:Y:S01]  /*d8c0*/  MOV R0, RZ ;  /* 0x000000ff00007202 */ /* 0x004fe20000000f00 */
[----:B----45:R-:W-:-:S03]  /*d8d0*/  IMAD.MOV.U32 R75, RZ, RZ, R2 ;  /* 0x000000ffff4b7224 */ /* 0x030fc600078e0002 */
[----:B------:R-:W-:-:S13]  /*d8e0*/  LOP3.LUT P0, RZ, R0, 0x1bf, RZ, 0xc0, !PT ;  /* 0x000001bf00ff7812 */ /* 0x000fda000780c0ff */
[----:B------:R-:W-:Y:S05]  /*d8f0*/  @!P0 BRA `(.L_x_62) ;  /* 0x0000000000408947 */ /* 0x000fea0003800000 */
[----:B------:R-:W-:Y:S01]  /*d900*/  MOV R0, 0x0 ;  /* 0x0000000000007802 */ /* 0x000fe20000000f00 */
[----:B------:R-:W-:Y:S01]  /*d910*/  ULDC.64 UR4, c[0x4][0x70] ;  /* 0x01001c0000047ab9 */ /* 0x000fe20000000a00 */
[----:B------:R-:W-:Y:S01]  /*d920*/  ULDC.64 UR6, c[0x4][0x8] ;  /* 0x0100020000067ab9 */ /* 0x000fe20000000a00 */
[----:B------:R-:W-:Y:S01]  /*d930*/  IMAD.U32 R4, RZ, RZ, UR4 ;  /* 0x00000004ff047e24 */ /* 0x000fe2000f8e00ff */
[----:B---3--:R2:W3:Y:S01]  /*d940*/  LDC.64 R2, c[0x4][R0] ;  /* 0x0100000000027b82 */ /* 0x0084e20000000a00 */
[----:B------:R-:W-:Y:S01]  /*d950*/  IMAD.U32 R5, RZ, RZ, UR5 ;  /* 0x00000005ff057e24 */ /* 0x000fe2000f8e00ff */
[----:B------:R-:W-:Y:S01]  /*d960*/  ULDC.64 UR4, c[0x4][0x78] ;  /* 0x01001e0000047ab9 */ /* 0x000fe20000000a00 */
[----:B------:R-:W-:Y:S01]  /*d970*/  IMAD.U32 R10, RZ, RZ, UR6 ;  /* 0x00000006ff0a7e24 */ /* 0x000fe2000f8e00ff */
[----:B------:R-:W-:Y:S01]  /*d980*/  MOV R12, 0x1 ;  /* 0x00000001000c7802 */ /* 0x000fe20000000f00 */
[----:B------:R-:W-:Y:S02]  /*d990*/  IMAD.U32 R6, RZ, RZ, UR4 ;  /* 0x00000004ff067e24 */ /* 0x000fe4000f8e00ff */
[----:B------:R-:W-:-:S02]  /*d9a0*/  IMAD.U32 R7, RZ, RZ, UR5 ;  /* 0x00000005ff077e24 */ /* 0x000fc4000f8e00ff */
[----:B------:R-:W-:Y:S02]  /*d9b0*/  IMAD.U32 R11, RZ, RZ, UR7 ;  /* 0x00000007ff0b7e24 */ /* 0x000fe4000f8e00ff */
[----:B------:R-:W-:Y:S02]  /*d9c0*/  IMAD.MOV.U32 R8, RZ, RZ, 0x70 ;  /* 0x00000070ff087424 */ /* 0x000fe400078e00ff */
[----:B--2---:R-:W-:-:S07]  /*d9d0*/  IMAD.MOV.U32 R13, RZ, RZ, RZ ;  /* 0x000000ffff0d7224 */ /* 0x004fce00078e00ff */
[----:B-1----:R-:W-:-:S07]  /*d9e0*/  LEPC R20, `(.L_x_62) ;  /* 0x000000001014794e */ /* 0x002fce0000000000 */
[----:B---3--:R-:W-:Y:S05]  /*d9f0*/  CALL.ABS.NOINC R2 ;  /* 0x0000000002007343 */ /* 0x008fea0003c00000 */
.L_x_62:
[----:B------:R-:W-:Y:S02]  /*da00*/  IMAD.U32 R16, RZ, RZ, UR36 ;  /* 0x00000024ff107e24 */ /* 0x000fe4000f8e00ff */
[----:B---3--:R-:W-:-:S04]  /*da10*/  IMAD.U32 R3, RZ, RZ, UR37 ;  /* 0x00000025ff037e24 */ /* 0x008fc8000f8e00ff */
[----:B------:R-:W-:-:S04]  /*da20*/  IMAD R16, R3, 0x2200, R16 ;  /* 0x0000220003107824 */ /* 0x000fc800078e0210 */
[----:B------:R-:W-:-:S05]  /*da30*/  VIADD R0, R16, 0xffffde00 ;  /* 0xffffde0010007836 */ /* 0x000fca0000000000 */
[----:B------:R-:W-:-:S13]  /*da40*/  LOP3.LUT P0, RZ, R0, 0x1b0, RZ, 0xc0, !PT ;  /* 0x000001b000ff7812 */ /* 0x000fda000780c0ff */
[----:B------:R-:W-:Y:S05]  /*da50*/  @!P0 BRA `(.L_x_63) ;  /* 0x0000000000408947 */ /* 0x000fea0003800000 */
[----:B------:R-:W-:Y:S01]  /*da60*/  MOV R0, 0x0 ;  /* 0x0000000000007802 */ /* 0x000fe20000000f00 */
[----:B------:R-:W-:Y:S01]  /*da70*/  ULDC.64 UR4, c[0x4][0x70] ;  /* 0x01001c0000047ab9 */ /* 0x000fe20000000a00 */
[----:B------:R-:W-:Y:S01]  /*da80*/  ULDC.64 UR6, c[0x4][0x78] ;  /* 0x01001e0000067ab9 */ /* 0x000fe20000000a00 */
[----:B------:R-:W-:Y:S01]  /*da90*/  IMAD.U32 R4, RZ, RZ, UR4 ;  /* 0x00000004ff047e24 */ /* 0x000fe2000f8e00ff */
[----:B------:R2:W3:Y:S01]  /*daa0*/  LDC.64 R2, c[0x4][R0] ;  /* 0x0100000000027b82 */ /* 0x0004e20000000a00 */
[----:B------:R-:W-:Y:S01]  /*dab0*/  IMAD.U32 R5, RZ, RZ, UR5 ;  /* 0x00000005ff057e24 */ /* 0x000fe2000f8e00ff */
[----:B------:R-:W-:Y:S01]  /*dac0*/  ULDC.64 UR4, c[0x4][0x10] ;  /* 0x0100040000047ab9 */ /* 0x000fe20000000a00 */
[----:B------:R-:W-:Y:S01]  /*dad0*/  IMAD.U32 R6, RZ, RZ, UR6 ;  /* 0x00000006ff067e24 */ /* 0x000fe2000f8e00ff */
[----:B------:R-:W-:Y:S01]  /*dae0*/  MOV R11, UR5 ;  /* 0x00000005000b7c02 */ /* 0x000fe20008000f00 */
[----:B------:R-:W-:Y:S02]  /*daf0*/  IMAD.U32 R7, RZ, RZ, UR7 ;  /* 0x00000007ff077e24 */ /* 0x000fe4000f8e00ff */
[----:B------:R-:W-:-:S02]  /*db00*/  IMAD.U32 R10, RZ, RZ, UR4 ;  /* 0x00000004ff0a7e24 */ /* 0x000fc4000f8e00ff */
[----:B------:R-:W-:Y:S02]  /*db10*/  IMAD.MOV.U32 R8, RZ, RZ, 0x70 ;  /* 0x00000070ff087424 */ /* 0x000fe400078e00ff */
[----:B------:R-:W-:Y:S02]  /*db20*/  IMAD.MOV.U32 R12, RZ, RZ, 0x1 ;  /* 0x00000001ff0c7424 */ /* 0x000fe400078e00ff */
[----:B--2---:R-:W-:-:S07]  /*db30*/  IMAD.MOV.U32 R13, RZ, RZ, RZ ;  /* 0x000000ffff0d7224 */ /* 0x004fce00078e00ff */
[----:B-1----:R-:W-:-:S07]  /*db40*/  LEPC R20, `(.L_x_63) ;  /* 0x000000001014794e */ /* 0x002fce0000000000 */
[----:B---3--:R-:W-:Y:S05]  /*db50*/  CALL.ABS.NOINC R2 ;  /* 0x0000000002007343 */ /* 0x008fea0003c00000 */
.L_x_63:
[----:B------:R-:W2:Y:S01]  /*db60*/  S2R R4, SR_TID.X ;  /* 0x0000000000047919 */ /* 0x000ea20000002100 */
[----:B------:R-:W-:Y:S01]  /*db70*/  ULDC.64 UR4, c[0x0][0x730] ;  /* 0x0001cc0000047ab9 */ /* 0x000fe20000000a00 */
[----:B------:R-:W-:Y:S01]  /*db80*/  VIADD R17, R17, 0x1f ;  /* 0x0000001f11117836 */ /* 0x000fe20000000000 */
[----:B------:R-:W-:Y:S01]  /*db90*/  ISETP.NE.U32.AND P0, PT, RZ, UR4, PT ;  /* 0x00000004ff007c0c */ /* 0x000fe2000bf05070 */
[----:B------:R-:W-:Y:S01]  /*dba0*/  IMAD.SHL.U32 R18, R18, 0x40, RZ ;  /* 0x0000004012127824 */ /* 0x000fe200078e00ff */
[----:B------:R-:W-:Y:S02]  /*dbb0*/  BSSY B0, `(.L_x_64) ;  /* 0x000000e000007945 */ /* 0x000fe40003800000 */
[----:B------:R-:W-:-:S13]  /*dbc0*/  ISETP.NE.AND.EX P0, PT, RZ, UR5, PT, P0 ;  /* 0x00000005ff007c0c */ /* 0x000fda000bf05300 */
[----:B------:R-:W3:Y:S01]  /*dbd0*/  @P0 LDC R75, c[0x0][0x720] ;  /* 0x0001c800ff4b0b82 */ /* 0x000ee20000000800 */
[----:B------:R-:W-:Y:S01]  /*dbe0*/  ISETP.GT.U32.AND P0, PT, R17, 0x3e, PT ;  /* 0x0000003e1100780c */ /* 0x000fe20003f04070 */
[C---:B--2---:R-:W-:Y:S02]  /*dbf0*/  IMAD.SHL.U32 R0, R4.reuse, 0x2, RZ ;  /* 0x0000000204007824 */ /* 0x044fe400078e00ff */
[----:B------:R-:W-:-:S03]  /*dc00*/  IMAD.SHL.U32 R3, R4, 0x10, RZ ;  /* 0x0000001004037824 */ /* 0x000fc600078e00ff */
[----:B------:R-:W-:Y:S02]  /*dc10*/  LOP3.LUT R2, R0, 0x6, RZ, 0xc0, !PT ;  /* 0x0000000600027812 */ /* 0x000fe400078ec0ff */
[----:B------:R-:W-:-:S03]  /*dc20*/  LOP3.LUT R3, R3, 0x180, RZ, 0xc0, !PT ;  /* 0x0000018003037812 */ /* 0x000fc600078ec0ff */
[----:B------:R-:W-:Y:S01]  /*dc30*/  IMAD R2, R19, 0x400, R2 ;  /* 0x0000040013027824 */ /* 0x000fe200078e0202 */
[----:B------:R-:W-:Y:S02]  /*dc40*/  LOP3.LUT R0, R3, 0x30, R0, 0xf8, !PT ;  /* 0x0000003003007812 */ /* 0x000fe400078ef800 */
[----:B------:R-:W-:-:S04]  /*dc50*/  LOP3.LUT R3, R18, 0x40, RZ, 0xc0, !PT ;  /* 0x0000004012037812 */ /* 0x000fc800078ec0ff */
[----:B------:R-:W-:Y:S01]  /*dc60*/  IADD3 R3, R0, R2, R3 ;  /* 0x0000000200037210 */ /* 0x000fe20007ffe003 */
[----:B------:R-:W-:Y:S06]  /*dc70*/  @P0 BRA `(.L_x_65) ;  /* 0x0000000000040947 */ /* 0x000fec0003800000 */
[----:B------:R-:W-:-:S04]  /*dc80*/  DEPBAR.LE SB0, 0x1 ;  /* 0x000080400000791a */ /* 0x000fc80000000000 */
.L_x_65:
[----:B------:R-:W-:Y:S05]  /*dc90*/  BSYNC B0 ;  /* 0x0000000000007941 */ /* 0x000fea0003800000 */
.L_x_64:
[----:B------:R-:W-:Y:S01]  /*dca0*/  R2P PR, R4, 0x18 ;  /* 0x0000001804007804 */ /* 0x000fe20000000000 */
[----:B------:R-:W-:Y:S01]  /*dcb0*/  IMAD.IADD R2, R16, 0x1, R3 ;  /* 0x0000000110027824 */ /* 0x000fe200078e0203 */
[----:B------:R-:W-:Y:S05]  /*dcc0*/  WARPSYNC.ALL ;  /* 0x0000000000007948 */ /* 0x000fea0003800000 */
[C---:B------:R-:W-:Y:S01]  /*dcd0*/  IADD3 R3, R2.reuse, -0x2200, RZ ;  /* 0xffffde0002037810 */ /* 0x040fe20007ffe0ff */
[----:B------:R-:W-:Y:S01]  /*dce0*/  BAR.SYNC.DEFER_BLOCKING 0x1, 0x80 ;  /* 0x0042000000007b1d */ /* 0x000fe20000010000 */
[----:B------:R-:W-:Y:S02]  /*dcf0*/  VIADD R0, R2, 0xffffde20 ;  /* 0xffffde2002007836 */ /* 0x000fe40000000000 */
[-C--:B---3--:R-:W-:Y:S01]  /*dd00*/  FMUL R4, R22, R75.reuse ;  /* 0x0000004b16047220 */ /* 0x088fe20000400000 */
[-C--:B------:R-:W-:Y:S01]  /*dd10*/  FMUL R5, R30, R75.reuse ;  /* 0x0000004b1e057220 */ /* 0x080fe20000400000 */
[----:B------:R-:W-:Y:S01]  /*dd20*/  FMUL R7, R34, R75 ;  /* 0x0000004b22077220 */ /* 0x000fe20000400000 */
[----:B------:R-:W-:-:S02]  /*dd30*/  @P4 VIADD R0, R3, 0xffffffe0 ;  /* 0xffffffe003004836 */ /* 0x000fc40000000000 */
        /* <DEDUP_REMOVED lines=27> */
[-C--:B-1----:R-:W-:Y:S01]  /*def0*/  FMUL R14, R128, R75.reuse ;  /* 0x0000004b800e7220 */ /* 0x082fe20000400000 */
        /* <DEDUP_REMOVED lines=65> */
[----:B------:R-:W-:Y:S01]  /*e310*/  F2FP.SATFINITE.E4M3.F32.PACK_AB_MERGE_C R75, R4, R3, RZ ;  /* 0x00000003044b723e */ /* 0x000fe200048070ff */
[----:B------:R-:W-:Y:S01]  /*e320*/  IMAD.MOV.U32 R3, RZ, RZ, 0x10 ;  /* 0x00000010ff037424 */ /* 0x000fe200078e00ff */
[----:B------:R-:W-:Y:S01]  /*e330*/  F2FP.SATFINITE.E4M3.F32.PACK_AB_MERGE_C R25, R25, R24, RZ ;  /* 0x000000181919723e */ /* 0x000fe200048070ff */
[----:B------:R-:W-:Y:S01]  /*e340*/  BSSY B0, `(.L_x_66) ;  /* 0x0000055000007945 */ /* 0x000fe20003800000 */
[----:B------:R-:W-:Y:S01]  /*e350*/  F2FP.SATFINITE.E4M3.F32.PACK_AB_MERGE_C R29, R29, R28, RZ ;  /* 0x0000001c1d1d723e */ /* 0x000fe200048070ff */
[----:B------:R1:W-:Y:S01]  /*e360*/  STS.U16 [R2+-0x2000], R75 ;  /* 0xffe0004b02007388 */ /* 0x0003e20000000400 */
[----:B------:R-:W-:-:S02]  /*e370*/  SEL R3, R3, 0xfffffff0, !P3 ;  /* 0xfffffff003037807 */ /* 0x000fc40005800000 */
[----:B------:R-:W-:Y:S01]  /*e380*/  F2FP.SATFINITE.E4M3.F32.PACK_AB_MERGE_C R5, R6, R5, RZ ;  /* 0x000000050605723e */ /* 0x000fe200048070ff */
[----:B------:R1:W-:Y:S01]  /*e390*/  STS.U16 [R2+-0x2200], R25 ;  /* 0xffde001902007388 */ /* 0x0003e20000000400 */
[----:B------:R-:W-:Y:S01]  /*e3a0*/  F2FP.SATFINITE.E4M3.F32.PACK_AB_MERGE_C R33, R33, R32, RZ ;  /* 0x000000202121723e */ /* 0x000fe200048070ff */
[C---:B------:R-:W-:Y:S01]  /*e3b0*/  IMAD.IADD R4, R3.reuse, 0x1, R2 ;  /* 0x0000000103047824 */ /* 0x040fe200078e0202 */
[----:B------:R-:W-:Y:S01]  /*e3c0*/  F2FP.SATFINITE.E4M3.F32.PACK_AB_MERGE_C R7, R8, R7, RZ ;  /* 0x000000070807723e */ /* 0x000fe200048070ff */
[----:B------:R-:W-:Y:S01]  /*e3d0*/  IMAD.IADD R3, R3, 0x1, R0 ;  /* 0x0000000103037824 */ /* 0x000fe200078e0200 */
[----:B------:R-:W-:Y:S01]  /*e3e0*/  F2FP.SATFINITE.E4M3.F32.PACK_AB_MERGE_C R37, R37, R36, RZ ;  /* 0x000000242525723e */ /* 0x000fe200048070ff */
[----:B------:R1:W-:Y:S01]  /*e3f0*/  STS.U16 [R2+-0x21f8], R29 ;  /* 0xffde081d02007388 */ /* 0x0003e20000000400 */
[----:B------:R-:W-:Y:S02]  /*e400*/  F2FP.SATFINITE.E4M3.F32.PACK_AB_MERGE_C R9, R10, R9, RZ ;  /* 0x000000090a09723e */ /* 0x000fe400048070ff */
[----:B------:R-:W-:Y:S01]  /*e410*/  F2FP.SATFINITE.E4M3.F32.PACK_AB_MERGE_C R41, R41, R40, RZ ;  /* 0x000000282929723e */ /* 0x000fe200048070ff */
[----:B------:R1:W-:Y:S01]  /*e420*/  STS.U16 [R2+-0x1ff8], R5 ;  /* 0xffe0080502007388 */ /* 0x0003e20000000400 */
[----:B------:R-:W-:-:S02]  /*e430*/  F2FP.SATFINITE.E4M3.F32.PACK_AB_MERGE_C R11, R12, R11, RZ ;  /* 0x0000000b0c0b723e */ /* 0x000fc400048070ff */
[----:B------:R-:W-:Y:S01]  /*e440*/  F2FP.SATFINITE.E4M3.F32.PACK_AB_MERGE_C R45, R45, R44, RZ ;  /* 0x0000002c2d2d723e */ /* 0x000fe200048070ff */
[----:B------:R1:W-:Y:S01]  /*e450*/  STS.U16 [R4+-0x2200], R33 ;  /* 0xffde002104007388 */ /* 0x0003e20000000400 */
[----:B------:R-:W-:Y:S02]  /*e460*/  F2FP.SATFINITE.E4M3.F32.PACK_AB_MERGE_C R13, R14, R13, RZ ;  /* 0x0000000d0e0d723e */ /* 0x000fe400048070ff */
        /* <DEDUP_REMOVED lines=10> */
[----:B------:R1:W-:Y:S01]  /*e510*/  STS.U16 [R0], R41 ;  /* 0x0000002900007388 */ /* 0x0003e20000000400 */
[----:B------:R-:W-:Y:S02]  /*e520*/  F2FP.SATFINITE.E4M3.F32.PACK_AB_MERGE_C R21, R21, R26, RZ ;  /* 0x0000001a1515723e */ /* 0x000fe400048070ff */
[----:B------:R-:W-:Y:S01]  /*e530*/  F2FP.SATFINITE.E4M3.F32.PACK_AB_MERGE_C R65, R65, R64, RZ ;  /* 0x000000404141723e */ /* 0x000fe200048070ff */
[----:B------:R1:W-:Y:S01]  /*e540*/  STS.U16 [R0+0x200], R11 ;  /* 0x0002000b00007388 */ /* 0x0003e20000000400 */
[----:B------:R-:W-:-:S02]  /*e550*/  F2FP.SATFINITE.E4M3.F32.PACK_AB_MERGE_C R23, R23, R30, RZ ;  /* 0x0000001e1717723e */ /* 0x000fc400048070ff */
[----:B------:R-:W-:Y:S01]  /*e560*/  F2FP.SATFINITE.E4M3.F32.PACK_AB_MERGE_C R69, R69, R68, RZ ;  /* 0x000000444545723e */ /* 0x000fe200048070ff */
[----:B------:R1:W-:Y:S01]  /*e570*/  STS.U16 [R0+0x8], R45 ;  /* 0x0000082d00007388 */ /* 0x0003e20000000400 */
[----:B------:R-:W-:Y:S02]  /*e580*/  F2FP.SATFINITE.E4M3.F32.PACK_AB_MERGE_C R27, R27, R34, RZ ;  /* 0x000000221b1b723e */ /* 0x000fe400048070ff */
[----:B------:R-:W-:Y:S01]  /*e590*/  F2FP.SATFINITE.E4M3.F32.PACK_AB_MERGE_C R73, R73, R72, RZ ;  /* 0x000000484949723e */ /* 0x000fe200048070ff */
[----:B------:R1:W-:Y:S01]  /*e5a0*/  STS.U16 [R0+0x208], R13 ;  /* 0x0002080d00007388 */ /* 0x0003e20000000400 */
[----:B------:R-:W-:Y:S02]  /*e5b0*/  F2FP.SATFINITE.E4M3.F32.PACK_AB_MERGE_C R31, R31, R38, RZ ;  /* 0x000000261f1f723e */ /* 0x000fe400048070ff */
[----:B------:R-:W-:Y:S01]  /*e5c0*/  F2FP.SATFINITE.E4M3.F32.PACK_AB_MERGE_C R77, R77, R76, RZ ;  /* 0x0000004c4d4d723e */ /* 0x000fe200048070ff */
[----:B------:R1:W-:Y:S01]  /*e5d0*/  STS.U16 [R3], R48 ;  /* 0x0000003003007388 */ /* 0x0003e20000000400 */
        /* <DEDUP_REMOVED lines=8> */
[----:B------:R1:W-:Y:S01]  /*e660*/  STS.U16 [R3+0x208], R17 ;  /* 0x0002081103007388 */ /* 0x0003e20000000400 */
[----:B------:R-:W-:-:S02]  /*e670*/  F2FP.SATFINITE.E4M3.F32.PACK_AB_MERGE_C R47, R47, R54, RZ ;  /* 0x000000362f2f723e */ /* 0x000fc400048070ff */
[----:B------:R-:W-:Y:S01]  /*e680*/  F2FP.SATFINITE.E4M3.F32.PACK_AB_MERGE_C R93, R93, R92, RZ ;  /* 0x0000005c5d5d723e */ /* 0x000fe200048070ff */
[----:B------:R-:W-:Y:S01]  /*e690*/  @!PT LDS RZ, [RZ] ;  /* 0x00000000fffff984 */ /* 0x000fe20000000800 */
[----:B------:R-:W-:Y:S01]  /*e6a0*/  @!PT LDS RZ, [RZ] ;  /* 0x00000000fffff984 */ /* 0x000fe20000000800 */
[----:B------:R-:W-:Y:S01]  /*e6b0*/  @!PT LDS RZ, [RZ] ;  /* 0x00000000fffff984 */ /* 0x000fe20000000800 */
[----:B------:R-:W-:Y:S01]  /*e6c0*/  @!PT LDS RZ, [RZ] ;  /* 0x00000000fffff984 */ /* 0x000fe20000000800 */
[----:B------:R2:W-:Y:S06]  /*e6d0*/  MEMBAR.ALL.CTA ;  /* 0x0000000000007992 */ /* 0x0005ec0000008000 */
[----:B--2---:R-:W2:Y:S01]  /*e6e0*/  FENCE.VIEW.ASYNC.S ;  /* 0x00000000000073c6 */ /* 0x004ea20000000000 */
[----:B------:R-:W-:Y:S02]  /*e6f0*/  F2FP.SATFINITE.E4M3.F32.PACK_AB_MERGE_C R51, R51, R58, RZ ;  /* 0x0000003a3333723e */ /* 0x000fe400048070ff */
[----:B------:R-:W-:-:S02]  /*e700*/  F2FP.SATFINITE.E4M3.F32.PACK_AB_MERGE_C R97, R97, R96, RZ ;  /* 0x000000606161723e */ /* 0x000fc400048070ff */
[----:B------:R-:W-:Y:S02]  /*e710*/  F2FP.SATFINITE.E4M3.F32.PACK_AB_MERGE_C R55, R55, R62, RZ ;  /* 0x0000003e3737723e */ /* 0x000fe400048070ff */
[----:B------:R-:W-:Y:S02]  /*e720*/  F2FP.SATFINITE.E4M3.F32.PACK_AB_MERGE_C R101, R101, R100, RZ ;  /* 0x000000646565723e */ /* 0x000fe400048070ff */
[----:B------:R-:W-:Y:S02]  /*e730*/  F2FP.SATFINITE.E4M3.F32.PACK_AB_MERGE_C R59, R59, R66, RZ ;  /* 0x000000423b3b723e */ /* 0x000fe400048070ff */
[----:B------:R-:W-:Y:S02]  /*e740*/  F2FP.SATFINITE.E4M3.F32.PACK_AB_MERGE_C R105, R105, R104, RZ ;  /* 0x000000686969723e */ /* 0x000fe400048070ff */
[----:B------:R-:W-:Y:S02]  /*e750*/  F2FP.SATFINITE.E4M3.F32.PACK_AB_MERGE_C R63, R63, R70, RZ ;  /* 0x000000463f3f723e */ /* 0x000fe400048070ff */
[----:B------:R-:W-:-:S02]  /*e760*/  F2FP.SATFINITE.E4M3.F32.PACK_AB_MERGE_C R109, R109, R108, RZ ;  /* 0x0000006c6d6d723e */ /* 0x000fc400048070ff */
[----:B------:R-:W-:Y:S02]  /*e770*/  F2FP.SATFINITE.E4M3.F32.PACK_AB_MERGE_C R67, R67, R74, RZ ;  /* 0x0000004a4343723e */ /* 0x000fe400048070ff */
[----:B------:R-:W-:Y:S02]  /*e780*/  F2FP.SATFINITE.E4M3.F32.PACK_AB_MERGE_C R112, R113, R112, RZ ;  /* 0x000000707170723e */ /* 0x000fe400048070ff */
[----:B------:R-:W-:Y:S02]  /*e790*/  F2FP.SATFINITE.E4M3.F32.PACK_AB_MERGE_C R114, R71, R114, RZ ;  /* 0x000000724772723e */ /* 0x000fe400048070ff */
[----:B------:R-:W-:Y:S02]  /*e7a0*/  F2FP.SATFINITE.E4M3.F32.PACK_AB_MERGE_C R116, R117, R116, RZ ;  /* 0x000000747574723e */ /* 0x000fe400048070ff */
[----:B------:R-:W-:Y:S01]  /*e7b0*/  F2FP.SATFINITE.E4M3.F32.PACK_AB_MERGE_C R118, R119, R118, RZ ;  /* 0x000000767776723e */ /* 0x000fe200048070ff */
[----:B--2---:R-:W-:Y:S06]  /*e7c0*/  BAR.SYNC.DEFER_BLOCKING 0x1, 0x80 ;  /* 0x0042000000007b1d */ /* 0x004fec0000010000 */
[----:B-1----:R-:W-:Y:S05]  /*e7d0*/  @P0 BRA `(.L_x_67) ;  /* 0x00000000002c0947 */ /* 0x002fea0003800000 */
[----:B------:R-:W-:Y:S01]  /*e7e0*/  S2UR UR44, SR_CTAID.Z ;  /* 0x00000000002c79c3 */ /* 0x000fe20000002700 */
[----:B------:R-:W-:Y:S01]  /*e7f0*/  R2UR UR40, R16 ;  /* 0x00000000102872ca */ /* 0x000fe200000e0000 */
[----:B------:R-:W-:Y:S01]  /*e800*/  ULDC.64 UR4, c[0x0][0x198] ;  /* 0x0000660000047ab9 */ /* 0x000fe20000000a00 */
[----:B------:R-:W-:Y:S01]  /*e810*/  UMOV UR41, URZ ;  /* 0x0000003f00297c82 */ /* 0x000fe20008000000 */
[----:B------:R-:W-:-:S04]  /*e820*/  UIADD3 UR4, UP0, UR4, 0x670, URZ ;  /* 0x0000067004047890 */ /* 0x000fc8000ff1e03f */
[----:B------:R-:W1:Y:S01]  /*e830*/  S2UR UR43, SR_CTAID.Y ;  /* 0x00000000002b79c3 */ /* 0x000e620000002600 */
[----:B------:R-:W-:-:S05]  /*e840*/  UIADD3.X UR5, URZ, UR5, URZ, UP0, !UPT ;  /* 0x000000053f057290 */ /* 0x000fca00087fe43f */
[----:B------:R-:W-:-:S09]  /*e850*/  UIADD3 UR40, UR40, -0x2200, URZ ;  /* 0xffffde0028287890 */ /* 0x000fd2000fffe03f */
[----:B-1----:R1:W-:Y:S01]  /*e860*/  UTMASTG.4D [UR40], [UR4] ;  /* 0x00000028040073b5 */ /* 0x0023e20008018000 */
[----:B------:R0:W-:Y:S01]  /*e870*/  UTMACMDFLUSH ;  /* 0x00000000000079b7 */ /* 0x0001e20000000000 */
[----:B-1----:R-:W-:-:S04]  /*e880*/  DEPBAR.LE SB0, 0x1 ;  /* 0x000080400000791a */ /* 0x002fc80000000000 */
.L_x_67:
[----:B------:R-:W-:Y:S05]  /*e890*/  BSYNC B0 ;  /* 0x0000000000007941 */ /* 0x000fea0003800000 */
.L_x_66:
[----:B------:R-:W-:Y:S06]  /*e8a0*/  BAR.SYNC.DEFER_BLOCKING 0x1, 0x80 ;  /* 0x0042000000007b1d */ /* 0x000fec0000010000 */
[----:B------:R-:W-:Y:S01]  /*e8b0*/  BSSY B0, `(.L_x_68) ;  /* 0x0000024000007945 */ /* 0x000fe20003800000 */
[----:B------:R1:W-:Y:S04]  /*e8c0*/  STS.U16 [R2+-0x1200], R57 ;  /* 0xffee003902007388 */ /* 0x0003e80000000400 */
[----:B------:R1:W-:Y:S04]  /*e8d0*/  STS.U16 [R2+-0x1000], R19 ;  /* 0xfff0001302007388 */ /* 0x0003e80000000400 */
[----:B------:R1:W-:Y:S04]  /*e8e0*/  STS.U16 [R2+-0x11f8], R61 ;  /* 0xffee083d02007388 */ /* 0x0003e80000000400 */
[----:B------:R1:W-:Y:S04]  /*e8f0*/  STS.U16 [R2+-0xff8], R21 ;  /* 0xfff0081502007388 */ /* 0x0003e80000000400 */
[----:B------:R1:W-:Y:S04]  /*e900*/  STS.U16 [R4+-0x1200], R65 ;  /* 0xffee004104007388 */ /* 0x0003e80000000400 */
[----:B------:R1:W-:Y:S04]  /*e910*/  STS.U16 [R4+-0x1000], R23 ;  /* 0xfff0001704007388 */ /* 0x0003e80000000400 */
[----:B------:R1:W-:Y:S04]  /*e920*/  STS.U16 [R4+-0x11f8], R69 ;  /* 0xffee084504007388 */ /* 0x0003e80000000400 */
[----:B------:R1:W-:Y:S04]  /*e930*/  STS.U16 [R4+-0xff8], R27 ;  /* 0xfff0081b04007388 */ /* 0x0003e80000000400 */
[----:B------:R1:W-:Y:S04]  /*e940*/  STS.U16 [R0+0x1000], R73 ;  /* 0x0010004900007388 */ /* 0x0003e80000000400 */
[----:B------:R1:W-:Y:S04]  /*e950*/  STS.U16 [R0+0x1200], R31 ;  /* 0x0012001f00007388 */ /* 0x0003e80000000400 */
[----:B------:R1:W-:Y:S04]  /*e960*/  STS.U16 [R0+0x1008], R77 ;  /* 0x0010084d00007388 */ /* 0x0003e80000000400 */
[----:B------:R1:W-:Y:S04]  /*e970*/  STS.U16 [R0+0x1208], R35 ;  /* 0x0012082300007388 */ /* 0x0003e80000000400 */
[----:B------:R1:W-:Y:S04]  /*e980*/  STS.U16 [R3+0x1000], R80 ;  /* 0x0010005003007388 */ /* 0x0003e80000000400 */
[----:B------:R1:W-:Y:S04]  /*e990*/  STS.U16 [R3+0x1200], R46 ;  /* 0x0012002e03007388 */ /* 0x0003e80000000400 */
[----:B------:R1:W-:Y:S04]  /*e9a0*/  STS.U16 [R3+0x1008], R84 ;  /* 0x0010085403007388 */ /* 0x0003e80000000400 */
[----:B------:R1:W-:Y:S01]  /*e9b0*/  STS.U16 [R3+0x1208], R50 ;  /* 0x0012083203007388 */ /* 0x0003e20000000400 */
[----:B------:R-:W-:Y:S01]  /*e9c0*/  @!PT LDS RZ, [RZ] ;  /* 0x00000000fffff984 */ /* 0x000fe20000000800 */
[----:B------:R-:W-:Y:S01]  /*e9d0*/  @!PT LDS RZ, [RZ] ;  /* 0x00000000fffff984 */ /* 0x000fe20000000800 */
[----:B------:R-:W-:Y:S01]  /*e9e0*/  @!PT LDS RZ, [RZ] ;  /* 0x00000000fffff984 */ /* 0x000fe20000000800 */
[----:B------:R-:W-:Y:S01]  /*e9f0*/  @!PT LDS RZ, [RZ] ;  /* 0x00000000fffff984 */ /* 0x000fe20000000800 */
[----:B------:R2:W-:Y:S06]  /*ea00*/  MEMBAR.ALL.CTA ;  /* 0x0000000000007992 */ /* 0x0005ec0000008000 */
[----:B--2---:R-:W2:Y:S02]  /*ea10*/  FENCE.VIEW.ASYNC.S ;  /* 0x00000000000073c6 */ /* 0x004ea40000000000 */
[----:B--2---:R-:W-:Y:S06]  /*ea20*/  BAR.SYNC.DEFER_BLOCKING 0x1, 0x80 ;  /* 0x0042000000007b1d */ /* 0x004fec0000010000 */
[----:B-1----:R-:W-:Y:S05]  /*ea30*/  @P0 BRA `(.L_x_69) ;  /* 0x00000000002c0947 */ /* 0x002fea0003800000 */
[----:B------:R-:W-:Y:S01]  /*ea40*/  S2UR UR44, SR_CTAID.Z ;  /* 0x00000000002c79c3 */ /* 0x000fe20000002700 */
[----:B------:R-:W-:Y:S01]  /*ea50*/  R2UR UR40, R16 ;  /* 0x00000000102872ca */ /* 0x000fe200000e0000 */
[----:B------:R-:W-:Y:S01]  /*ea60*/  ULDC.64 UR4, c[0x0][0x198] ;  /* 0x0000660000047ab9 */ /* 0x000fe20000000a00 */
[----:B------:R-:W-:Y:S01]  /*ea70*/  UMOV UR41, 0x40 ;  /* 0x0000004000297882 */ /* 0x000fe20000000000 */
[----:B------:R-:W-:-:S04]  /*ea80*/  UIADD3 UR4, UP0, UR4, 0x670, URZ ;  /* 0x0000067004047890 */ /* 0x000fc8000ff1e03f */
[----:B------:R-:W1:Y:S01]  /*ea90*/  S2UR UR43, SR_CTAID.Y ;  /* 0x00000000002b79c3 */ /* 0x000e620000002600 */
[----:B------:R-:W-:-:S05]  /*eaa0*/  UIADD3.X UR5, URZ, UR5, URZ, UP0, !UPT ;  /* 0x000000053f057290 */ /* 0x000fca00087fe43f */
[----:B------:R-:W-:-:S09]  /*eab0*/  UIADD3 UR40, UR40, -0x1200, URZ ;  /* 0xffffee0028287890 */ /* 0x000fd2000fffe03f */
[----:B-1----:R1:W-:Y:S01]  /*eac0*/  UTMASTG.4D [UR40], [UR4] ;  /* 0x00000028040073b5 */ /* 0x0023e20008018000 */
[----:B------:R0:W-:Y:S01]  /*ead0*/  UTMACMDFLUSH ;  /* 0x00000000000079b7 */ /* 0x0001e20000000000 */
[----:B-1----:R-:W-:-:S04]  /*eae0*/  DEPBAR.LE SB0, 0x1 ;  /* 0x000080400000791a */ /* 0x002fc80000000000 */
.L_x_69:
[----:B------:R-:W-:Y:S05]  /*eaf0*/  BSYNC B0 ;  /* 0x0000000000007941 */ /* 0x000fea0003800000 */
.L_x_68:
        /* <DEDUP_REMOVED lines=10> */
[----:B------:R1:W-:Y:S04]  /*eba0*/  STS.U16 [R0], R105 ;  /* 0x0000006900007388 */ /* 0x0003e80000000400 */
[----:B------:R1:W-:Y:S04]  /*ebb0*/  STS.U16 [R0+0x200], R63 ;  /* 0x0002003f00007388 */ /* 0x0003e80000000400 */
[----:B------:R1:W-:Y:S04]  /*ebc0*/  STS.U16 [R0+0x8], R109 ;  /* 0x0000086d00007388 */ /* 0x0003e80000000400 */
[----:B------:R1:W-:Y:S04]  /*ebd0*/  STS.U16 [R0+0x208], R67 ;  /* 0x0002084300007388 */ /* 0x0003e80000000400 */
[----:B------:R1:W-:Y:S04]  /*ebe0*/  STS.U16 [R3], R112 ;  /* 0x0000007003007388 */ /* 0x0003e80000000400 */
        /* <DEDUP_REMOVED lines=15> */
[----:B------:R-:W-:Y:S01]  /*ece0*/  UIADD3 UR4, UP0, UR4, 0x670, URZ ;  /* 0x0000067004047890 */ /* 0x000fe2000ff1e03f */
[----:B------:R-:W-:-:S03]  /*ecf0*/  UMOV UR10, UR42 ;  /* 0x0000002a000a7c82 */ /* 0x000fc60008000000 */
[----:B------:R-:W1:Y:S01]  /*ed00*/  S2UR UR11, SR_CTAID.Y ;  /* 0x00000000000b79c3 */ /* 0x000e620000002600 */
[----:B------:R-:W-:-:S05]  /*ed10*/  UIADD3.X UR5, URZ, UR5, URZ, UP0, !UPT ;  /* 0x000000053f057290 */ /* 0x000fca00087fe43f */
[----:B------:R-:W-:-:S09]  /*ed20*/  UIADD3 UR8, UR8, -0x2200, URZ ;  /* 0xffffde0008087890 */ /* 0x000fd2000fffe03f */
[----:B-1----:R1:W-:Y:S02]  /*ed30*/  UTMASTG.4D [UR8], [UR4] ;  /* 0x00000008040073b5 */ /* 0x0023e40008018000 */
[----:B-1----:R0:W-:Y:S02]  /*ed40*/  UTMACMDFLUSH ;  /* 0x00000000000079b7 */ /* 0x0021e40000000000 */
.L_x_71:
[----:B------:R-:W-:Y:S05]  /*ed50*/  BSYNC B0 ;  /* 0x0000000000007941 */ /* 0x000fea0003800000 */
.L_x_70:
[----:B------:R-:W-:Y:S01]  /*ed60*/  UIADD3 UR37, UR37, -0x1, URZ ;  /* 0xffffffff25257890 */ /* 0x000fe2000fffe03f */
[----:B------:R-:W-:-:S04]  /*ed70*/  DEPBAR.LE SB0, 0x0 ;  /* 0x000080000000791a */ /* 0x000fc80000000000 */
[----:B------:R-:W-:-:S04]  /*ed80*/  USHF.L.U32 UR4, UR37, 0x3, URZ ;  /* 0x0000000325047899 */ /* 0x000fc8000800063f */
[----:B------:R-:W-:-:S04]  /*ed90*/  ULOP3.LUT UR4, UR4, 0x8, URZ, 0xe2, !UPT ;  /* 0x0000000804047892 */ /* 0x000fc8000f8ee23f */
[----:B------:R-:W-:-:S06]  /*eda0*/  ULOP3.LUT UR4, UR4, 0x18, URZ, 0x3c, !UPT ;  /* 0x0000001804047892 */ /* 0x000fcc000f8e3c3f */
[----:B------:R-:W-:-:S04]  /*edb0*/  IMAD.U32 R0, RZ, RZ, UR4 ;  /* 0x00000004ff007e24 */ /* 0x000fc8000f8e00ff */
[----:B------:R-:W-:Y:S01]  /*edc0*/  SYNCS.ARRIVE.TRANS64.A1T0 RZ, [R0+UR36+0x24090], RZ ;  /* 0x024090ff00ff79a7 */ /* 0x000fe20008100024 */
[----:B------:R-:W-:Y:S05]  /*edd0*/  EXIT ;  /* 0x000000000000794d */ /* 0x000fea0003800000 */
.L_x_6:
[----:B------:R-:W-:-:S08]  /*ede0*/  UISETP.NE.AND UP0, UPT, UR5, 0x1, UPT ;  /* 0x000000010500788c */ /* 0x000fd0000bf05270 */
[----:B------:R-:W1:-:S00]  /*edf0*/  USETMAXREG.DEALLOC.CTAPOOL 0x18 ;  /* 0x00000018000079c8 */ /* 0x000e4000080e0500 */
[----:B------:R-:W-:-:S13]  /*ee00*/  PLOP3.LUT P0, PT, PT, PT, UP0, 0x80, 0x0 ;  /* 0x000000000000781c */ /* 0x000fda0003f0f008 */
[----:B------:R-:W-:Y:S05]  /*ee10*/  @P0 EXIT ;  /* 0x000000000000094d */ /* 0x000fea0003800000 */
[----:B------:R-:W2:Y:S01]  /*ee20*/  S2UR UR11, SR_CTAID.X ;  /* 0x00000000000b79c3 */ /* 0x000ea20000002500 */
[----:B------:R-:W-:Y:S01]  /*ee30*/  ELECT P3, URZ, PT ;  /* 0x00000000003f782f */ /* 0x000fe20003860000 */
[----:B------:R-:W-:Y:S01]  /*ee40*/  BSSY B0, `(.L_x_72) ;  /* 0x0000035000007945 */ /* 0x000fe20003800000 */
[----:B-1----:R-:W-:Y:S02]  /*ee50*/  IMAD.MOV.U32 R2, RZ, RZ, RZ ;  /* 0x000000ffff027224 */ /* 0x002fe400078e00ff */
[----:B------:R-:W-:Y:S02]  /*ee60*/  IMAD.MOV.U32 R8, RZ, RZ, RZ ;  /* 0x000000ffff087224 */ /* 0x000fe400078e00ff */
[----:B------:R-:W-:Y:S01]  /*ee70*/  IMAD.MOV.U32 R4, RZ, RZ, RZ ;  /* 0x000000ffff047224 */ /* 0x000fe200078e00ff */
[----:B------:R-:W1:Y:S08]  /*ee80*/  S2UR UR20, SR_CTAID.Y ;  /* 0x00000000001479c3 */ /* 0x000e700000002600 */
[----:B------:R-:W3:Y:S01]  /*ee90*/  S2UR UR21, SR_CTAID.Z ;  /* 0x00000000001579c3 */ /* 0x000ee20000002700 */
[----:B--2---:R-:W-:Y:S01]  /*eea0*/  USHF.L.U32 UR11, UR11, 0x7, URZ ;  /* 0x000000070b0b7899 */ /* 0x004fe2000800063f */
[----:B------:R-:W-:Y:S11]  /*eeb0*/  @!P3 BRA `(.L_x_73) ;  /* 0x0000000000b4b947 */ /* 0x000ff60003800000 */
[----:B------:R-:W2:Y:S01]  /*eec0*/  S2R R4, SR_CgaCtaId ;  /* 0x0000000000047919 */ /* 0x000ea20000008800 */
[----:B------:R-:W-:Y:S02]  /*eed0*/  MOV R3, 0x400 ;  /* 0x0000040000037802 */ /* 0x000fe40000000f00 */
[----:B------:R-:W-:Y:S02]  /*eee0*/  MOV R5, 0x1 ;  /* 0x0000000100057802 */ /* 0x000fe40000000f00 */
[----:B--2---:R-:W-:Y:S02]  /*eef0*/  LEA R4, R4, R3, 0x18 ;  /* 0x0000000304047211 */ /* 0x004fe400078ec0ff */
[----:B------:R-:W-:-:S04]  /*ef00*/  SHF.L.U32 R3, R5, 0x1f, RZ ;  /* 0x0000001f05037819 */ /* 0x000fc800000006ff */
[----:B------:R-:W2:Y:S02]  /*ef10*/  SYNCS.PHASECHK.TRANS64.TRYWAIT P0, [R4+URZ+0x24060], R3 ;  /* 0x02406003040075a7 */ /* 0x000ea4000800017f */
[----:B--2---:R-:W-:Y:S05]  /*ef20*/  @!P0 BRA `(.L_x_74) ;  /* 0x0000001400688947 */ /* 0x004fea0003800000 */
.L_x_111:
[----:B------:R-:W-:Y:S01]  /*ef30*/  ULOP3.LUT UR5, UR4, 0x2, URZ, 0xfc, !UPT ;  /* 0x0000000204057892 */ /* 0x000fe2000f8efc3f */
[----:B--2---:R-:W-:-:S03]  /*ef40*/  @P2 IMAD.MOV.U32 R3, RZ, RZ, 0x3000 ;  /* 0x00003000ff032424 */ /* 0x004fc600078e00ff */
[----:B------:R-:W-:Y:S01]  /*ef50*/  UPRMT UR5, UR5, 0x9910, URZ ;  /* 0x0000991005057896 */ /* 0x000fe2000800003f */
[----:B------:R2:W-:Y:S03]  /*ef60*/  @P2 SYNCS.ARRIVE.TRANS64 RZ, [R4+URZ+0x24050], R3 ;  /* 0x0240500304ff29a7 */ /* 0x0005e6000800003f */
[----:B------:R-:W-:-:S06]  /*ef70*/  UISETP.NE.AND UP0, UPT, UR5, 0x2, UPT ;  /* 0x000000020500788c */ /* 0x000fcc000bf05270 */
[----:B------:R-:W-:-:S13]  /*ef80*/  PLOP3.LUT P0, PT, PT, PT, UP0, 0x80, 0x0 ;  /* 0x000000000000781c */ /* 0x000fda0003f0f008 */
[----:B--2---:R-:W-:Y:S05]  /*ef90*/  @P0 BRA `(.L_x_75) ;  /* 0x0000000000040947 */ /* 0x004fea0003800000 */
[----:B-1-3--:R-:W-:Y:S01]  /*efa0*/  BPT.TRAP 0x1 ;  /* 0x000000040000795c */ /* 0x00afe20000300000 */
.L_x_75:
[----:B------:R-:W-:-:S04]  /*efb0*/  LOP3.LUT P0, RZ, R0, 0x1f, RZ, 0xc0, !PT ;  /* 0x0000001f00ff7812 */ /* 0x000fc8000780c0ff */
[----:B------:R-:W-:-:S13]  /*efc0*/  PLOP3.LUT P0, PT, P0, P2, PT, 0x2a, 0x0 ;  /* 0x000000000000781c */ /* 0x000fda0000704572 */
[----:B------:R-:W-:Y:S05]  /*efd0*/  @P0 BRA `(.L_x_76) ;  /* 0x0000000000040947 */ /* 0x000fea0003800000 */
[----:B-1-3--:R-:W-:Y:S01]  /*efe0*/  BPT.TRAP 0x1 ;  /* 0x000000040000795c */ /* 0x00afe20000300000 */
.L_x_76:
[----:B------:R-:W-:Y:S01]  /*eff0*/  R2UR UR8, R4 ;  /* 0x00000000040872ca */ /* 0x000fe200000e0000 */
[----:B------:R-:W-:Y:S01]  /*f000*/  ULDC.64 UR6, c[0x0][0x198] ;  /* 0x0000660000067ab9 */ /* 0x000fe20000000a00 */
[----:B------:R-:W-:Y:S01]  /*f010*/  UMOV UR14, 0x0 ;  /* 0x00000000000e7882 */ /* 0x000fe20000000000 */
[----:B------:R-:W-:Y:S01]  /*f020*/  UIADD3 UR6, UP0, UR6, 0xf0, URZ ;  /* 0x000000f006067890 */ /* 0x000fe2000ff1e03f */
[----:B------:R-:W-:Y:S01]  /*f030*/  IMAD.MOV.U32 R8, RZ, RZ, 0x40 ;  /* 0x00000040ff087424 */ /* 0x000fe200078e00ff */
[----:B------:R-:W-:Y:S01]  /*f040*/  UMOV UR15, 0x10000000 ;  /* 0x10000000000f7882 */ /* 0x000fe20000000000 */
[----:B------:R-:W-:Y:S01]  /*f050*/  UMOV UR10, URZ ;  /* 0x0000003f000a7c82 */ /* 0x000fe20008000000 */
[----:B------:R-:W-:Y:S01]  /*f060*/  UIADD3.X UR7, URZ, UR7, URZ, UP0, !UPT ;  /* 0x000000073f077290 */ /* 0x000fe200087fe43f */
[----:B------:R-:W-:Y:S01]  /*f070*/  IMAD.MOV.U32 R4, RZ, RZ, 0x1 ;  /* 0x00000001ff047424 */ /* 0x000fe200078e00ff */
[----:B-1----:R-:W-:Y:S01]  /*f080*/  UMOV UR12, UR20 ;  /* 0x00000014000c7c82 */ /* 0x002fe20008000000 */
[----:B---3--:R-:W-:Y:S01]  /*f090*/  UMOV UR13, UR21 ;  /* 0x00000015000d7c82 */ /* 0x008fe20008000000 */
[----:B------:R-:W-:Y:S01]  /*f0a0*/  UMOV UR26, 0x40 ;  /* 0x00000040001a7882 */ /* 0x000fe20000000000 */
[----:B------:R-:W-:Y:S01]  /*f0b0*/  UMOV UR27, UR11 ;  /* 0x0000000b001b7c82 */ /* 0x000fe20008000000 */
[----:B------:R-:W-:-:S02]  /*f0c0*/  UIADD3 UR9, UR8, 0x24050, URZ ;  /* 0x0002405008097890 */ /* 0x000fc4000fffe03f */
[----:B------:R-:W-:Y:S02]  /*f0d0*/  UIADD3 UR24, UR8, 0x1000, URZ ;  /* 0x0000100008187890 */ /* 0x000fe4000fffe03f */
[----:B------:R-:W-:Y:S01]  /*f0e0*/  UIADD3 UR16, UR8, 0x2000, URZ ;  /* 0x0000200008107890 */ /* 0x000fe2000fffe03f */
[----:B------:R-:W-:Y:S01]  /*f0f0*/  UMOV UR28, UR20 ;  /* 0x00000014001c7c82 */ /* 0x000fe20008000000 */
[----:B------:R-:W-:Y:S01]  /*f100*/  UMOV UR29, UR21 ;  /* 0x00000015001d7c82 */ /* 0x000fe20008000000 */
[----:B------:R-:W-:Y:S01]  /*f110*/  UMOV UR25, UR9 ;  /* 0x0000000900197c82 */ /* 0x000fe20008000000 */
[----:B------:R-:W-:Y:S01]  /*f120*/  UMOV UR18, 0x80 ;  /* 0x0000008000127882 */ /* 0x000fe20000000000 */
[----:B------:R-:W-:Y:S01]  /*f130*/  UMOV UR19, UR11 ;  /* 0x0000000b00137c82 */ /* 0x000fe20008000000 */
[----:B------:R-:W-:Y:S01]  /*f140*/  UMOV UR17, UR9 ;  /* 0x0000000900117c82 */ /* 0x000fe20008000000 */
[----:B------:R2:W-:Y:S01]  /*f150*/  UTMALDG.4D [UR8], [UR6], desc[UR14] ;  /* 0x00000e08060075b4 */ /* 0x0005e20008019000 */
[----:B------:R2:W-:Y:S01]  /*f160*/  UTMALDG.4D [UR24], [UR6], desc[UR14] ;  /* 0x00000e18060075b4 */ /* 0x0005e20008019000 */
[----:B------:R2:W-:Y:S02]  /*f170*/  UTMALDG.4D [UR16], [UR6], desc[UR14] ;  /* 0x00000e10060075b4 */ /* 0x0005e40008019000 */
[----:B--2---:R-:W-:Y:S01]  /*f180*/  NOP ;  /* 0x0000000000007918 */ /* 0x004fe20000000000 */
.L_x_73:
[----:B-1-3--:R-:W-:Y:S05]  /*f190*/  BSYNC B0 ;  /* 0x0000000000007941 */ /* 0x00afea0003800000 */
.L_x_72:
[----:B------:R-:W1:Y:S01]  /*f1a0*/  LDC R3, c[0x0][0x28c] ;  /* 0x0000a300ff037b82 */ /* 0x000e620000000800 */
[----:B------:R-:W-:Y:S01]  /*f1b0*/  BSSY B0, `(.L_x_77) ;  /* 0x0000031000007945 */ /* 0x000fe20003800000 */
[----:B-1----:R-:W-:-:S13]  /*f1c0*/  ISETP.GT.AND P4, PT, R3, RZ, P3 ;  /* 0x000000ff0300720c */ /* 0x002fda0001f84270 */
[----:B------:R-:W-:Y:S05]  /*f1d0*/  @!P4 BRA `(.L_x_78) ;  /* 0x0000000000b8c947 */ /* 0x000fea0003800000 */
[----:B------:R-:W1:Y:S01]  /*f1e0*/  S2R R5, SR_CgaCtaId ;  /* 0x0000000000057919 */ /* 0x000e620000008800 */
[----:B------:R-:W-:-:S04]  /*f1f0*/  MOV R2, 0x400 ;  /* 0x0000040000027802 */ /* 0x000fc80000000f00 */
[----:B-1----:R-:W-:Y:S01]  /*f200*/  LEA R5, R5, R2, 0x18 ;  /* 0x0000000205057211 */ /* 0x002fe200078ec0ff */
[----:B------:R-:W-:-:S05]  /*f210*/  IMAD.MOV.U32 R2, RZ, RZ, 0x1 ;  /* 0x00000001ff027424 */ /* 0x000fca00078e00ff */
[----:B------:R-:W-:-:S04]  /*f220*/  SHF.L.U32 R2, R2, 0x1f, RZ ;  /* 0x0000001f02027819 */ /* 0x000fc800000006ff */
[----:B------:R-:W1:Y:S02]  /*f230*/  SYNCS.PHASECHK.TRANS64.TRYWAIT P0, [R5+URZ+0x24028], R2 ;  /* 0x02402802050075a7 */ /* 0x000e64000800017f */
[----:B-1----:R-:W-:Y:S05]  /*f240*/  @!P0 BRA `(.L_x_79) ;  /* 0x0000001000b48947 */ /* 0x002fea0003800000 */
.L_x_112:
[----:B------:R-:W-:Y:S01]  /*f250*/  ULOP3.LUT UR5, UR4, 0x2, URZ, 0xfc, !UPT ;  /* 0x0000000204057892 */ /* 0x000fe2000f8efc3f */
[----:B-1----:R-:W-:-:S03]  /*f260*/  @P2 IMAD.MOV.U32 R2, RZ, RZ, 0x6000 ;  /* 0x00006000ff022424 */ /* 0x002fc600078e00ff */
[----:B------:R-:W-:Y:S01]  /*f270*/  UPRMT UR5, UR5, 0x9910, URZ ;  /* 0x0000991005057896 */ /* 0x000fe2000800003f */
[----:B------:R1:W-:Y:S03]  /*f280*/  @P2 SYNCS.ARRIVE.TRANS64 RZ, [R5+URZ+0x24000], R2 ;  /* 0x0240000205ff29a7 */ /* 0x0003e6000800003f */
[----:B------:R-:W-:-:S06]  /*f290*/  UISETP.NE.AND UP0, UPT, UR5, 0x2, UPT ;  /* 0x000000020500788c */ /* 0x000fcc000bf05270 */
[----:B------:R-:W-:-:S13]  /*f2a0*/  PLOP3.LUT P0, PT, PT, PT, UP0, 0x80, 0x0 ;  /* 0x000000000000781c */ /* 0x000fda0003f0f008 */
[----:B-1----:R-:W-:Y:S05]  /*f2b0*/  @P0 BRA `(.L_x_80) ;  /* 0x0000000000040947 */ /* 0x002fea0003800000 */
[----:B------:R-:W-:Y:S01]  /*f2c0*/  BPT.TRAP 0x1 ;  /* 0x000000040000795c */ /* 0x000fe20000300000 */
.L_x_80:
[----:B------:R-:W-:-:S04]  /*f2d0*/  LOP3.LUT P0, RZ, R0, 0x1f, RZ, 0xc0, !PT ;  /* 0x0000001f00ff7812 */ /* 0x000fc8000780c0ff */
[----:B------:R-:W-:-:S13]  /*f2e0*/  PLOP3.LUT P0, PT, P0, P2, PT, 0x2a, 0x0 ;  /* 0x000000000000781c */ /* 0x000fda0000704572 */
[----:B------:R-:W-:Y:S05]  /*f2f0*/  @P0 BRA `(.L_x_81) ;  /* 0x0000000000040947 */ /* 0x000fea0003800000 */
[----:B------:R-:W-:Y:S01]  /*f300*/  BPT.TRAP 0x1 ;  /* 0x000000040000795c */ /* 0x000fe20000300000 */
.L_x_81:
[----:B------:R-:W-:Y:S01]  /*f310*/  R2UR UR24, R5 ;  /* 0x00000000051872ca */ /* 0x000fe200000e0000 */
[----:B------:R-:W-:Y:S01]  /*f320*/  ULDC.64 UR6, c[0x0][0x198] ;  /* 0x0000660000067ab9 */ /* 0x000fe20000000a00 */
[----:B------:R-:W-:Y:S01]  /*f330*/  UMOV UR19, URZ ;  /* 0x0000003f00137c82 */ /* 0x000fe20008000000 */
[----:B------:R-:W-:Y:S01]  /*f340*/  UIADD3 UR6, UP0, UR6, 0x1f0, URZ ;  /* 0x000001f006067890 */ /* 0x000fe2000ff1e03f */
[----:B------:R-:W-:Y:S01]  /*f350*/  IMAD.MOV.U32 R2, RZ, RZ, 0x1 ;  /* 0x00000001ff027424 */ /* 0x000fe200078e00ff */
[----:B------:R-:W-:Y:S01]  /*f360*/  UMOV UR8, 0x0 ;  /* 0x0000000000087882 */ /* 0x000fe20000000000 */
[----:B------:R-:W-:Y:S01]  /*f370*/  UMOV UR9, 0x10000000 ;  /* 0x1000000000097882 */ /* 0x000fe20000000000 */
[----:B------:R-:W-:Y:S01]  /*f380*/  UIADD3.X UR7, URZ, UR7, URZ, UP0, !UPT ;  /* 0x000000073f077290 */ /* 0x000fe200087fe43f */
[----:B------:R-:W-:Y:S01]  /*f390*/  UMOV UR18, URZ ;  /* 0x0000003f00127c82 */ /* 0x000fe20008000000 */
[----:B------:R-:W-:Y:S01]  /*f3a0*/  UMOV UR34, 0x40 ;  /* 0x0000004000227882 */ /* 0x000fe20000000000 */
[----:B------:R-:W-:Y:S01]  /*f3b0*/  UMOV UR36, UR20 ;  /* 0x0000001400247c82 */ /* 0x000fe20008000000 */
[----:B------:R-:W-:-:S02]  /*f3c0*/  UMOV UR37, UR21 ;  /* 0x0000001500257c82 */ /* 0x000fc40008000000 */
[----:B------:R-:W-:Y:S02]  /*f3d0*/  UIADD3 UR16, UR24, 0x6000, URZ ;  /* 0x0000600018107890 */ /* 0x000fe4000fffe03f */
[----:B------:R-:W-:Y:S02]  /*f3e0*/  UIADD3 UR17, UR24, 0x24000, URZ ;  /* 0x0002400018117890 */ /* 0x000fe4000fffe03f */
[----:B------:R-:W-:Y:S02]  /*f3f0*/  UIADD3 UR32, UR24, 0x8000, URZ ;  /* 0x0000800018207890 */ /* 0x000fe4000fffe03f */
[----:B------:R-:W-:Y:S01]  /*f400*/  UIADD3 UR24, UR24, 0xa000, URZ ;  /* 0x0000a00018187890 */ /* 0x000fe2000fffe03f */
[----:B------:R-:W-:Y:S02]  /*f410*/  UMOV UR35, UR19 ;  /* 0x0000001300237c82 */ /* 0x000fe40008000000 */
[----:B------:R-:W-:Y:S01]  /*f420*/  UMOV UR33, UR17 ;  /* 0x0000001100217c82 */ /* 0x000fe20008000000 */
[----:B------:R-:W-:Y:S01]  /*f430*/  UMOV UR26, 0x80 ;  /* 0x00000080001a7882 */ /* 0x000fe20000000000 */
[----:B------:R-:W-:Y:S01]  /*f440*/  UMOV UR28, UR20 ;  /* 0x00000014001c7c82 */ /* 0x000fe20008000000 */
[----:B------:R-:W-:Y:S01]  /*f450*/  UMOV UR29, UR21 ;  /* 0x00000015001d7c82 */ /* 0x000fe20008000000 */
[----:B------:R-:W-:Y:S01]  /*f460*/  UMOV UR27, UR19 ;  /* 0x00000013001b7c82 */ /* 0x000fe20008000000 */
[----:B------:R1:W-:Y:S01]  /*f470*/  UTMALDG.4D [UR16], [UR6], desc[UR8] ;  /* 0x00000810060075b4 */ /* 0x0003e20008019000 */
[----:B------:R-:W-:Y:S01]  /*f480*/  UMOV UR25, UR17 ;  /* 0x0000001100197c82 */ /* 0x000fe20008000000 */
[----:B------:R1:W-:Y:S01]  /*f490*/  UTMALDG.4D [UR32], [UR6], desc[UR8] ;  /* 0x00000820060075b4 */ /* 0x0003e20008019000 */
[----:B------:R1:W-:Y:S02]  /*f4a0*/  UTMALDG.4D [UR24], [UR6], desc[UR8] ;  /* 0x00000818060075b4 */ /* 0x0003e40008019000 */
[----:B-1----:R-:W-:Y:S01]  /*f4b0*/  NOP ;  /* 0x0000000000007918 */ /* 0x002fe20000000000 */
.L_x_78:
[----:B------:R-:W-:Y:S05]  /*f4c0*/  BSYNC B0 ;  /* 0x0000000000007941 */ /* 0x000fea0003800000 */
.L_x_77:
[----:B------:R-:W-:Y:S04]  /*f4d0*/  BSSY B0, `(.L_x_82) ;  /* 0x0000033000007945 */ /* 0x000fe80003800000 */
[----:B------:R-:W-:Y:S05]  /*f4e0*/  @!P3 BRA `(.L_x_83) ;  /* 0x0000000000c4b947 */ /* 0x000fea0003800000 */
[----:B------:R-:W1:Y:S01]  /*f4f0*/  S2R R6, SR_CgaCtaId ;  /* 0x0000000000067919 */ /* 0x000e620000008800 */
[----:B------:R-:W-:-:S04]  /*f500*/  MOV R5, 0x400 ;  /* 0x0000040000057802 */ /* 0x000fc80000000f00 */
[----:B-1----:R-:W-:Y:S01]  /*f510*/  LEA R7, R6, R5, 0x18 ;  /* 0x0000000506077211 */ /* 0x002fe200078ec0ff */
[----:B------:R-:W-:-:S04]  /*f520*/  IMAD.MOV.U32 R6, RZ, RZ, 0x1 ;  /* 0x00000001ff067424 */ /* 0x000fc800078e00ff */
[----:B------:R-:W-:Y:S01]  /*f530*/  IMAD R5, R4, 0x8, R7 ;  /* 0x0000000804057824 */ /* 0x000fe200078e0207 */
[----:B------:R-:W-:-:S04]  /*f540*/  SHF.L.U32 R6, R6, 0x1f, RZ ;  /* 0x0000001f06067819 */ /* 0x000fc800000006ff */
[----:B------:R-:W1:Y:S02]  /*f550*/  SYNCS.PHASECHK.TRANS64.TRYWAIT P0, [R5+URZ+0x24060], R6 ;  /* 0x02406006050075a7 */ /* 0x000e64000800017f */
[----:B-1----:R-:W-:Y:S05]  /*f560*/  @!P0 BRA `(.L_x_84) ;  /* 0x0000001000008947 */ /* 0x002fea0003800000 */
.L_x_113:
        /* <DEDUP_REMOVED lines=8> */
.L_x_85:
[----:B------:R-:W-:-:S04]  /*f5f0*/  LOP3.LUT P0, RZ, R0, 0x1f, RZ, 0xc0, !PT ;  /* 0x0000001f00ff7812 */ /* 0x000fc8000780c0ff */
[----:B------:R-:W-:-:S13]  /*f600*/  PLOP3.LUT P0, PT, P0, P2, PT, 0x2a, 0x0 ;  /* 0x000000000000781c */ /* 0x000fda0000704572 */
[----:B------:R-:W-:Y:S05]  /*f610*/  @P0 BRA `(.L_x_86) ;  /* 0x0000000000040947 */ /* 0x000fea0003800000 */
[----:B------:R-:W-:Y:S01]  /*f620*/  BPT.TRAP 0x1 ;  /* 0x000000040000795c */ /* 0x000fe20000300000 */
.L_x_86:
[----:B------:R-:W-:Y:S01]  /*f630*/  R2UR UR32, R4 ;  /* 0x00000000042072ca */ /* 0x000fe200000e0000 */
[----:B------:R-:W-:Y:S01]  /*f640*/  ULDC.64 UR6, c[0x0][0x198] ;  /* 0x0000660000067ab9 */ /* 0x000fe20000000a00 */
[----:B------:R-:W-:Y:S01]  /*f650*/  R2UR UR5, R7 ;  /* 0x00000000070572ca */ /* 0x000fe200000e0000 */
[----:B------:R-:W-:Y:S01]  /*f660*/  UIADD3 UR6, UP0, UR6, 0xf0, URZ ;  /* 0x000000f006067890 */ /* 0x000fe2000ff1e03f */
[----:B------:R-:W-:Y:S01]  /*f670*/  R2UR UR35, R8 ;  /* 0x00000000082372ca */ /* 0x000fe200000e0000 */
[----:B------:R-:W-:Y:S01]  /*f680*/  UMOV UR8, 0x0 ;  /* 0x0000000000087882 */ /* 0x000fe20000000000 */
[----:B------:R-:W-:Y:S01]  /*f690*/  R2UR UR33, R5 ;  /* 0x00000000052172ca */ /* 0x000fe200000e0000 */
[----:B------:R-:W-:Y:S01]  /*f6a0*/  UIADD3.X UR7, URZ, UR7, URZ, UP0, !UPT ;  /* 0x000000073f077290 */ /* 0x000fe200087fe43f */
[----:B------:R-:W-:Y:S01]  /*f6b0*/  UMOV UR9, 0x10000000 ;  /* 0x1000000000097882 */ /* 0x000fe20000000000 */
[----:B------:R-:W-:Y:S01]  /*f6c0*/  UMOV UR34, URZ ;  /* 0x0000003f00227c82 */ /* 0x000fe20008000000 */
[----:B------:R-:W-:Y:S01]  /*f6d0*/  UMOV UR36, UR20 ;  /* 0x0000001400247c82 */ /* 0x000fe20008000000 */
[----:B------:R-:W-:Y:S01]  /*f6e0*/  UMOV UR37, UR21 ;  /* 0x0000001500257c82 */ /* 0x000fe20008000000 */
[----:B------:R-:W-:Y:S01]  /*f6f0*/  UMOV UR26, 0x40 ;  /* 0x00000040001a7882 */ /* 0x000fe20000000000 */
[----:B------:R-:W-:-:S02]  /*f700*/  UMOV UR28, UR20 ;  /* 0x00000014001c7c82 */ /* 0x000fc40008000000 */
[----:B------:R-:W-:Y:S02]  /*f710*/  UIMAD UR32, UR32, 0x3000, UR5 ;  /* 0x00003000202078a4 */ /* 0x000fe4000f8e0205 */
[----:B------:R-:W-:Y:S02]  /*f720*/  UIADD3 UR35, UR11, UR35, URZ ;  /* 0x000000230b237290 */ /* 0x000fe4000fffe03f */
[----:B------:R-:W-:Y:S02]  /*f730*/  UIADD3 UR33, UR33, 0x24050, URZ ;  /* 0x0002405021217890 */ /* 0x000fe4000fffe03f */
[----:B------:R-:W-:Y:S02]  /*f740*/  UIADD3 UR24, UR32, 0x1000, URZ ;  /* 0x0000100020187890 */ /* 0x000fe4000fffe03f */
[----:B------:R-:W-:Y:S01]  /*f750*/  UIADD3 UR16, UR32, 0x2000, URZ ;  /* 0x0000200020107890 */ /* 0x000fe2000fffe03f */
[----:B------:R-:W-:Y:S02]  /*f760*/  UMOV UR29, UR21 ;  /* 0x00000015001d7c82 */ /* 0x000fe40008000000 */
[----:B------:R-:W-:Y:S01]  /*f770*/  UMOV UR25, UR33 ;  /* 0x0000002100197c82 */ /* 0x000fe20008000000 */
[----:B------:R-:W-:Y:S01]  /*f780*/  UMOV UR27, UR35 ;  /* 0x00000023001b7c82 */ /* 0x000fe20008000000 */
[----:B------:R-:W-:Y:S01]  /*f790*/  UMOV UR18, 0x80 ;  /* 0x0000008000127882 */ /* 0x000fe20000000000 */
[----:B------:R-:W-:Y:S01]  /*f7a0*/  UMOV UR17, UR33 ;  /* 0x0000002100117c82 */ /* 0x000fe20008000000 */
[----:B------:R1:W-:Y:S01]  /*f7b0*/  UTMALDG.4D [UR32], [UR6], desc[UR8] ;  /* 0x00000820060075b4 */ /* 0x0003e20008019000 */
[----:B------:R-:W-:Y:S01]  /*f7c0*/  UMOV UR19, UR35 ;  /* 0x0000002300137c82 */ /* 0x000fe20008000000 */
[----:B------:R1:W-:Y:S01]  /*f7d0*/  UTMALDG.4D [UR24], [UR6], desc[UR8] ;  /* 0x00000818060075b4 */ /* 0x0003e20008019000 */
[----:B------:R1:W-:Y:S02]  /*f7e0*/  UTMALDG.4D [UR16], [UR6], desc[UR8] ;  /* 0x00000810060075b4 */ /* 0x0003e40008019000 */
[----:B-1----:R-:W-:Y:S01]  /*f7f0*/  NOP ;  /* 0x0000000000007918 */ /* 0x002fe20000000000 */
.L_x_83:
[----:B------:R-:W-:Y:S05]  /*f800*/  BSYNC B0 ;  /* 0x0000000000007941 */ /* 0x000fea0003800000 */
.L_x_82:
[----:B------:R-:W-:Y:S01]  /*f810*/  BSSY B0, `(.L_x_87) ;  /* 0x0000027000007945 */ /* 0x000fe20003800000 */
[----:B------:R-:W-:-:S03]  /*f820*/  MOV R8, RZ ;  /* 0x000000ff00087202 */ /* 0x000fc60000000f00 */
[----:B------:R-:W-:Y:S05]  /*f830*/  @!P4 BRA `(.L_x_88) ;  /* 0x000000000090c947 */ /* 0x000fea0003800000 */
[----:B------:R-:W1:Y:S01]  /*f840*/  S2R R5, SR_CgaCtaId ;  /* 0x0000000000057919 */ /* 0x000e620000008800 */
[----:B------:R-:W-:Y:S01]  /*f850*/  MOV R4, 0x400 ;  /* 0x0000040000047802 */ /* 0x000fe20000000f00 */
[----:B------:R-:W-:-:S05]  /*f860*/  IMAD.MOV.U32 R7, RZ, RZ, 0x1 ;  /* 0x00000001ff077424 */ /* 0x000fca00078e00ff */
[----:B------:R-:W-:Y:S02]  /*f870*/  SHF.L.U32 R7, R7, 0x1f, RZ ;  /* 0x0000001f07077819 */ /* 0x000fe400000006ff */
[----:B-1----:R-:W-:-:S05]  /*f880*/  LEA R5, R5, R4, 0x18 ;  /* 0x0000000405057211 */ /* 0x002fca00078ec0ff */
[----:B------:R-:W-:-:S04]  /*f890*/  IMAD R4, R2, 0x8, R5 ;  /* 0x0000000802047824 */ /* 0x000fc800078e0205 */
[----:B------:R-:W1:Y:S02]  /*f8a0*/  SYNCS.PHASECHK.TRANS64.TRYWAIT P0, [R4+URZ+0x24028], R7 ;  /* 0x02402807040075a7 */ /* 0x000e64000800017f */
[----:B-1----:R-:W-:Y:S05]  /*f8b0*/  @!P0 BRA `(.L_x_89) ;  /* 0x0000000c00408947 */ /* 0x002fea0003800000 */
.L_x_114:
        /* <DEDUP_REMOVED lines=8> */
.L_x_90:
[----:B------:R-:W-:-:S04]  /*f940*/  LOP3.LUT P0, RZ, R0, 0x1f, RZ, 0xc0, !PT ;  /* 0x0000001f00ff7812 */ /* 0x000fc8000780c0ff */
[----:B------:R-:W-:-:S13]  /*f950*/  PLOP3.LUT P0, PT, P0, P2, PT, 0x2a, 0x0 ;  /* 0x000000000000781c */ /* 0x000fda0000704572 */
[----:B------:R-:W-:Y:S05]  /*f960*/  @P0 BRA `(.L_x_91) ;  /* 0x0000000000040947 */ /* 0x000fea0003800000 */
[----:B------:R-:W-:Y:S01]  /*f970*/  BPT.TRAP 0x1 ;  /* 0x000000040000795c */ /* 0x000fe20000300000 */
.L_x_91:
[----:B------:R-:W-:Y:S01]  /*f980*/  IMAD R5, R2, 0x6000, R5 ;  /* 0x0000600002057824 */ /* 0x000fe200078e0205 */
[----:B------:R-:W-:Y:S01]  /*f990*/  R2UR UR17, R4 ;  /* 0x00000000041172ca */ /* 0x000fe200000e0000 */
[----:B------:R-:W-:Y:S01]  /*f9a0*/  ULDC.64 UR6, c[0x0][0x198] ;  /* 0x0000660000067ab9 */ /* 0x000fe20000000a00 */
[----:B------:R-:W-:Y:S01]  /*f9b0*/  UMOV UR8, 0x0 ;  /* 0x0000000000087882 */ /* 0x000fe20000000000 */
[----:B------:R-:W-:Y:S01]  /*f9c0*/  UIADD3 UR6, UP0, UR6, 0x2f0, URZ ;  /* 0x000002f006067890 */ /* 0x000fe2000ff1e03f */
[----:B------:R-:W-:Y:S01]  /*f9d0*/  R2UR UR16, R5 ;  /* 0x00000000051072ca */ /* 0x000fe200000e0000 */
[----:B------:R-:W-:Y:S01]  /*f9e0*/  UMOV UR9, 0x10000000 ;  /* 0x1000000000097882 */ /* 0x000fe20000000000 */
[----:B------:R-:W-:Y:S01]  /*f9f0*/  UMOV UR18, URZ ;  /* 0x0000003f00127c82 */ /* 0x000fe20008000000 */
[----:B------:R-:W-:Y:S01]  /*fa00*/  UIADD3.X UR7, URZ, UR7, URZ, UP0, !UPT ;  /* 0x000000073f077290 */ /* 0x000fe200087fe43f */
[----:B------:R-:W-:Y:S01]  /*fa10*/  VIADD R2, R2, 0x1 ;  /* 0x0000000102027836 */ /* 0x000fe20000000000 */
[----:B------:R-:W-:Y:S01]  /*fa20*/  UMOV UR19, URZ ;  /* 0x0000003f00137c82 */ /* 0x000fe20008000000 */
[----:B------:R-:W-:-:S03]  /*fa30*/  IMAD.MOV.U32 R8, RZ, RZ, 0x1 ;  /* 0x00000001ff087424 */ /* 0x000fc600078e00ff */
[----:B------:R-:W-:-:S04]  /*fa40*/  UIADD3 UR17, UR17, 0x24000, URZ ;  /* 0x0002400011117890 */ /* 0x000fc8000fffe03f */
[----:B------:R-:W-:-:S09]  /*fa50*/  UIADD3 UR16, UR16, 0x6000, URZ ;  /* 0x0000600010107890 */ /* 0x000fd2000fffe03f */
[----:B------:R1:W-:Y:S02]  /*fa60*/  UTMALDG.4D [UR16], [UR6], desc[UR8] ;  /* 0x00000810060075b4 */ /* 0x0003e40008019000 */
[----:B-1----:R-:W-:Y:S01]  /*fa70*/  NOP ;  /* 0x0000000000007918 */ /* 0x002fe20000000000 */
.L_x_88:
[----:B------:R-:W-:Y:S05]  /*fa80*/  BSYNC B0 ;  /* 0x0000000000007941 */ /* 0x000fea0003800000 */
.L_x_87:
[----:B------:R-:W-:-:S13]  /*fa90*/  ISETP.GE.AND P0, PT, R3, 0x81, PT ;  /* 0x000000810300780c */ /* 0x000fda0003f06270 */
[----:B------:R-:W-:Y:S05]  /*faa0*/  @!P0 EXIT ;  /* 0x000000000000894d */ /* 0x000fea0003800000 */
[----:B------:R-:W-:Y:S01]  /*fab0*/  VIADD R3, R3, 0x7f ;  /* 0x0000007f03037836 */ /* 0x000fe20000000000 */
[----:B------:R-:W-:Y:S01]  /*fac0*/  LOP3.LUT P0, RZ, R0, 0x1f, RZ, 0xc0, !PT ;  /* 0x0000001f00ff7812 */ /* 0x000fe2000780c0ff */
[----:B------:R-:W-:Y:S03]  /*fad0*/  BSSY B0, `(.L_x_92) ;  /* 0x0000068000007945 */ /* 0x000fe60003800000 */
[----:B------:R-:W-:Y:S02]  /*fae0*/  SHF.R.S32.HI R0, RZ, 0x1f, R3 ;  /* 0x0000001fff007819 */ /* 0x000fe40000011403 */
[----:B------:R-:W-:Y:S02]  /*faf0*/  PLOP3.LUT P0, PT, P0, P2, PT, 0x2a, 0x0 ;  /* 0x000000000000781c */ /* 0x000fe40000704572 */
[----:B------:R-:W-:Y:S01]  /*fb00*/  LEA.HI R0, R0, R3, RZ, 0x7 ;  /* 0x0000000300007211 */ /* 0x000fe200078f38ff */
[----:B------:R-:W-:-:S03]  /*fb10*/  IMAD.U32 R3, RZ, RZ, UR4 ;  /* 0x00000004ff037e24 */ /* 0x000fc6000f8e00ff */
[----:B------:R-:W-:Y:S02]  /*fb20*/  SHF.R.S32.HI R4, RZ, 0x7, R0 ;  /* 0x00000007ff047819 */ /* 0x000fe40000011400 */
[----:B------:R-:W-:Y:S01]  /*fb30*/  LOP3.LUT R0, R3, 0x2, RZ, 0xfc, !PT ;  /* 0x0000000203007812 */ /* 0x000fe200078efcff */
[----:B------:R-:W-:Y:S02]  /*fb40*/  IMAD.MOV.U32 R3, RZ, RZ, 0x1 ;  /* 0x00000001ff037424 */ /* 0x000fe400078e00ff */
[----:B------:R-:W-:-:S07]  /*fb50*/  IMAD.SHL.U32 R4, R4, 0x2, RZ ;  /* 0x0000000204047824 */ /* 0x000fce00078e00ff */
.L_x_103:
[----:B------:R-:W-:Y:S04]  /*fb60*/  BSSY B1, `(.L_x_93) ;  /* 0x0000033000017945 */ /* 0x000fe80003800000 */
[----:B------:R-:W-:Y:S05]  /*fb70*/  @!P3 BRA `(.L_x_94) ;  /* 0x0000000000c4b947 */ /* 0x000fea0003800000 */
[----:B------:R-:W1:Y:S01]  /*fb80*/  S2R R6, SR_CgaCtaId ;  /* 0x0000000000067919 */ /* 0x000e620000008800 */
[----:B------:R-:W-:-:S04]  /*fb90*/  MOV R5, 0x400 ;  /* 0x0000040000057802 */ /* 0x000fc80000000f00 */
[----:B-1----:R-:W-:Y:S02]  /*fba0*/  LEA R7, R6, R5, 0x18 ;  /* 0x0000000506077211 */ /* 0x002fe400078ec0ff */
[----:B------:R-:W-:Y:S02]  /*fbb0*/  SHF.L.U32 R5, R3, 0x1f, RZ ;  /* 0x0000001f03057819 */ /* 0x000fe400000006ff */
[----:B------:R-:W-:-:S04]  /*fbc0*/  LEA R6, R2, R7, 0x3 ;  /* 0x0000000702067211 */ /* 0x000fc800078e18ff */
[----:B------:R-:W1:Y:S02]  /*fbd0*/  SYNCS.PHASECHK.TRANS64.TRYWAIT P4, [R6+URZ+0x24028], R5 ;  /* 0x02402805060075a7 */ /* 0x000e64000808017f */
[----:B-1----:R-:W-:Y:S05]  /*fbe0*/  @!P4 BRA `(.L_x_95) ;  /* 0x000000080088c947 */ /* 0x002fea0003800000 */
.L_x_115:
[----:B-1----:R-:W-:-:S04]  /*fbf0*/  @P2 IMAD.MOV.U32 R5, RZ, RZ, 0x6000 ;  /* 0x00006000ff052424 */ /* 0x002fc800078e00ff */
[----:B------:R1:W-:Y:S02]  /*fc00*/  @P2 SYNCS.ARRIVE.TRANS64 RZ, [R6+URZ+0x24000], R5 ;  /* 0x0240000506ff29a7 */ /* 0x0003e4000800003f */
[----:B-1----:R-:W-:-:S04]  /*fc10*/  PRMT R5, R0, 0x9910, RZ ;  /* 0x0000991000057816 */ /* 0x002fc800000000ff */
[----:B------:R-:W-:-:S13]  /*fc20*/  ISETP.NE.AND P4, PT, R5, 0x2, PT ;  /* 0x000000020500780c */ /* 0x000fda0003f85270 */
[----:B------:R-:W-:Y:S05]  /*fc30*/  @P4 BRA `(.L_x_96) ;  /* 0x0000000000044947 */ /* 0x000fea0003800000 */
[----:B------:R-:W-:Y:S01]  /*fc40*/  BPT.TRAP 0x1 ;  /* 0x000000040000795c */ /* 0x000fe20000300000 */
.L_x_96:
[----:B------:R-:W-:Y:S05]  /*fc50*/  @P0 BRA `(.L_x_97) ;  /* 0x0000000000040947 */ /* 0x000fea0003800000 */
[----:B------:R-:W-:Y:S01]  /*fc60*/  BPT.TRAP 0x1 ;  /* 0x000000040000795c */ /* 0x000fe20000300000 */
.L_x_97:
[----:B------:R-:W-:Y:S01]  /*fc70*/  IMAD R7, R2, 0x6000, R7 ;  /* 0x0000600002077824 */ /* 0x000fe200078e0207 */
[----:B------:R-:W-:Y:S01]  /*fc80*/  R2UR UR17, R6 ;  /* 0x00000000061172ca */ /* 0x000fe200000e0000 */
[----:B------:R-:W-:Y:S01]  /*fc90*/  ULDC.64 UR6, c[0x0][0x198] ;  /* 0x0000660000067ab9 */ /* 0x000fe20000000a00 */
[----:B------:R-:W-:Y:S01]  /*fca0*/  R2UR UR19, R8 ;  /* 0x00000000081372ca */ /* 0x000fe200000e0000 */
[----:B------:R-:W-:Y:S01]  /*fcb0*/  UIADD3 UR6, UP0, UR6, 0x1f0, URZ ;  /* 0x000001f006067890 */ /* 0x000fe2000ff1e03f */
[----:B------:R-:W-:Y:S01]  /*fcc0*/  R2UR UR24, R7 ;  /* 0x00000000071872ca */ /* 0x000fe200000e0000 */
[----:B------:R-:W-:Y:S01]  /*fcd0*/  UMOV UR8, 0x0 ;  /* 0x0000000000087882 */ /* 0x000fe20000000000 */
[----:B------:R-:W-:Y:S01]  /*fce0*/  UMOV UR9, 0x10000000 ;  /* 0x1000000000097882 */ /* 0x000fe20000000000 */
[----:B------:R-:W-:Y:S01]  /*fcf0*/  UIADD3.X UR7, URZ, UR7, URZ, UP0, !UPT ;  /* 0x000000073f077290 */ /* 0x000fe200087fe43f */
[----:B------:R-:W-:Y:S01]  /*fd00*/  VIADD R5, R2, 0x1 ;  /* 0x0000000102057836 */ /* 0x000fe20000000000 */
[----:B------:R-:W-:Y:S01]  /*fd10*/  UMOV UR18, URZ ;  /* 0x0000003f00127c82 */ /* 0x000fe20008000000 */
[----:B------:R-:W-:Y:S01]  /*fd20*/  UMOV UR34, 0x40 ;  /* 0x0000004000227882 */ /* 0x000fe20000000000 */
[----:B------:R-:W-:Y:S01]  /*fd30*/  UMOV UR36, UR20 ;  /* 0x0000001400247c82 */ /* 0x000fe20008000000 */
[----:B------:R-:W-:Y:S01]  /*fd40*/  UMOV UR37, UR21 ;  /* 0x0000001500257c82 */ /* 0x000fe20008000000 */
[----:B------:R-:W-:Y:S01]  /*fd50*/  UIADD3 UR17, UR17, 0x24000, URZ ;  /* 0x0002400011117890 */ /* 0x000fe2000fffe03f */
[----:B------:R-:W-:Y:S01]  /*fd60*/  ISETP.NE.AND P4, PT, R5, 0x5, PT ;  /* 0x000000050500780c */ /* 0x000fe20003f85270 */
[----:B------:R-:W-:-:S02]  /*fd70*/  USHF.L.U32 UR19, UR19, 0x7, URZ ;  /* 0x0000000713137899 */ /* 0x000fc4000800063f */
[----:B------:R-:W-:Y:S01]  /*fd80*/  UIADD3 UR16, UR24, 0x6000, URZ ;  /* 0x0000600018107890 */ /* 0x000fe2000fffe03f */
[----:B------:R-:W-:Y:S01]  /*fd90*/  SEL R2, RZ, 0x1, P4 ;  /* 0x00000001ff027807 */ /* 0x000fe20002000000 */
[----:B------:R-:W-:Y:S02]  /*fda0*/  UIADD3 UR32, UR24, 0x8000, URZ ;  /* 0x0000800018207890 */ /* 0x000fe4000fffe03f */
[----:B------:R-:W-:Y:S01]  /*fdb0*/  UIADD3 UR24, UR24, 0xa000, URZ ;  /* 0x0000a00018187890 */ /* 0x000fe2000fffe03f */
[----:B------:R-:W-:Y:S01]  /*fdc0*/  LOP3.LUT R3, R3, R2, RZ, 0x3c, !PT ;  /* 0x0000000203037212 */ /* 0x000fe200078e3cff */
[----:B------:R-:W-:Y:S01]  /*fdd0*/  UMOV UR33, UR17 ;  /* 0x0000001100217c82 */ /* 0x000fe20008000000 */
[----:B------:R-:W-:Y:S01]  /*fde0*/  UMOV UR35, UR19 ;  /* 0x0000001300237c82 */ /* 0x000fe20008000000 */
[----:B------:R-:W-:Y:S01]  /*fdf0*/  UMOV UR26, 0x80 ;  /* 0x00000080001a7882 */ /* 0x000fe20000000000 */
[----:B------:R-:W-:Y:S01]  /*fe00*/  UMOV UR28, UR20 ;  /* 0x00000014001c7c82 */ /* 0x000fe20008000000 */
[----:B------:R-:W-:Y:S01]  /*fe10*/  UMOV UR29, UR21 ;  /* 0x00000015001d7c82 */ /* 0x000fe20008000000 */
[----:B------:R-:W-:Y:S01]  /*fe20*/  UMOV UR25, UR17 ;  /* 0x0000001100197c82 */ /* 0x000fe20008000000 */
[----:B------:R-:W-:Y:S01]  /*fe30*/  UMOV UR27, UR19 ;  /* 0x00000013001b7c82 */ /* 0x000fe20008000000 */
[----:B------:R1:W-:Y:S01]  /*fe40*/  UTMALDG.4D [UR16], [UR6], desc[UR8] ;  /* 0x00000810060075b4 */ /* 0x0003e20008019000 */
[----:B------:R-:W-:Y:S01]  /*fe50*/  SEL R2, R5, RZ, P4 ;  /* 0x000000ff05027207 */ /* 0x000fe20002000000 */
[----:B------:R1:W-:Y:S01]  /*fe60*/  UTMALDG.4D [UR32], [UR6], desc[UR8] ;  /* 0x00000820060075b4 */ /* 0x0003e20008019000 */
[----:B------:R1:W-:Y:S02]  /*fe70*/  UTMALDG.4D [UR24], [UR6], desc[UR8] ;  /* 0x00000818060075b4 */ /* 0x0003e40008019000 */
[----:B-1----:R-:W-:-:S03]  /*fe80*/  NOP ;  /* 0x0000000000007918 */ /* 0x002fc60000000000 */
.L_x_94:
[----:B------:R-:W-:Y:S05]  /*fe90*/  BSYNC B1 ;  /* 0x0000000000017941 */ /* 0x000fea0003800000 */
.L_x_93:
[----:B------:R-:W-:Y:S01]  /*fea0*/  ISETP.LT.OR P4, PT, R4, 0x4, !P3 ;  /* 0x000000040400780c */ /* 0x000fe20005f81670 */
[----:B------:R-:W-:-:S12]  /*feb0*/  BSSY B1, `(.L_x_98) ;  /* 0x0000026000017945 */ /* 0x000fd80003800000 */
[----:B------:R-:W-:Y:S05]  /*fec0*/  @P4 BRA `(.L_x_99) ;  /* 0x0000000000904947 */ /* 0x000fea0003800000 */
[----:B------:R-:W1:Y:S01]  /*fed0*/  S2R R6, SR_CgaCtaId ;  /* 0x0000000000067919 */ /* 0x000e620000008800 */
[----:B------:R-:W-:Y:S02]  /*fee0*/  MOV R5, 0x400 ;  /* 0x0000040000057802 */ /* 0x000fe40000000f00 */
[----:B------:R-:W-:Y:S02]  /*fef0*/  SHF.L.U32 R7, R3, 0x1f, RZ ;  /* 0x0000001f03077819 */ /* 0x000fe400000006ff */
[----:B-1----:R-:W-:-:S05]  /*ff00*/  LEA R5, R6, R5, 0x18 ;  /* 0x0000000506057211 */ /* 0x002fca00078ec0ff */
[----:B------:R-:W-:-:S04]  /*ff10*/  IMAD R6, R2, 0x8, R5 ;  /* 0x0000000802067824 */ /* 0x000fc800078e0205 */
[----:B------:R-:W1:Y:S02]  /*ff20*/  SYNCS.PHASECHK.TRANS64.TRYWAIT P4, [R6+URZ+0x24028], R7 ;  /* 0x02402807060075a7 */ /* 0x000e64000808017f */
[----:B-1----:R-:W-:Y:S05]  /*ff30*/  @!P4 BRA `(.L_x_100) ;  /* 0x0000000400c8c947 */ /* 0x002fea0003800000 */
.L_x_116:
[----:B-1----:R-:W-:-:S04]  /*ff40*/  @P1 IMAD.MOV.U32 R7, RZ, RZ, 0x6000 ;  /* 0x00006000ff071424 */ /* 0x002fc800078e00ff */
[----:B------:R1:W-:Y:S02]  /*ff50*/  @P1 SYNCS.ARRIVE.TRANS64 RZ, [R6+URZ+0x24000], R7 ;  /* 0x0240000706ff19a7 */ /* 0x0003e4000800003f */
[----:B-1----:R-:W-:-:S04]  /*ff60*/  PRMT R7, R0, 0x9910, RZ ;  /* 0x0000991000077816 */ /* 0x002fc800000000ff */
[----:B------:R-:W-:-:S13]  /*ff70*/  ISETP.NE.AND P4, PT, R7, 0x2, PT ;  /* 0x000000020700780c */ /* 0x000fda0003f85270 */
[----:B------:R-:W-:Y:S05]  /*ff80*/  @P4 BRA `(.L_x_101) ;  /* 0x0000000000044947 */ /* 0x000fea0003800000 */
[----:B------:R-:W-:Y:S01]  /*ff90*/  BPT.TRAP 0x1 ;  /* 0x000000040000795c */ /* 0x000fe20000300000 */
.L_x_101:
[----:B------:R-:W-:Y:S05]  /*ffa0*/  @P0 BRA `(.L_x_102) ;  /* 0x0000000000040947 */ /* 0x000fea0003800000 */
[----:B------:R-:W-:Y:S01]  /*ffb0*/  BPT.TRAP 0x1 ;  /* 0x000000040000795c */ /* 0x000fe20000300000 */
.L_x_102:
        /* <DEDUP_REMOVED lines=11> */
[----:B------:R-:W-:-:S03]  /*10070*/  VIADD R8, R8, 0x1 ;  /* 0x0000000108087836 */ /* 0x000fc60000000000 */
[----:B------:R-:W-:Y:S01]  /*10080*/  UIADD3 UR17, UR17, 0x24000, URZ ;  /* 0x0002400011117890 */ /* 0x000fe2000fffe03f */
[C---:B------:R-:W-:Y:S01]  /*10090*/  ISETP.NE.AND P4, PT, R2.reuse, 0x5, PT ;  /* 0x000000050200780c */ /* 0x040fe20003f85270 */
[----:B------:R-:W-:Y:S02]  /*100a0*/  USHF.L.U32 UR18, UR18, 0x7, URZ ;  /* 0x0000000712127899 */ /* 0x000fe4000800063f */
[----:B------:R-:W-:Y:S01]  /*100b0*/  UIADD3 UR16, UR16, 0x6000, URZ ;  /* 0x0000600010107890 */ /* 0x000fe2000fffe03f */
[----:B------:R-:W-:Y:S02]  /*100c0*/  SEL R6, RZ, 0x1, P4 ;  /* 0x00000001ff067807 */ /* 0x000fe40002000000 */
[----:B------:R-:W-:Y:S02]  /*100d0*/  SEL R2, R2, RZ, P4 ;  /* 0x000000ff02027207 */ /* 0x000fe40002000000 */
[----:B------:R-:W-:-:S04]  /*100e0*/  LOP3.LUT R3, R3, R6, RZ, 0x3c, !PT ;  /* 0x0000000603037212 */ /* 0x000fc800078e3cff */
[----:B------:R1:W-:Y:S02]  /*100f0*/  UTMALDG.4D [UR16], [UR6], desc[UR8] ;  /* 0x00000810060075b4 */ /* 0x0003e40008019000 */
[----:B-1----:R-:W-:Y:S01]  /*10100*/  NOP ;  /* 0x0000000000007918 */ /* 0x002fe20000000000 */
.L_x_99:
[----:B------:R-:W-:Y:S05]  /*10110*/  BSYNC B1 ;  /* 0x0000000000017941 */ /* 0x000fea0003800000 */
.L_x_98:
[C---:B------:R-:W-:Y:S01]  /*10120*/  ISETP.GT.AND P4, PT, R4.reuse, 0x4, PT ;  /* 0x000000040400780c */ /* 0x040fe20003f84270 */
[----:B------:R-:W-:-:S12]  /*10130*/  VIADD R4, R4, 0xfffffffe ;  /* 0xfffffffe04047836 */ /* 0x000fd80000000000 */
[----:B------:R-:W-:Y:S05]  /*10140*/  @P4 BRA `(.L_x_103) ;  /* 0xfffffff800844947 */ /* 0x000fea000383ffff */
[----:B------:R-:W-:Y:S05]  /*10150*/  BSYNC B0 ;  /* 0x0000000000007941 */ /* 0x000fea0003800000 */
.L_x_92:
[----:B------:R-:W-:Y:S05]  /*10160*/  EXIT ;  /* 0x000000000000794d */ /* 0x000fea0003800000 */
.L_x_15:
[----:B--2---:R-:W-:-:S04]  /*10170*/  IMAD.U32 R3, RZ, RZ, UR8 ;  /* 0x00000008ff037e24 */ /* 0x004fc8000f8e00ff */
[----:B------:R2:W3:Y:S03]  /*10180*/  SYNCS.PHASECHK.TRANS64.TRYWAIT P1, [R3+URZ+0x24050], R4 ;  /* 0x02405004030075a7 */ /* 0x0004e6000802017f */
[----:B---3--:R-:W-:Y:S05]  /*10190*/  @!P1 NANOSLEEP.SYNCS 0x989680 ;  /* 0x009896800000995d */ /* 0x008fea0003900000 */
[----:B------:R-:W3:Y:S02]  /*101a0*/  @!P1 SYNCS.PHASECHK.TRANS64 P1, [R3+URZ+0x24050], R4 ;  /* 0x02405004030095a7 */ /* 0x000ee4000802007f */
[----:B---3--:R-:W-:Y:S05]  /*101b0*/  @!P1 BRA `(.L_x_15) ;  /* 0xfffffffc00ec9947 */ /* 0x008fea000383ffff */
[----:B------:R-:W-:Y:S05]  /*101c0*/  BRA `(.L_x_104) ;  /* 0xffffff0c00007947 */ /* 0x000fea000383ffff */
.L_x_17:
[----:B--2---:R-:W-:-:S04]  /*101d0*/  IMAD.U32 R3, RZ, RZ, UR36 ;  /* 0x00000024ff037e24 */ /* 0x004fc8000f8e00ff */
[----:B------:R2:W3:Y:S03]  /*101e0*/  SYNCS.PHASECHK.TRANS64.TRYWAIT P1, [R3+URZ+0x24000], R6 ;  /* 0x02400006030075a7 */ /* 0x0004e6000802017f */
[----:B---3--:R-:W-:Y:S05]  /*101f0*/  @!P1 NANOSLEEP.SYNCS 0x989680 ;  /* 0x009896800000995d */ /* 0x008fea0003900000 */
[----:B------:R-:W3:Y:S02]  /*10200*/  @!P1 SYNCS.PHASECHK.TRANS64 P1, [R3+URZ+0x24000], R6 ;  /* 0x02400006030095a7 */ /* 0x000ee4000802007f */
[----:B---3--:R-:W-:Y:S05]  /*10210*/  @!P1 BRA `(.L_x_17) ;  /* 0xfffffffc00ec9947 */ /* 0x008fea000383ffff */
[----:B------:R-:W-:Y:S05]  /*10220*/  BRA `(.L_x_105) ;  /* 0xffffff0c00087947 */ /* 0x000fea000383ffff */
.L_x_18:
[----:B--2---:R-:W-:-:S04]  /*10230*/  MOV R3, UR32 ;  /* 0x0000002000037c02 */ /* 0x004fc80008000f00 */
[----:B------:R2:W3:Y:S03]  /*10240*/  SYNCS.PHASECHK.TRANS64.TRYWAIT P1, [R3+URZ+-0x8], R2 ;  /* 0xfffff802030075a7 */ /* 0x0004e6000802017f */
[----:B---3--:R-:W-:Y:S05]  /*10250*/  @!P1 NANOSLEEP.SYNCS 0x989680 ;  /* 0x009896800000995d */ /* 0x008fea0003900000 */
[----:B------:R-:W3:Y:S02]  /*10260*/  @!P1 SYNCS.PHASECHK.TRANS64 P1, [R3+URZ+-0x8], R2 ;  /* 0xfffff802030095a7 */ /* 0x000ee4000802007f */
[----:B---3--:R-:W-:Y:S05]  /*10270*/  @!P1 BRA `(.L_x_18) ;  /* 0xfffffffc00ec9947 */ /* 0x008fea000383ffff */
[----:B------:R-:W-:Y:S05]  /*10280*/  BRA `(.L_x_106) ;  /* 0xffffff0c00047947 */ /* 0x000fea000383ffff */
.L_x_20:
[----:B-1----:R-:W-:-:S04]  /*10290*/  IMAD.U32 R15, RZ, RZ, UR36 ;  /* 0x00000024ff0f7e24 */ /* 0x002fc8000f8e00ff */
[----:B------:R1:W2:Y:S03]  /*102a0*/  SYNCS.PHASECHK.TRANS64.TRYWAIT P2, [R15+URZ+0x24008], R6 ;  /* 0x024008060f0075a7 */ /* 0x0002a6000804017f */
[----:B--2---:R-:W-:Y:S05]  /*102b0*/  @!P2 NANOSLEEP.SYNCS 0x989680 ;  /* 0x009896800000a95d */ /* 0x004fea0003900000 */
[----:B------:R-:W2:Y:S02]  /*102c0*/  @!P2 SYNCS.PHASECHK.TRANS64 P2, [R15+URZ+0x24008], R6 ;  /* 0x024008060f00a5a7 */ /* 0x000ea4000804007f */
[----:B--2---:R-:W-:Y:S05]  /*102d0*/  @!P2 BRA `(.L_x_20) ;  /* 0xfffffffc00eca947 */ /* 0x004fea000383ffff */
[----:B------:R-:W-:Y:S05]  /*102e0*/  BRA `(.L_x_107) ;  /* 0xffffff4800807947 */ /* 0x000fea000383ffff */
.L_x_25:
[----:B-1----:R-:W-:-:S04]  /*102f0*/  IMAD.U32 R8, RZ, RZ, UR7 ;  /* 0x00000007ff087e24 */ /* 0x002fc8000f8e00ff */
[----:B------:R1:W2:Y:S03]  /*10300*/  SYNCS.PHASECHK.TRANS64.TRYWAIT P3, [R8+URZ+0x24000], R7 ;  /* 0x02400007080075a7 */ /* 0x0002a6000806017f */
[----:B--2---:R-:W-:Y:S05]  /*10310*/  @!P3 NANOSLEEP.SYNCS 0x989680 ;  /* 0x009896800000b95d */ /* 0x004fea0003900000 */
[----:B------:R-:W2:Y:S02]  /*10320*/  @!P3 SYNCS.PHASECHK.TRANS64 P3, [R8+URZ+0x24000], R7 ;  /* 0x024000070800b5a7 */ /* 0x000ea4000806007f */
[----:B--2---:R-:W-:Y:S05]  /*10330*/  @!P3 BRA `(.L_x_25) ;  /* 0xfffffffc00ecb947 */ /* 0x004fea000383ffff */
[----:B------:R-:W-:Y:S05]  /*10340*/  BRA `(.L_x_108) ;  /* 0xffffff4c00387947 */ /* 0x000fea000383ffff */
.L_x_29:
[----:B-1----:R-:W-:-:S04]  /*10350*/  IMAD.U32 R14, RZ, RZ, UR5 ;  /* 0x00000005ff0e7e24 */ /* 0x002fc8000f8e00ff */
[----:B------:R1:W2:Y:S03]  /*10360*/  SYNCS.PHASECHK.TRANS64.TRYWAIT P3, [R14+URZ+0x24000], R21 ;  /* 0x024000150e0075a7 */ /* 0x0002a6000806017f */
[----:B--2---:R-:W-:Y:S05]  /*10370*/  @!P3 NANOSLEEP.SYNCS 0x989680 ;  /* 0x009896800000b95d */ /* 0x004fea0003900000 */
[----:B------:R-:W2:Y:S02]  /*10380*/  @!P3 SYNCS.PHASECHK.TRANS64 P3, [R14+URZ+0x24000], R21 ;  /* 0x024000150e00b5a7 */ /* 0x000ea4000806007f */
[----:B--2---:R-:W-:Y:S05]  /*10390*/  @!P3 BRA `(.L_x_29) ;  /* 0xfffffffc00ecb947 */ /* 0x004fea000383ffff */
[----:B------:R-:W-:Y:S05]  /*103a0*/  BRA `(.L_x_28) ;  /* 0xffffff8000947947 */ /* 0x000fea000383ffff */
.L_x_37:
[----:B--2---:R-:W-:-:S04]  /*103b0*/  IMAD.U32 R8, RZ, RZ, UR10 ;  /* 0x0000000aff087e24 */ /* 0x004fc8000f8e00ff */
[----:B------:R2:W3:Y:S03]  /*103c0*/  SYNCS.PHASECHK.TRANS64.TRYWAIT P3, [R8+URZ+0x24000], R7 ;  /* 0x02400007080075a7 */ /* 0x0004e6000806017f */
[----:B---3--:R-:W-:Y:S05]  /*103d0*/  @!P3 NANOSLEEP.SYNCS 0x989680 ;  /* 0x009896800000b95d */ /* 0x008fea0003900000 */
[----:B------:R-:W3:Y:S02]  /*103e0*/  @!P3 SYNCS.PHASECHK.TRANS64 P3, [R8+URZ+0x24000], R7 ;  /* 0x024000070800b5a7 */ /* 0x000ee4000806007f */
[----:B---3--:R-:W-:Y:S05]  /*103f0*/  @!P3 BRA `(.L_x_37) ;  /* 0xfffffffc00ecb947 */ /* 0x008fea000383ffff */
[----:B------:R-:W-:Y:S05]  /*10400*/  BRA `(.L_x_109) ;  /* 0xffffff8400807947 */ /* 0x000fea000383ffff */
.L_x_41:
[----:B-1----:R-:W-:-:S04]  /*10410*/  IMAD.U32 R13, RZ, RZ, UR5 ;  /* 0x00000005ff0d7e24 */ /* 0x002fc8000f8e00ff */
[----:B------:R1:W2:Y:S03]  /*10420*/  SYNCS.PHASECHK.TRANS64.TRYWAIT P3, [R13+URZ+0x24000], R22 ;  /* 0x024000160d0075a7 */ /* 0x0002a6000806017f */
[----:B--2---:R-:W-:Y:S05]  /*10430*/  @!P3 NANOSLEEP.SYNCS 0x989680 ;  /* 0x009896800000b95d */ /* 0x004fea0003900000 */
[----:B------:R-:W2:Y:S02]  /*10440*/  @!P3 SYNCS.PHASECHK.TRANS64 P3, [R13+URZ+0x24000], R22 ;  /* 0x024000160d00b5a7 */ /* 0x000ea4000806007f */
[----:B--2---:R-:W-:Y:S05]  /*10450*/  @!P3 BRA `(.L_x_41) ;  /* 0xfffffffc00ecb947 */ /* 0x004fea000383ffff */
[----:B------:R-:W-:Y:S05]  /*10460*/  BRA `(.L_x_40) ;  /* 0xffffffc000ac7947 */ /* 0x000fea000383ffff */
.L_x_57:
[----:B--2---:R-:W-:-:S04]  /*10470*/  IMAD.U32 R3, RZ, RZ, UR32 ;  /* 0x00000020ff037e24 */ /* 0x004fc8000f8e00ff */
[----:B------:R2:W3:Y:S03]  /*10480*/  SYNCS.PHASECHK.TRANS64.TRYWAIT P0, [R3+URZ+0x8], R0 ;  /* 0x00000800030075a7 */ /* 0x0004e6000800017f */
[----:B---3--:R-:W-:Y:S05]  /*10490*/  @!P0 NANOSLEEP.SYNCS 0x989680 ;  /* 0x009896800000895d */ /* 0x008fea0003900000 */
[----:B------:R-:W3:Y:S02]  /*104a0*/  @!P0 SYNCS.PHASECHK.TRANS64 P0, [R3+URZ+0x8], R0 ;  /* 0x00000800030085a7 */ /* 0x000ee4000800007f */
[----:B---3--:R-:W-:Y:S05]  /*104b0*/  @!P0 BRA `(.L_x_57) ;  /* 0xfffffffc00ec8947 */ /* 0x008fea000383ffff */
[----:B------:R-:W-:Y:S05]  /*104c0*/  BRA `(.L_x_110) ;  /* 0xffffffcc00a47947 */ /* 0x000fea000383ffff */
.L_x_74:
[----:B--2---:R2:W4:Y:S02]  /*104d0*/  SYNCS.PHASECHK.TRANS64.TRYWAIT P0, [R4+URZ+0x24060], R3 ;  /* 0x02406003040075a7 */ /* 0x004524000800017f */
[----:B----4-:R-:W-:Y:S05]  /*104e0*/  @!P0 NANOSLEEP.SYNCS 0x989680 ;  /* 0x009896800000895d */ /* 0x010fea0003900000 */
[----:B------:R-:W4:Y:S02]  /*104f0*/  @!P0 SYNCS.PHASECHK.TRANS64 P0, [R4+URZ+0x24060], R3 ;  /* 0x02406003040085a7 */ /* 0x000f24000800007f */
[----:B----4-:R-:W-:Y:S05]  /*10500*/  @!P0 BRA `(.L_x_74) ;  /* 0xfffffffc00f08947 */ /* 0x010fea000383ffff */
[----:B------:R-:W-:Y:S05]  /*10510*/  BRA `(.L_x_111) ;  /* 0xffffffe800847947 */ /* 0x000fea000383ffff */
.L_x_79:
[----:B-1----:R1:W2:Y:S02]  /*10520*/  SYNCS.PHASECHK.TRANS64.TRYWAIT P0, [R5+URZ+0x24028], R2 ;  /* 0x02402802050075a7 */ /* 0x0022a4000800017f */
[----:B--2---:R-:W-:Y:S05]  /*10530*/  @!P0 NANOSLEEP.SYNCS 0x989680 ;  /* 0x009896800000895d */ /* 0x004fea0003900000 */
[----:B------:R-:W2:Y:S02]  /*10540*/  @!P0 SYNCS.PHASECHK.TRANS64 P0, [R5+URZ+0x24028], R2 ;  /* 0x02402802050085a7 */ /* 0x000ea4000800007f */
[----:B--2---:R-:W-:Y:S05]  /*10550*/  @!P0 BRA `(.L_x_79) ;  /* 0xfffffffc00f08947 */ /* 0x004fea000383ffff */
[----:B------:R-:W-:Y:S05]  /*10560*/  BRA `(.L_x_112) ;  /* 0xffffffec00387947 */ /* 0x000fea000383ffff */
.L_x_84:
[----:B-1----:R1:W2:Y:S02]  /*10570*/  SYNCS.PHASECHK.TRANS64.TRYWAIT P0, [R5+URZ+0x24060], R6 ;  /* 0x02406006050075a7 */ /* 0x0022a4000800017f */
[----:B--2---:R-:W-:Y:S05]  /*10580*/  @!P0 NANOSLEEP.SYNCS 0x989680 ;  /* 0x009896800000895d */ /* 0x004fea0003900000 */
[----:B------:R-:W2:Y:S02]  /*10590*/  @!P0 SYNCS.PHASECHK.TRANS64 P0, [R5+URZ+0x24060], R6 ;  /* 0x02406006050085a7 */ /* 0x000ea4000800007f */
[----:B--2---:R-:W-:Y:S05]  /*105a0*/  @!P0 BRA `(.L_x_84) ;  /* 0xfffffffc00f08947 */ /* 0x004fea000383ffff */
[----:B------:R-:W-:Y:S05]  /*105b0*/  BRA `(.L_x_113) ;  /* 0xffffffec00ec7947 */ /* 0x000fea000383ffff */
.L_x_89:
[----:B-1----:R1:W2:Y:S02]  /*105c0*/  SYNCS.PHASECHK.TRANS64.TRYWAIT P0, [R4+URZ+0x24028], R7 ;  /* 0x02402807040075a7 */ /* 0x0022a4000800017f */
[----:B--2---:R-:W-:Y:S05]  /*105d0*/  @!P0 NANOSLEEP.SYNCS 0x989680 ;  /* 0x009896800000895d */ /* 0x004fea0003900000 */
[----:B------:R-:W2:Y:S02]  /*105e0*/  @!P0 SYNCS.PHASECHK.TRANS64 P0, [R4+URZ+0x24028], R7 ;  /* 0x02402807040085a7 */ /* 0x000ea4000800007f */
[----:B--2---:R-:W-:Y:S05]  /*105f0*/  @!P0 BRA `(.L_x_89) ;  /* 0xfffffffc00f08947 */ /* 0x004fea000383ffff */
[----:B------:R-:W-:Y:S05]  /*10600*/  BRA `(.L_x_114) ;  /* 0xfffffff000ac7947 */ /* 0x000fea000383ffff */
.L_x_95:
[----:B-1----:R1:W2:Y:S02]  /*10610*/  SYNCS.PHASECHK.TRANS64.TRYWAIT P4, [R6+URZ+0x24028], R5 ;  /* 0x02402805060075a7 */ /* 0x0022a4000808017f */
[----:B--2---:R-:W-:Y:S05]  /*10620*/  @!P4 NANOSLEEP.SYNCS 0x989680 ;  /* 0x009896800000c95d */ /* 0x004fea0003900000 */
[----:B------:R-:W2:Y:S02]  /*10630*/  @!P4 SYNCS.PHASECHK.TRANS64 P4, [R6+URZ+0x24028], R5 ;  /* 0x024028050600c5a7 */ /* 0x000ea4000808007f */
[----:B--2---:R-:W-:Y:S05]  /*10640*/  @!P4 BRA `(.L_x_95) ;  /* 0xfffffffc00f0c947 */ /* 0x004fea000383ffff */
[----:B------:R-:W-:Y:S05]  /*10650*/  BRA `(.L_x_115) ;  /* 0xfffffff400647947 */ /* 0x000fea000383ffff */
.L_x_100:
[----:B-1----:R1:W2:Y:S02]  /*10660*/  SYNCS.PHASECHK.TRANS64.TRYWAIT P4, [R6+URZ+0x24028], R7 ;  /* 0x02402807060075a7 */ /* 0x0022a4000808017f */
[----:B--2---:R-:W-:Y:S05]  /*10670*/  @!P4 NANOSLEEP.SYNCS 0x989680 ;  /* 0x009896800000c95d */ /* 0x004fea0003900000 */
[----:B------:R-:W2:Y:S02]  /*10680*/  @!P4 SYNCS.PHASECHK.TRANS64 P4, [R6+URZ+0x24028], R7 ;  /* 0x024028070600c5a7 */ /* 0x000ea4000808007f */
[----:B--2---:R-:W-:Y:S05]  /*10690*/  @!P4 BRA `(.L_x_100) ;  /* 0xfffffffc00f0c947 */ /* 0x004fea000383ffff */
[----:B------:R-:W-:Y:S05]  /*106a0*/  BRA `(.L_x_116) ;  /* 0xfffffff800247947 */ /* 0x000fea000383ffff */
        .weak           $__internal_0_$__cuda_sm20_rcp_rn_f32_slowpath
        .type           $__internal_0_$__cuda_sm20_rcp_rn_f32_slowpath,@function
        .size           $__internal_0_$__cuda_sm20_rcp_rn_f32_slowpath,(.L_x_122 - $__internal_0_$__cuda_sm20_rcp_rn_f32_slowpath)
$__internal_0_$__cuda_sm20_rcp_rn_f32_slowpath:
[----:B------:R-:W-:Y:S01]  /*106b0*/  IMAD.SHL.U32 R0, R2, 0x2, RZ ;  /* 0x0000000202007824 */ /* 0x000fe200078e00ff */
[----:B------:R-:W-:Y:S04]  /*106c0*/  BSSY B2, `(.L_x_117) ;  /* 0x0000030000027945 */ /* 0x000fe80003800000 */
[----:B------:R-:W-:-:S04]  /*106d0*/  SHF.R.U32.HI R18, RZ, 0x18, R0 ;  /* 0x00000018ff127819 */ /* 0x000fc80000011600 */
[----:B------:R-:W-:-:S13]  /*106e0*/  ISETP.NE.U32.AND P0, PT, R18, RZ, PT ;  /* 0x000000ff1200720c */ /* 0x000fda0003f05070 */
[----:B------:R-:W-:Y:S05]  /*106f0*/  @P0 BRA `(.L_x_118) ;  /* 0x0000000000280947 */ /* 0x000fea0003800000 */
[----:B------:R-:W-:-:S05]  /*10700*/  IMAD.SHL.U32 R0, R2, 0x2, RZ ;  /* 0x0000000202007824 */ /* 0x000fca00078e00ff */
[----:B------:R-:W-:-:S13]  /*10710*/  ISETP.NE.AND P0, PT, R0, RZ, PT ;  /* 0x000000ff0000720c */ /* 0x000fda0003f05270 */
[----:B------:R-:W-:Y:S01]  /*10720*/  @P0 FFMA R10, R2, 1.84467440737095516160e+19, RZ ;  /* 0x5f800000020a0823 */ /* 0x000fe200000000ff */
[----:B------:R-:W-:Y:S08]  /*10730*/  @!P0 MUFU.RCP R3, R2 ;  /* 0x0000000200038308 */ /* 0x000ff00000001000 */
[----:B------:R-:W1:Y:S02]  /*10740*/  @P0 MUFU.RCP R13, R10 ;  /* 0x0000000a000d0308 */ /* 0x000e640000001000 */
[----:B-1----:R-:W-:-:S04]  /*10750*/  @P0 FFMA R0, R10, R13, -1 ;  /* 0xbf8000000a000423 */ /* 0x002fc8000000000d */
[----:B------:R-:W-:-:S04]  /*10760*/  @P0 FADD.FTZ R0, -R0, -RZ ;  /* 0x800000ff00000221 */ /* 0x000fc80000010100 */
[----:B------:R-:W-:-:S04]  /*10770*/  @P0 FFMA R0, R13, R0, R13 ;  /* 0x000000000d000223 */ /* 0x000fc8000000000d */
[----:B------:R-:W-:Y:S01]  /*10780*/  @P0 FFMA R3, R0, 1.84467440737095516160e+19, RZ ;  /* 0x5f80000000030823 */ /* 0x000fe200000000ff */
[----:B------:R-:W-:Y:S06]  /*10790*/  BRA `(.L_x_119) ;  /* 0x0000000000887947 */ /* 0x000fec0003800000 */
.L_x_118:
[----:B------:R-:W-:-:S05]  /*107a0*/  VIADD R19, R18, 0xffffff03 ;  /* 0xffffff0312137836 */ /* 0x000fca0000000000 */
[----:B------:R-:W-:-:S13]  /*107b0*/  ISETP.GT.U32.AND P0, PT, R19, 0x1, PT ;  /* 0x000000011300780c */ /* 0x000fda0003f04070 */
[----:B------:R-:W-:Y:S05]  /*107c0*/  @P0 BRA `(.L_x_120) ;  /* 0x0000000000780947 */ /* 0x000fea0003800000 */
[----:B------:R-:W-:Y:S02]  /*107d0*/  LOP3.LUT R0, R2, 0x7fffff, RZ, 0xc0, !PT ;  /* 0x007fffff02007812 */ /* 0x000fe400078ec0ff */
[----:B------:R-:W-:Y:S02]  /*107e0*/  MOV R14, 0x3 ;  /* 0x00000003000e7802 */ /* 0x000fe40000000f00 */
[----:B------:R-:W-:Y:S02]  /*107f0*/  LOP3.LUT R0, R0, 0x3f800000, RZ, 0xfc, !PT ;  /* 0x3f80000000007812 */ /* 0x000fe400078efcff */
[----:B------:R-:W-:Y:S02]  /*10800*/  SHF.L.U32 R14, R14, R19, RZ ;  /* 0x000000130e0e7219 */ /* 0x000fe400000006ff */
[----:B------:R-:W1:Y:S02]  /*10810*/  MUFU.RCP R3, R0 ;  /* 0x0000000000037308 */ /* 0x000e640000001000 */
[----:B-1----:R-:W-:-:S04]  /*10820*/  FFMA R10, R0, R3, -1 ;  /* 0xbf800000000a7423 */ /* 0x002fc80000000003 */
[----:B------:R-:W-:-:S04]  /*10830*/  FADD.FTZ R10, -R10, -RZ ;  /* 0x800000ff0a0a7221 */ /* 0x000fc80000010100 */
[CCC-:B------:R-:W-:Y:S01]  /*10840*/  FFMA.RM R12, R3.reuse, R10.reuse, R3.reuse ;  /* 0x0000000a030c7223 */ /* 0x1c0fe20000004003 */
[----:B------:R-:W-:-:S04]  /*10850*/  FFMA.RP R13, R3, R10, R3 ;  /* 0x0000000a030d7223 */ /* 0x000fc80000008003 */
[C---:B------:R-:W-:Y:S02]  /*10860*/  LOP3.LUT R3, R12.reuse, 0x7fffff, RZ, 0xc0, !PT ;  /* 0x007fffff0c037812 */ /* 0x040fe400078ec0ff */
[----:B------:R-:W-:Y:S02]  /*10870*/  FSETP.NEU.FTZ.AND P0, PT, R12, R13, PT ;  /* 0x0000000d0c00720b */ /* 0x000fe40003f1d000 */
[----:B------:R-:W-:Y:S02]  /*10880*/  LOP3.LUT R3, R3, 0x800000, RZ, 0xfc, !PT ;  /* 0x0080000003037812 */ /* 0x000fe400078efcff */
[----:B------:R-:W-:Y:S02]  /*10890*/  SEL R10, RZ, 0xffffffff, !P0 ;  /* 0xffffffffff0a7807 */ /* 0x000fe40004000000 */
[----:B------:R-:W-:-:S03]  /*108a0*/  LOP3.LUT R14, R14, R3, RZ, 0xc0, !PT ;  /* 0x000000030e0e7212 */ /* 0x000fc600078ec0ff */
[----:B------:R-:W-:Y:S01]  /*108b0*/  IMAD.MOV R10, RZ, RZ, -R10 ;  /* 0x000000ffff0a7224 */ /* 0x000fe200078e0a0a */
[----:B------:R-:W-:-:S04]  /*108c0*/  SHF.R.U32.HI R14, RZ, R19, R14 ;  /* 0x00000013ff0e7219 */ /* 0x000fc8000001160e */
[----:B------:R-:W-:Y:S02]  /*108d0*/  LOP3.LUT P1, RZ, R10, R19, R3, 0xf8, !PT ;  /* 0x000000130aff7212 */ /* 0x000fe4000782f803 */
[C---:B------:R-:W-:Y:S02]  /*108e0*/  LOP3.LUT P0, RZ, R14.reuse, 0x1, RZ, 0xc0, !PT ;  /* 0x000000010eff7812 */ /* 0x040fe4000780c0ff */
[----:B------:R-:W-:-:S04]  /*108f0*/  LOP3.LUT P2, RZ, R14, 0x2, RZ, 0xc0, !PT ;  /* 0x000000020eff7812 */ /* 0x000fc8000784c0ff */
[----:B------:R-:W-:Y:S02]  /*10900*/  PLOP3.LUT P0, PT, P0, P1, P2, 0xe0, 0x0 ;  /* 0x000000000000781c */ /* 0x000fe40000703c20 */
[----:B------:R-:W-:Y:S02]  /*10910*/  LOP3.LUT P1, RZ, R2, 0x7fffff, RZ, 0xc0, !PT ;  /* 0x007fffff02ff7812 */ /* 0x000fe4000782c0ff */
[----:B------:R-:W-:-:S05]  /*10920*/  SEL R0, RZ, 0x1, !P0 ;  /* 0x00000001ff007807 */ /* 0x000fca0004000000 */
[----:B------:R-:W-:-:S05]  /*10930*/  IMAD.MOV R0, RZ, RZ, -R0 ;  /* 0x000000ffff007224 */ /* 0x000fca00078e0a00 */
[----:B------:R-:W-:Y:S01]  /*10940*/  ISETP.GE.AND P0, PT, R0, RZ, PT ;  /* 0x000000ff0000720c */ /* 0x000fe20003f06270 */
[----:B------:R-:W-:-:S05]  /*10950*/  VIADD R0, R18, 0xffffff04 ;  /* 0xffffff0412007836 */ /* 0x000fca0000000000 */
[----:B------:R-:W-:-:S07]  /*10960*/  SHF.R.U32.HI R3, RZ, R0, R3 ;  /* 0x00000000ff037219 */ /* 0x000fce0000011603 */
[----:B------:R-:W-:-:S04]  /*10970*/  @!P0 VIADD R3, R3, 0x1 ;  /* 0x0000000103038836 */ /* 0x000fc80000000000 */
[----:B------:R-:W-:-:S05]  /*10980*/  @!P1 IMAD.SHL.U32 R3, R3, 0x2, RZ ;  /* 0x0000000203039824 */ /* 0x000fca00078e00ff */
[----:B------:R-:W-:Y:S01]  /*10990*/  LOP3.LUT R3, R3, 0x80000000, R2, 0xf8, !PT ;  /* 0x8000000003037812 */ /* 0x000fe200078ef802 */
[----:B------:R-:W-:Y:S06]  /*109a0*/  BRA `(.L_x_119) ;  /* 0x0000000000047947 */ /* 0x000fec0003800000 */
.L_x_120:
[----:B------:R1:W2:Y:S02]  /*109b0*/  MUFU.RCP R3, R2 ;  /* 0x0000000200037308 */ /* 0x0002a40000001000 */
.L_x_119:
[----:B------:R-:W-:Y:S05]  /*109c0*/  BSYNC B2 ;  /* 0x0000000000027941 */ /* 0x000fea0003800000 */
.L_x_117:
[----:B--2---:R-:W-:Y:S02]  /*109d0*/  IMAD.MOV.U32 R10, RZ, RZ, R3 ;  /* 0x000000ffff0a7224 */ /* 0x004fe400078e0003 */
[----:B-1----:R-:W-:Y:S02]  /*109e0*/  IMAD.MOV.U32 R2, RZ, RZ, R15 ;  /* 0x000000ffff027224 */ /* 0x002fe400078e000f */
[----:B------:R-:W-:-:S04]  /*109f0*/  IMAD.MOV.U32 R3, RZ, RZ, 0x0 ;  /* 0x00000000ff037424 */ /* 0x000fc800078e00ff */
[----:B------:R-:W-:Y:S05]  /*10a00*/  RET.REL.NODEC R2 `(_ZN7cutlass13device_kernelINS_4fmha6kernel28FmhaKernelTmaWarpSpecializedINS1_10collective30FmhaMainloopTmaWarpSpecializedINS_12float_e4m3_tEffN4cute5tupleIJNS7_1CILi128EEESA_NS9_ILi192EEEEEENS8_IJiNS9_ILi1EEENS8_IJiiEEEEEESF_NS8_IJSD_iSE_EEENS4_14ResidualFusionEJEEENS4_15FmhaFwdEpilogueIS6_fNS8_IJNS9_ILi64EEESB_SA_EEEEENS2_23IndividualTileSchedulerEJEEEEEvNT_6ParamsE) ;  /* 0xfffffef4027c7950 */ /* 0x000fea0003c3ffff */
.L_x_121:
[----:B------:R-:W-:-:S00]  /*10a10*/  BRA `(.L_x_121) ;  /* 0xfffffffc00fc7947 */ /* 0x000fc0000383ffff */
[----:B------:R-:W-:-:S00]  /*10a20*/  NOP ;  /* 0x0000000000007918 */ /* 0x000fc00000000000 */
        /* <DEDUP_REMOVED lines=13> */
.L_x_122:


//--------------------- .nv.global.init           --------------------------
	.section	.nv.global.init,"aw",@progbits
.nv.global.init:
	.type		$str$24,@object
	.size		$str$24,($str$25 - $str$24)
$str$24:
        /*0000*/ 	.byte	0x28, 0x61, 0x64, 0x64, 0x72, 0x65, 0x73, 0x73, 0x20, 0x26, 0x20, 0x6d, 0x61, 0x73, 0x6b, 0x29
        /*0010*/ 	.byte	0x20, 0x3d, 0x3d, 0x20, 0x30, 0x00
	.type		$str$25,@object
	.size		$str$25,(__unnamed_1 - $str$25)
$str$25:
        /*0016*/ 	.byte	0x2f, 0x74, 0x6d, 0x70, 0x2f, 0x63, 0x75, 0x74, 0x6c, 0x61, 0x73, 0x73, 0x5f, 0x73, 0x77, 0x65
        /*0026*/ 	.byte	0x65, 0x70, 0x5f, 0x73, 0x72, 0x63, 0x2f, 0x69, 0x6e, 0x63, 0x6c, 0x75, 0x64, 0x65, 0x2f, 0x63
        /*0036*/ 	.byte	0x75, 0x74, 0x65, 0x2f, 0x70, 0x6f, 0x69, 0x6e, 0x74, 0x65, 0x72, 0x5f, 0x66, 0x6c, 0x61, 0x67
        /*0046*/ 	.byte	0x67, 0x65, 0x64, 0x2e, 0x68, 0x70, 0x70, 0x00
	.type		__unnamed_1,@object
	.size		__unnamed_1,(__unnamed_2 - __unnamed_1)
__unnamed_1:
        /*004e*/ 	.byte	0x61, 0x75, 0x74, 0x6f, 0x20, 0x63, 0x75, 0x74, 0x65, 0x3a, 0x3a, 0x61, 0x73, 0x5f, 0x70, 0x6f
        /* <DEDUP_REMOVED lines=27> */
        /*020e*/ 	.byte	0x43, 0x3c, 0x34, 0x30, 0x39, 0x36, 0x3e, 0x3e, 0x3e, 0x3e, 0x3e, 0x5d, 0x00
	.type		__unnamed_2,@object
	.size		__unnamed_2,(.L_1 - __unnamed_2)
__unnamed_2:
        /* <DEDUP_REMOVED lines=29> */
.L_1:


//--------------------- .nv.shared._ZN7cutlass13device_kernelINS_4fmha6kernel28FmhaKernelTmaWarpSpecializedINS1_10collective30FmhaMainloopTmaWarpSpecializedINS_12float_e4m3_tEffN4cute5tupleIJNS7_1CILi128EEESA_NS9_ILi192EEEEEENS8_IJiNS9_ILi1EEENS8_IJiiEEEEEESF_NS8_IJSD_iSE_EEENS4_14ResidualFusionEJEEENS4_15FmhaFwdEpilogueIS6_fNS8_IJNS9_ILi64EEESB_SA_EEEEENS2_23IndividualTileSchedulerEJEEEEEvNT_6ParamsE --------------------------
	.section	.nv.shared._ZN7cutlass13device_kernelINS_4fmha6kernel28FmhaKernelTmaWarpSpecializedINS1_10collective30FmhaMainloopTmaWarpSpecializedINS_12float_e4m3_tEffN4cute5tupleIJNS7_1CILi128EEESA_NS9_ILi192EEEEEENS8_IJiNS9_ILi1EEENS8_IJiiEEEEEESF_NS8_IJSD_iSE_EEENS4_14ResidualFusionEJEEENS4_15FmhaFwdEpilogueIS6_fNS8_IJNS9_ILi64EEESB_SA_EEEEENS2_23IndividualTileSchedulerEJEEEEEvNT_6ParamsE,"aw",@nobits
	.sectionflags	@""
	.align	16
	.zero		1024


//--------------------- .nv.shared.reserved.0     --------------------------
	.section	.nv.shared.reserved.0,"aw",@nobits
	.weak		__nv_reservedSMEM_offset_0_alias
	.size		__nv_reservedSMEM_offset_0_alias, 0, 0
	.other		__nv_reservedSMEM_offset_0_alias,@"STO_CUDA_RESERVED_SHARED STV_DEFAULT"
__nv_reservedSMEM_offset_0_alias:
	.zero		0


//--------------------- .nv.global                --------------------------
	.section	.nv.global,"aw",@nobits
.nv.global:
	.type		_ZN39_INTERNAL_eba9ee3a_4_k_cu_f33d2852_30234cute1_E,@object
	.size		_ZN39_INTERNAL_eba9ee3a_4_k_cu_f33d2852_30234cute1_E,(_ZN39_INTERNAL_eba9ee3a_4_k_cu_f33d2852_30234cuda3std3__45__cpo6cbeginE - _ZN39_INTERNAL_eba9ee3a_4_k_cu_f33d2852_30234cute1_E)
_ZN39_INTERNAL_eba9ee3a_4_k_cu_f33d2852_30234cute1_E:
	.zero		1
	.type		_ZN39_INTERNAL_eba9ee3a_4_k_cu_f33d2852_30234cuda3std3__45__cpo6cbeginE,@object
	.size		_ZN39_INTERNAL_eba9ee3a_4_k_cu_f33d2852_30234cuda3std3__45__cpo6cbeginE,(_ZN39_INTERNAL_eba9ee3a_4_k_cu_f33d2852_30234cuda3std3__48in_placeE - _ZN39_INTERNAL_eba9ee3a_4_k_cu_f33d2852_30234cuda3std3__45__cpo6cbeginE)
_ZN39_INTERNAL_eba9ee3a_4_k_cu_f33d2852_30234cuda3std3__45__cpo6cbeginE:
	.zero		1
	.type		_ZN39_INTERNAL_eba9ee3a_4_k_cu_f33d2852_30234cuda3std3__48in_placeE,@object
	.size		_ZN39_INTERNAL_eba9ee3a_4_k_cu_f33d2852_30234cuda3std3__48in_placeE,(_ZN39_INTERNAL_eba9ee3a_4_k_cu_f33d2852_30234cuda3std6ranges3__45__cpo9iter_moveE - _ZN39_INTERNAL_eba9ee3a_4_k_cu_f33d2852_30234cuda3std3__48in_placeE)
_ZN39_INTERNAL_eba9ee3a_4_k_cu_f33d2852_30234cuda3std3__48in_placeE:
	.zero		1
	.type		_ZN39_INTERNAL_eba9ee3a_4_k_cu_f33d2852_30234cuda3std6ranges3__45__cpo9iter_moveE,@object
	.size		_ZN39_INTERNAL_eba9ee3a_4_k_cu_f33d2852_30234cuda3std6ranges3__45__cpo9iter_moveE,(_ZN39_INTERNAL_eba9ee3a_4_k_cu_f33d2852_30234cuda3std3__45__cpo5beginE - _ZN39_INTERNAL_eba9ee3a_4_k_cu_f33d2852_30234cuda3std6ranges3__45__cpo9iter_moveE)
_ZN39_INTERNAL_eba9ee3a_4_k_cu_f33d2852_30234cuda3std6ranges3__45__cpo9iter_moveE:
	.zero		1
	.type		_ZN39_INTERNAL_eba9ee3a_4_k_cu_f33d2852_30234cuda3std3__45__cpo5beginE,@object
	.size		_ZN39_INTERNAL_eba9ee3a_4_k_cu_f33d2852_30234cuda3std3__45__cpo5beginE,(_ZN39_INTERNAL_eba9ee3a_4_k_cu_f33d2852_30234cuda3std3__441_GLOBAL__N__eba9ee3a_4_k_cu_f33d2852_30236ignoreE - _ZN39_INTERNAL_eba9ee3a_4_k_cu_f33d2852_30234cuda3std3__45__cpo5beginE)
_ZN39_INTERNAL_eba9ee3a_4_k_cu_f33d2852_30234cuda3std3__45__cpo5beginE:
	.zero		1
	.type		_ZN39_INTERNAL_eba9ee3a_4_k_cu_f33d2852_30234cuda3std3__441_GLOBAL__N__eba9ee3a_4_k_cu_f33d2852_30236ignoreE,@object
	.size		_ZN39_INTERNAL_eba9ee3a_4_k_cu_f33d2852_30234cuda3std3__441_GLOBAL__N__eba9ee3a_4_k_cu_f33d2852_30236ignoreE,(_ZN39_INTERNAL_eba9ee3a_4_k_cu_f33d2852_30234cute7productE - _ZN39_INTERNAL_eba9ee3a_4_k_cu_f33d2852_30234cuda3std3__441_GLOBAL__N__eba9ee3a_4_k_cu_f33d2852_30236ignoreE)
_ZN39_INTERNAL_eba9ee3a_4_k_cu_f33d2852_30234cuda3std3__441_GLOBAL__N__eba9ee3a_4_k_cu_f33d2852_30236ignoreE:
	.zero		1
	.type		_ZN39_INTERNAL_eba9ee3a_4_k_cu_f33d2852_30234cute7productE,@object
	.size		_ZN39_INTERNAL_eba9ee3a_4_k_cu_f33d2852_30234cute7productE,(_ZN39_INTERNAL_eba9ee3a_4_k_cu_f33d2852_30234cuda3std3__45__cpo3endE - _ZN39_INTERNAL_eba9ee3a_4_k_cu_f33d2852_30234cute7productE)
_ZN39_INTERNAL_eba9ee3a_4_k_cu_f33d2852_30234cute7productE:
	.zero		1
	.type		_ZN39_INTERNAL_eba9ee3a_4_k_cu_f33d2852_30234cuda3std3__45__cpo3endE,@object
	.size		_ZN39_INTERNAL_eba9ee3a_4_k_cu_f33d2852_30234cuda3std3__45__cpo3endE,(_ZN39_INTERNAL_eba9ee3a_4_k_cu_f33d2852_30234cuda3std3__419piecewise_constructE - _ZN39_INTERNAL_eba9ee3a_4_k_cu_f33d2852_30234cuda3std3__45__cpo3endE)
_ZN39_INTERNAL_eba9ee3a_4_k_cu_f33d2852_30234cuda3std3__45__cpo3endE:
	.zero		1
	.type		_ZN39_INTERNAL_eba9ee3a_4_k_cu_f33d2852_30234cuda3std3__419piecewise_constructE,@object
	.size		_ZN39_INTERNAL_eba9ee3a_4_k_cu_f33d2852_30234cuda3std3__419piecewise_constructE,(_ZN39_INTERNAL_eba9ee3a_4_k_cu_f33d2852_30234cuda3std3__45__cpo4cendE - _ZN39_INTERNAL_eba9ee3a_4_k_cu_f33d2852_30234cuda3std3__419piecewise_constructE)
_ZN39_INTERNAL_eba9ee3a_4_k_cu_f33d2852_30234cuda3std3__419piecewise_constructE:
	.zero		1
	.type		_ZN39_INTERNAL_eba9ee3a_4_k_cu_f33d2852_30234cuda3std3__45__cpo4cendE,@object
	.size		_ZN39_INTERNAL_eba9ee3a_4_k_cu_f33d2852_30234cuda3std3__45__cpo4cendE,(_ZN39_INTERNAL_eba9ee3a_4_k_cu_f33d2852_30234cuda3std6ranges3__45__cpo4swapE - _ZN39_INTERNAL_eba9ee3a_4_k_cu_f33d2852_30234cuda3std3__45__cpo4cendE)
_ZN39_INTERNAL_eba9ee3a_4_k_cu_f33d2852_30234cuda3std3__45__cpo4cendE:
	.zero		1
	.type		_ZN39_INTERNAL_eba9ee3a_4_k_cu_f33d2852_30234cuda3std6ranges3__45__cpo4swapE,@object
	.size		_ZN39_INTERNAL_eba9ee3a_4_k_cu_f33d2852_30234cuda3std6ranges3__45__cpo4swapE,(.L_9 - _ZN39_INTERNAL_eba9ee3a_4_k_cu_f33d2852_30234cuda3std6ranges3__45__cpo4swapE)
_ZN39_INTERNAL_eba9ee3a_4_k_cu_f33d2852_30234cuda3std6ranges3__45__cpo4swapE:
	.zero		1
.L_9:


//--------------------- .nv.constant0._ZN7cutlass13device_kernelINS_4fmha6kernel28FmhaKernelTmaWarpSpecializedINS1_10collective30FmhaMainloopTmaWarpSpecializedINS_12float_e4m3_tEffN4cute5tupleIJNS7_1CILi128EEESA_NS9_ILi192EEEEEENS8_IJiNS9_ILi1EEENS8_IJiiEEEEEESF_NS8_IJSD_iSE_EEENS4_14ResidualFusionEJEEENS4_15FmhaFwdEpilogueIS6_fNS8_IJNS9_ILi64EEESB_SA_EEEEENS2_23IndividualTileSchedulerEJEEEEEvNT_6ParamsE --------------------------
	.section	.nv.constant0._ZN7cutlass13device_kernelINS_4fmha6kernel28FmhaKernelTmaWarpSpecializedINS1_10collective30FmhaMainloopTmaWarpSpecializedINS_12float_e4m3_tEffN4cute5tupleIJNS7_1CILi128EEESA_NS9_ILi192EEEEEENS8_IJiNS9_ILi1EEENS8_IJiiEEEEEESF_NS8_IJSD_iSE_EEENS4_14ResidualFusionEJEEENS4_15FmhaFwdEpilogueIS6_fNS8_IJNS9_ILi64EEESB_SA_EEEEENS2_23IndividualTileSchedulerEJEEEEEvNT_6ParamsE,"a",@progbits
	.sectionflags	@""
	.align	4
.nv.constant0._ZN7cutlass13device_kernelINS_4fmha6kernel28FmhaKernelTmaWarpSpecializedINS1_10collective30FmhaMainloopTmaWarpSpecializedINS_12float_e4m3_tEffN4cute5tupleIJNS7_1CILi128EEESA_NS9_ILi192EEEEEENS8_IJiNS9_ILi1EEENS8_IJiiEEEEEESF_NS8_IJSD_iSE_EEENS4_14ResidualFusionEJEEENS4_15FmhaFwdEpilogueIS6_fNS8_IJNS9_ILi64EEESB_SA_EEEEENS2_23IndividualTileSchedulerEJEEEEEvNT_6ParamsE:
	.zero		2688


//--------------------- SYMBOLS --------------------------

	.type		.nv.reservedSmem.offset0,@object
	.size		.nv.reservedSmem.offset0,0x4
	.type		__assertfail,@function
